def matmul_kernel(
    a_ptr,
    b_ptr,
    c_ptr,
    M,
    N,
    K,
    stride_am,
    stride_ak,
    stride_bk,
    stride_bn,
    stride_cm,
    stride_cn,
    BLOCK_M: tl.constexpr,
    BLOCK_N: tl.constexpr,
    BLOCK_K: tl.constexpr,
    GROUP_M: tl.constexpr,
):
    pid = tl.program_id(axis=0)
    num_pid_m = tl.cdiv(M, BLOCK_M)
    num_pid_n = tl.cdiv(N, BLOCK_N)
    num_pid_in_group = GROUP_M * num_pid_n
    group_id = pid // num_pid_in_group
    first_pid_m = group_id * GROUP_M
    group_size_m = min(num_pid_m - first_pid_m, GROUP_M)
    pid_m = first_pid_m + ((pid % num_pid_in_group) % group_size_m)
    pid_n = (pid % num_pid_in_group) // group_size_m

    offs_am = (pid_m * BLOCK_M + tl.arange(0, BLOCK_M)) % M
    offs_bn = (pid_n * BLOCK_N + tl.arange(0, BLOCK_N)) % N
    offs_k = tl.arange(0, BLOCK_K)
    a_ptrs = a_ptr + offs_am[:, None] * stride_am + offs_k[None, :] * stride_ak
    b_ptrs = b_ptr + offs_k[:, None] * stride_bk + offs_bn[None, :] * stride_bn

    acc = tl.zeros((BLOCK_M, BLOCK_N), dtype=tl.float32)
    for kk in range(0, tl.cdiv(K, BLOCK_K)):
        a = tl.load(a_ptrs, mask=offs_k[None, :] < K - kk * BLOCK_K, other=0.0)
        b = tl.load(b_ptrs, mask=offs_k[:, None] < K - kk * BLOCK_K, other=0.0)
        acc = tl.dot(a, b, acc)
        a_ptrs += BLOCK_K * stride_ak
        b_ptrs += BLOCK_K * stride_bk

    c = acc.to(c_ptr.dtype.element_ty)
    offs_cm = pid_m * BLOCK_M + tl.arange(0, BLOCK_M)
    offs_cn = pid_n * BLOCK_N + tl.arange(0, BLOCK_N)
    c_ptrs = c_ptr + offs_cm[:, None] * stride_cm + offs_cn[None, :] * stride_cn
    mask = (offs_cm[:, None] < M) & (offs_cn[None, :] < N)
    tl.store(c_ptrs, c, mask=mask)

# config = {"BLOCK_K": 128, "BLOCK_M": 64, "BLOCK_N": 256, "GROUP_M": 8, "arch": "sm_100", "dtype": "bf16", "num_ctas": 4, "num_stages": 3, "num_warps": 4}
# arch = sm_100


// ===== COMPILED SASS (sm_100a) =====

	.target	sm_100a

	.elftype	@"ET_EXEC"


//--------------------- .note.nv.tkinfo           --------------------------
	.section	.note.nv.tkinfo,"",@"SHT_NOTE"
	.sectionflags	@"SHF_NOTE_NV_TKINFO"
	.tkinfo
        /*0018*/ 	.word	0x00000081
        /*0030*/ 	.string	""
        /*0030*/ 	.string	"ptxas-blackwell"
        /*0030*/ 	.string	"Cuda compilation tools, release 12.9, V12.9.86"
        /*0030*/ 	.string	"Build cuda_12.9.r12.9/compiler.36037853_0"
        /*0030*/ 	.string	"-v  -suppress-debug-info  -lineinfo  -arch sm_100a "



//--------------------- .note.nv.cuver            --------------------------
	.section	.note.nv.cuver,"",@"SHT_NOTE"
	.sectionflags	@"SHF_NOTE_NV_CUVER"
        /*0018*/ 	.short	0x0001
        /*001a*/ 	.short	0x0064
        /*001c*/ 	.short	0x0001
        /*001e*/ 	.short	0x0000
        /*0020*/ 	.short	0x0001
        /*0022*/ 	.short	0x0000


//--------------------- .nv.info                  --------------------------
	.section	.nv.info,"",@"SHT_CUDA_INFO"
	.align	4


	//----- nvinfo : EIATTR_REGCOUNT
	.align		4
        /*0000*/ 	.byte	0x04, 0x2f
        /*0002*/ 	.short	(.L_4 - .L_3)
	.align		4
.L_3:
        /*0004*/ 	.word	index@(matmul_kernel)
        /*0008*/ 	.word	0x00000038


	//----- nvinfo : EIATTR_FRAME_SIZE
	.align		4
.L_4:
        /*000c*/ 	.byte	0x04, 0x11
        /*000e*/ 	.short	(.L_6 - .L_5)
	.align		4
.L_5:
        /*0010*/ 	.word	index@($__internal_2_$__cuda_sm10x_tcgen05_guardrail_trap_unallocated_columns_being_dealloced)
        /*0014*/ 	.word	0x00000b30


	//----- nvinfo : EIATTR_FRAME_SIZE
	.align		4
.L_6:
        /*0018*/ 	.byte	0x04, 0x11
        /*001a*/ 	.short	(.L_8 - .L_7)
	.align		4
.L_7:
        /*001c*/ 	.word	index@($__internal_1_$__cuda_sm10x_tcgen05_guardrail_trap_phase_invalid_during_alloc)
        /*0020*/ 	.word	0x00000b30


	//----- nvinfo : EIATTR_FRAME_SIZE
	.align		4
.L_8:
        /*0024*/ 	.byte	0x04, 0x11
        /*0026*/ 	.short	(.L_10 - .L_9)
	.align		4
.L_9:
        /*0028*/ 	.word	index@($__internal_0_$__cuda_sm10x_tcgen05_guardrail_trap_col_being_dealloced_not_returned_by_alloc)
        /*002c*/ 	.word	0x00000b30


	//----- nvinfo : EIATTR_FRAME_SIZE
	.align		4
.L_10:
        /*0030*/ 	.byte	0x04, 0x11
        /*0032*/ 	.short	(.L_12 - .L_11)
	.align		4
.L_11:
        /*0034*/ 	.word	index@(matmul_kernel)
        /*0038*/ 	.word	0x00000b30


	//----- nvinfo : EIATTR_MIN_STACK_SIZE
	.align		4
.L_12:
        /*003c*/ 	.byte	0x04, 0x12
        /*003e*/ 	.short	(.L_14 - .L_13)
	.align		4
.L_13:
        /*0040*/ 	.word	index@(matmul_kernel)
        /*0044*/ 	.word	0x00000b30
.L_14:


//--------------------- .nv.info.matmul_kernel    --------------------------
	.section	.nv.info.matmul_kernel,"",@"SHT_CUDA_INFO"
	.sectionflags	@""
	.align	4


	//----- nvinfo : EIATTR_CUDA_API_VERSION
	.align		4
        /*0000*/ 	.byte	0x04, 0x37
        /*0002*/ 	.short	(.L_16 - .L_15)
.L_15:
        /*0004*/ 	.word	0x00000081


	//----- nvinfo : EIATTR_KPARAM_INFO
	.align		4
.L_16:
        /*0008*/ 	.byte	0x04, 0x17
        /*000a*/ 	.short	(.L_18 - .L_17)
.L_17:
        /*000c*/ 	.word	0x00000000
        /*0010*/ 	.short	0x000d
        /*0012*/ 	.short	0x0048
        /*0014*/ 	.byte	0x00, 0xf4, 0x21, 0x00


	//----- nvinfo : EIATTR_KPARAM_INFO
	.align		4
.L_18:
        /*0018*/ 	.byte	0x04, 0x17
        /*001a*/ 	.short	(.L_20 - .L_19)
.L_19:
        /*001c*/ 	.word	0x00000000
        /*0020*/ 	.short	0x000c
        /*0022*/ 	.short	0x0040
        /*0024*/ 	.byte	0x00, 0xf4, 0x21, 0x00


	//----- nvinfo : EIATTR_KPARAM_INFO
	.align		4
.L_20:
        /*0028*/ 	.byte	0x04, 0x17
        /*002a*/ 	.short	(.L_22 - .L_21)
.L_21:
        /*002c*/ 	.word	0x00000000
        /*0030*/ 	.short	0x000b
        /*0032*/ 	.short	0x0038
        /*0034*/ 	.byte	0x00, 0xf0, 0x11, 0x00


	//----- nvinfo : EIATTR_KPARAM_INFO
	.align		4
.L_22:
        /*0038*/ 	.byte	0x04, 0x17
        /*003a*/ 	.short	(.L_24 - .L_23)
.L_23:
        /*003c*/ 	.word	0x00000000
        /*0040*/ 	.short	0x000a
        /*0042*/ 	.short	0x0034
        /*0044*/ 	.byte	0x00, 0xf0, 0x11, 0x00


	//----- nvinfo : EIATTR_KPARAM_INFO
	.align		4
.L_24:
        /*0048*/ 	.byte	0x04, 0x17
        /*004a*/ 	.short	(.L_26 - .L_25)
.L_25:
        /*004c*/ 	.word	0x00000000
        /*0050*/ 	.short	0x0009
        /*0052*/ 	.short	0x0030
        /*0054*/ 	.byte	0x00, 0xf0, 0x11, 0x00


	//----- nvinfo : EIATTR_KPARAM_INFO
	.align		4
.L_26:
        /*0058*/ 	.byte	0x04, 0x17
        /*005a*/ 	.short	(.L_28 - .L_27)
.L_27:
        /*005c*/ 	.word	0x00000000
        /*0060*/ 	.short	0x0008
        /*0062*/ 	.short	0x002c
        /*0064*/ 	.byte	0x00, 0xf0, 0x11, 0x00


	//----- nvinfo : EIATTR_KPARAM_INFO
	.align		4
.L_28:
        /*0068*/ 	.byte	0x04, 0x17
        /*006a*/ 	.short	(.L_30 - .L_29)
.L_29:
        /*006c*/ 	.word	0x00000000
        /*0070*/ 	.short	0x0007
        /*0072*/ 	.short	0x0028
        /*0074*/ 	.byte	0x00, 0xf0, 0x11, 0x00


	//----- nvinfo : EIATTR_KPARAM_INFO
	.align		4
.L_30:
        /*0078*/ 	.byte	0x04, 0x17
        /*007a*/ 	.short	(.L_32 - .L_31)
.L_31:
        /*007c*/ 	.word	0x00000000
        /*0080*/ 	.short	0x0006
        /*0082*/ 	.short	0x0024
        /*0084*/ 	.byte	0x00, 0xf0, 0x11, 0x00


	//----- nvinfo : EIATTR_KPARAM_INFO
	.align		4
.L_32:
        /*0088*/ 	.byte	0x04, 0x17
        /*008a*/ 	.short	(.L_34 - .L_33)
.L_33:
        /*008c*/ 	.word	0x00000000
        /*0090*/ 	.short	0x0005
        /*0092*/ 	.short	0x0020
        /*0094*/ 	.byte	0x00, 0xf0, 0x11, 0x00


	//----- nvinfo : EIATTR_KPARAM_INFO
	.align		4
.L_34:
        /*0098*/ 	.byte	0x04, 0x17
        /*009a*/ 	.short	(.L_36 - .L_35)
.L_35:
        /*009c*/ 	.word	0x00000000
        /*00a0*/ 	.short	0x0004
        /*00a2*/ 	.short	0x001c
        /*00a4*/ 	.byte	0x00, 0xf0, 0x11, 0x00


	//----- nvinfo : EIATTR_KPARAM_INFO
	.align		4
.L_36:
        /*00a8*/ 	.byte	0x04, 0x17
        /*00aa*/ 	.short	(.L_38 - .L_37)
.L_37:
        /*00ac*/ 	.word	0x00000000
        /*00b0*/ 	.short	0x0003
        /*00b2*/ 	.short	0x0018
        /*00b4*/ 	.byte	0x00, 0xf0, 0x11, 0x00


	//----- nvinfo : EIATTR_KPARAM_INFO
	.align		4
.L_38:
        /*00b8*/ 	.byte	0x04, 0x17
        /*00ba*/ 	.short	(.L_40 - .L_39)
.L_39:
        /*00bc*/ 	.word	0x00000000
        /*00c0*/ 	.short	0x0002
        /*00c2*/ 	.short	0x0010
        /*00c4*/ 	.byte	0x00, 0xf4, 0x21, 0x00


	//----- nvinfo : EIATTR_KPARAM_INFO
	.align		4
.L_40:
        /*00c8*/ 	.byte	0x04, 0x17
        /*00ca*/ 	.short	(.L_42 - .L_41)
.L_41:
        /*00cc*/ 	.word	0x00000000
        /*00d0*/ 	.short	0x0001
        /*00d2*/ 	.short	0x0008
        /*00d4*/ 	.byte	0x00, 0xf4, 0x21, 0x00


	//----- nvinfo : EIATTR_KPARAM_INFO
	.align		4
.L_42:
        /*00d8*/ 	.byte	0x04, 0x17
        /*00da*/ 	.short	(.L_44 - .L_43)
.L_43:
        /*00dc*/ 	.word	0x00000000
        /*00e0*/ 	.short	0x0000
        /*00e2*/ 	.short	0x0000
        /*00e4*/ 	.byte	0x00, 0xf4, 0x21, 0x00


	//----- nvinfo : EIATTR_EXPLICIT_CLUSTER
	.align		4
.L_44:
        /*00e8*/ 	.byte	0x01, 0x3e
	.zero		2


	//----- nvinfo : EIATTR_CTA_PER_CLUSTER
	.align		4
        /*00ec*/ 	.byte	0x04, 0x3d
        /*00ee*/ 	.short	(.L_46 - .L_45)
.L_45:
        /*00f0*/ 	.word	0x00000004
        /*00f4*/ 	.word	0x00000001
        /*00f8*/ 	.word	0x00000001


	//----- nvinfo : EIATTR_AT_ENTRY_FRAGMENTS
	.align		4
.L_46:
        /*00fc*/ 	.byte	0x04, 0x4f
        /*00fe*/ 	.short	(.L_48 - .L_47)


	//   ....[0]....
.L_47:
        /*0100*/ 	.word	0x00000004


	//----- nvinfo : EIATTR_RESERVED_SMEM_USED
	.align		4
.L_48:
        /*0104*/ 	.byte	0x01, 0x41
	.zero		2


	//----- nvinfo : EIATTR_SPARSE_MMA_MASK
	.align		4
        /*0108*/ 	.byte	0x03, 0x50
        /*010a*/ 	.short	0x0000


	//----- nvinfo : EIATTR_TCGEN05_1CTA_USED
	.align		4
        /*010c*/ 	.byte	0x01, 0x51
	.zero		2


	//----- nvinfo : EIATTR_MAXREG_COUNT
	.align		4
        /*0110*/ 	.byte	0x03, 0x1b
        /*0112*/ 	.short	0x00ff


	//----- nvinfo : EIATTR_NUM_BARRIERS
	.align		4
        /*0114*/ 	.byte	0x02, 0x4c
        /*0116*/ 	.byte	0x01
	.zero		1


	//----- nvinfo : EIATTR_ANNOTATIONS
	.align		4
        /*0118*/ 	.byte	0x04, 0x55
        /*011a*/ 	.short	(.L_50 - .L_49)


	//   ....[0]....
.L_49:
        /*011c*/ 	.word	0x00000001
        /*0120*/ 	.byte	0xd0, 0x09, 0x00, 0x00, 0x01, 0x00, 0x00, 0x00, 0x70, 0x0a, 0x00, 0x00, 0x01, 0x00, 0x00, 0x00
        /* <DEDUP_REMOVED lines=928> */
        /*3b30*/ 	.byte	0x50, 0x5a, 0x01, 0x00, 0x01, 0x00, 0x00, 0x00, 0x70, 0x5a, 0x01, 0x00


	//----- nvinfo : EIATTR_INT_WARP_WIDE_INSTR_OFFSETS
	.align		4
.L_50:
        /*3b3c*/ 	.byte	0x04, 0x31
        /*3b3e*/ 	.short	(.L_52 - .L_51)


	//   ....[0]....
.L_51:
        /*3b40*/ 	.word	0x000049c0


	//   ....[1]....
        /*3b44*/ 	.word	0x000049f0


	//   ....[2]....
        /*3b48*/ 	.word	0x000089c0


	//   ....[3]....
        /*3b4c*/ 	.word	0x00015920


	//   ....[4]....
        /*3b50*/ 	.word	0x00015970


	//----- nvinfo : EIATTR_COOP_GROUP_MASK_REGIDS
	.align		4
.L_52:
        /*3b54*/ 	.byte	0x04, 0x29
        /*3b56*/ 	.short	(.L_54 - .L_53)


	//   ....[0]....
.L_53:
        /*3b58*/ 	.word	0xffffffff


	//   ....[1]....
        /*3b5c*/ 	.word	0xffffffff


	//   ....[2]....
        /*3b60*/ 	.word	0xffffffff


	//   ....[3]....
        /*3b64*/ 	.word	0xffffffff


	//----- nvinfo : EIATTR_COOP_GROUP_INSTR_OFFSETS
	.align		4
.L_54:
        /*3b68*/ 	.byte	0x04, 0x28
        /*3b6a*/ 	.short	(.L_56 - .L_55)


	//   ....[0]....
.L_55:
        /*3b6c*/ 	.word	0x00000080


	//   ....[1]....
        /*3b70*/ 	.word	0x00000340


	//   ....[2]....
        /*3b74*/ 	.word	0x000157b0


	//   ....[3]....
        /*3b78*/ 	.word	0x00015a20


	//----- nvinfo : EIATTR_VRC_CTA_INIT_COUNT
	.align		4
.L_56:
        /*3b7c*/ 	.byte	0x02, 0x4a
        /*3b7e*/ 	.byte	0x80
	.zero		1


	//----- nvinfo : EIATTR_MBARRIER_INSTR_OFFSETS
	.align		4
        /*3b80*/ 	.byte	0x04, 0x39
        /*3b82*/ 	.short	(.L_58 - .L_57)


	//   ....[0]....
.L_57:
        /*3b84*/ 	.word	0x00004bb0
        /*3b88*/ 	.word	0x000000ff
        /*3b8c*/ 	.word	0x00000000
        /*3b90*/ 	.short	0x0100
        /*3b92*/ 	.byte	0x0c
	.zero		1


	//   ....[1]....
        /*3b94*/ 	.word	0x00008a10
        /*3b98*/ 	.word	0x000000ff
        /*3b9c*/ 	.word	0x00010008
        /*3ba0*/ 	.short	0x0100
        /*3ba2*/ 	.byte	0x0b
	.zero		1


	//   ....[2]....
        /*3ba4*/ 	.word	0x0000de30
        /*3ba8*/ 	.word	0x000000ff
        /*3bac*/ 	.word	0x00000000
        /*3bb0*/ 	.short	0x010a
        /*3bb2*/ 	.byte	0x0c
	.zero		1


	//   ....[3]....
        /*3bb4*/ 	.word	0x000146a0
        /*3bb8*/ 	.word	0x000000ff
        /*3bbc*/ 	.word	0x00000000
        /*3bc0*/ 	.short	0x010a
        /*3bc2*/ 	.byte	0x0c
	.zero		1


	//   ....[4]....
        /*3bc4*/ 	.word	0x00014740
        /*3bc8*/ 	.word	0x000000ff
        /*3bcc*/ 	.word	0x00010000
        /*3bd0*/ 	.short	0x0108
        /*3bd2*/ 	.byte	0x0b
	.zero		1


	//   ....[5]....
        /*3bd4*/ 	.word	0x000147e0
        /*3bd8*/ 	.word	0x000000ff
        /*3bdc*/ 	.word	0x00010008
        /*3be0*/ 	.short	0x0108
        /*3be2*/ 	.byte	0x0b
	.zero		1


	//   ....[6]....
        /*3be4*/ 	.word	0x00015a60
        /*3be8*/ 	.word	0x000000ff
        /*3bec*/ 	.word	0x00000000
        /*3bf0*/ 	.short	0x010a
        /*3bf2*/ 	.byte	0x0c
	.zero		1


	//   ....[7]....
        /*3bf4*/ 	.word	0x00015aa0
        /*3bf8*/ 	.word	0x000000ff
        /*3bfc*/ 	.word	0x00000000
        /*3c00*/ 	.short	0x010a
        /*3c02*/ 	.byte	0x0c
	.zero		1


	//----- nvinfo : EIATTR_NUM_MBARRIERS
	.align		4
.L_58:
        /*3c04*/ 	.byte	0x03, 0x38
        /*3c06*/ 	.short	0x0002


	//----- nvinfo : EIATTR_EXIT_INSTR_OFFSETS
	.align		4
        /*3c08*/ 	.byte	0x04, 0x1c
        /*3c0a*/ 	.short	(.L_60 - .L_59)


	//   ....[0]....
.L_59:
        /*3c0c*/ 	.word	0x00015a30


	//----- nvinfo : EIATTR_REQNTID
	.align		4
.L_60:
        /*3c10*/ 	.byte	0x04, 0x10
        /*3c12*/ 	.short	(.L_62 - .L_61)
.L_61:
        /*3c14*/ 	.word	0x00000080
        /*3c18*/ 	.word	0x00000001
        /*3c1c*/ 	.word	0x00000001


	//----- nvinfo : EIATTR_CRS_STACK_SIZE
	.align		4
.L_62:
        /*3c20*/ 	.byte	0x04, 0x1e
        /*3c22*/ 	.short	(.L_64 - .L_63)
.L_63:
        /*3c24*/ 	.word	0x00000000


	//----- nvinfo : EIATTR_CBANK_PARAM_SIZE
	.align		4
.L_64:
        /*3c28*/ 	.byte	0x03, 0x19
        /*3c2a*/ 	.short	0x0050


	//----- nvinfo : EIATTR_PARAM_CBANK
	.align		4
        /*3c2c*/ 	.byte	0x04, 0x0a
        /*3c2e*/ 	.short	(.L_66 - .L_65)
	.align		4
.L_65:
        /*3c30*/ 	.word	index@(.nv.constant0.matmul_kernel)
        /*3c34*/ 	.short	0x0380
        /*3c36*/ 	.short	0x0050


	//----- nvinfo : EIATTR_SW_WAR
	.align		4
.L_66:
        /*3c38*/ 	.byte	0x04, 0x36
        /*3c3a*/ 	.short	(.L_68 - .L_67)
.L_67:
        /*3c3c*/ 	.word	0x00000008
.L_68:


//--------------------- .nv.compat                --------------------------
	.section	.nv.compat,"",@"SHT_CUDA_COMPAT_INFO"
	.align	4
        /*0000*/ 	.byte	0x02, 0x02, 0x02, 0x00, 0x02, 0x05, 0x05, 0x00, 0x02, 0x03, 0x00, 0x00, 0x02, 0x06, 0x01, 0x00


//--------------------- .nv.callgraph             --------------------------
	.section	.nv.callgraph,"",@"SHT_CUDA_CALLGRAPH"
	.align	4
	.sectionentsize	8
	.align		4
        /*0000*/ 	.word	0x00000000
	.align		4
        /*0004*/ 	.word	0xffffffff
	.align		4
        /*0008*/ 	.word	0x00000000
	.align		4
        /*000c*/ 	.word	0xfffffffe
	.align		4
        /*0010*/ 	.word	0x00000000
	.align		4
        /*0014*/ 	.word	0xfffffffd
	.align		4
        /*0018*/ 	.word	0x00000000
	.align		4
        /*001c*/ 	.word	0xfffffffc


//--------------------- .text.matmul_kernel       --------------------------
	.section	.text.matmul_kernel,"ax",@progbits
	.align	128
        .global         matmul_kernel
        .type           matmul_kernel,@function
        .size           matmul_kernel,(.L_x_20 - matmul_kernel)
        .other          matmul_kernel,@"STO_CUDA_ENTRY STV_DEFAULT"
matmul_kernel:
.text.matmul_kernel:
[----:B------:R-:W0:Y:S01]  /*0000*/  LDC R1, c[0x0][0x37c] ;  /* 0x0000df00ff017b82 */ /* 0x000e220000000800 */
[----:B------:R-:W1:Y:S01]  /*0010*/  S2R R0, SR_TID.X ;  /* 0x0000000000007919 */ /* 0x000e620000002100 */
[----:B0-----:R-:W-:Y:S01]  /*0020*/  VIADD R1, R1, 0xfffff4d0 ;  /* 0xfffff4d001017836 */ /* 0x001fe20000000000 */
[----:B------:R-:W0:Y:S01]  /*0030*/  LDCU.64 UR22, c[0x0][0x358] ;  /* 0x00006b00ff1677ac */ /* 0x000e220008000a00 */
[----:B-1----:R-:W-:-:S13]  /*0040*/  ISETP.GE.U32.AND P0, PT, R0, 0x20, PT ;  /* 0x000000200000780c */ /* 0x002fda0003f06070 */
[----:B------:R-:W-:Y:S02]  /*0050*/  VOTEU.ANY UP0, P0 ;  /* 0x0000000000ff7886 */ /* 0x000fe40000000100 */
[----:B------:R-:W-:Y:S05]  /*0060*/  BRA.U UP0, `(.L_x_0) ;  /* 0x0000000100b87547 */ /* 0x000fea000b800000 */
[----:B------:R-:W1:Y:S01]  /*0070*/  S2UR UR6, SR_CgaCtaId ;  /* 0x00000000000679c3 */ /* 0x000e620000008800 */
[----:B------:R-:W-:Y:S01]  /*0080*/  NOP ;  /* 0x0000000000007918 */ /* 0x000fe20000000000 */
[----:B------:R-:W-:Y:S02]  /*0090*/  UMOV UR4, 0x40 ;  /* 0x0000004000047882 */ /* 0x000fe40000000000 */
[----:B-1----:R-:W-:-:S09]  /*00a0*/  ULEA UR4, UR6, UR4, 0x18 ;  /* 0x0000000406047291 */ /* 0x002fd2000f8ec0ff */
[----:B------:R-:W1:Y:S01]  /*00b0*/  LDS.U8 R0, [UR4] ;  /* 0x00000004ff007984 */ /* 0x000e620008000000 */
[----:B------:R-:W-:Y:S02]  /*00c0*/  UMOV UR4, 0x400 ;  /* 0x0000040000047882 */ /* 0x000fe40000000000 */
[----:B------:R-:W-:Y:S01]  /*00d0*/  ULEA UR4, UR6, UR4, 0x18 ;  /* 0x0000000406047291 */ /* 0x000fe2000f8ec0ff */
[----:B-1----:R-:W-:-:S13]  /*00e0*/  ISETP.NE.AND P0, PT, R0, RZ, PT ;  /* 0x000000ff0000720c */ /* 0x002fda0003f05270 */
[----:B------:R-:W-:Y:S05]  /*00f0*/  @P0 BRA `(.L_x_1) ;  /* 0x00000000007c0947 */ /* 0x000fea0003800000 */
[----:B------:R-:W-:-:S13]  /*0100*/  ELECT P0, URZ, PT ;  /* 0x0000000000ff782f */ /* 0x000fda0003800000 */
[----:B------:R-:W-:Y:S05]  /*0110*/  @!P0 BRA `(.L_x_2) ;  /* 0x0000000000848947 */ /* 0x000fea0003800000 */
[----:B------:R-:W-:Y:S01]  /*0120*/  UMOV UR5, 0x2 ;  /* 0x0000000200057882 */ /* 0x000fe20000000000 */
[----:B------:R-:W-:Y:S02]  /*0130*/  IMAD.MOV.U32 R4, RZ, RZ, 0x1 ;  /* 0x00000001ff047424 */ /* 0x000fe400078e00ff */
[----:B------:R-:W-:Y:S02]  /*0140*/  IMAD.MOV.U32 R5, RZ, RZ, 0x3 ;  /* 0x00000003ff057424 */ /* 0x000fe400078e00ff */
[----:B------:R-:W-:Y:S04]  /*0150*/  DEPBAR.LE SB1, 0x36 ;  /* 0x00009d800000791a */ /* 0x000fe80000000000 */
[----:B------:R-:W1:Y:S02]  /*0160*/  UTCATOMSWS.FIND_AND_SET.ALIGN UP1, UR5, UR5 ;  /* 0x00000005000575e3 */ /* 0x000e640008020800 */
[----:B-1----:R-:W-:-:S04]  /*0170*/  PLOP3.LUT P0, PT, PT, PT, UP1, 0x80, 0x8 ;  /* 0x000000000008781c */ /* 0x002fc80003f0f018 */
[----:B------:R-:W-:-:S04]  /*0180*/  SEL R0, RZ, 0xffffffff, !P0 ;  /* 0xffffffffff007807 */ /* 0x000fc80004000000 */
[----:B------:R-:W-:Y:S01]  /*0190*/  ISETP.NE.AND P0, PT, R0, RZ, PT ;  /* 0x000000ff0000720c */ /* 0x000fe20003f05270 */
[----:B------:R-:W-:-:S12]  /*01a0*/  IMAD.U32 R0, RZ, RZ, UR5 ;  /* 0x00000005ff007e24 */ /* 0x000fd8000f8e00ff */
[----:B------:R-:W-:Y:S05]  /*01b0*/  @P0 BRA `(.L_x_3) ;  /* 0x0000000000240947 */ /* 0x000fea0003800000 */
.L_x_4:
[----:B------:R-:W-:Y:S05]  /*01c0*/  NANOSLEEP 0x64 ;  /* 0x000000640000795d */ /* 0x000fea0003800000 */
[----:B------:R-:W-:-:S05]  /*01d0*/  UMOV UR5, 0x2 ;  /* 0x0000000200057882 */ /* 0x000fca0000000000 */
[----:B------:R-:W-:Y:S04]  /*01e0*/  DEPBAR.LE SB1, 0x36 ;  /* 0x00009d800000791a */ /* 0x000fe80000000000 */
[----:B------:R-:W1:Y:S02]  /*01f0*/  UTCATOMSWS.FIND_AND_SET.ALIGN UP1, UR5, UR5 ;  /* 0x00000005000575e3 */ /* 0x000e640008020800 */
[----:B-1----:R-:W-:-:S04]  /*0200*/  PLOP3.LUT P0, PT, PT, PT, UP1, 0x80, 0x8 ;  /* 0x000000000008781c */ /* 0x002fc80003f0f018 */
[----:B------:R-:W-:-:S04]  /*0210*/  SEL R0, RZ, 0xffffffff, !P0 ;  /* 0xffffffffff007807 */ /* 0x000fc80004000000 */
[----:B------:R-:W-:Y:S01]  /*0220*/  ISETP.NE.AND P0, PT, R0, RZ, PT ;  /* 0x000000ff0000720c */ /* 0x000fe20003f05270 */
[----:B------:R-:W-:-:S12]  /*0230*/  IMAD.U32 R0, RZ, RZ, UR5 ;  /* 0x00000005ff007e24 */ /* 0x000fd8000f8e00ff */
[----:B------:R-:W-:Y:S05]  /*0240*/  @!P0 BRA `(.L_x_4) ;  /* 0xfffffffc00dc8947 */ /* 0x000fea000383ffff */
.L_x_3:
[C---:B------:R-:W-:Y:S01]  /*0250*/  VIADD R3, R0.reuse, 0x10 ;  /* 0x0000001000037836 */ /* 0x040fe20000000000 */
[----:B------:R-:W-:Y:S01]  /*0260*/  UMOV UR5, 0x50 ;  /* 0x0000005000057882 */ /* 0x000fe20000000000 */
[----:B------:R-:W-:Y:S01]  /*0270*/  SHF.L.U32 R2, R5, R0, RZ ;  /* 0x0000000005027219 */ /* 0x000fe200000006ff */
[----:B------:R-:W-:Y:S01]  /*0280*/  ULEA UR5, UR6, UR5, 0x18 ;  /* 0x0000000506057291 */ /* 0x000fe2000f8ec0ff */
[----:B------:R-:W-:Y:S01]  /*0290*/  IMAD.SHL.U32 R0, R0, 0x20, RZ ;  /* 0x0000002000007824 */ /* 0x000fe200078e00ff */
[----:B------:R-:W-:-:S04]  /*02a0*/  SHF.L.U32 R3, R4, R3, RZ ;  /* 0x0000000304037219 */ /* 0x000fc800000006ff */
[----:B------:R-:W-:-:S05]  /*02b0*/  LOP3.LUT R2, R3, R2, RZ, 0xfc, !PT ;  /* 0x0000000203027212 */ /* 0x000fca00078efcff */
[----:B------:R1:W-:Y:S04]  /*02c0*/  ATOMS.OR RZ, [UR5], R2 ;  /* 0x00000002ffff798c */ /* 0x0003e8000b000005 */
[----:B------:R1:W-:Y:S01]  /*02d0*/  STS [UR4], R0 ;  /* 0x00000000ff007988 */ /* 0x0003e20008000804 */
[----:B------:R-:W-:Y:S05]  /*02e0*/  BRA `(.L_x_2) ;  /* 0x0000000000107947 */ /* 0x000fea0003800000 */
.L_x_1:
[----:B------:R-:W-:Y:S01]  /*02f0*/  IMAD.MOV.U32 R0, RZ, RZ, -0x1 ;  /* 0xffffffffff007424 */ /* 0x000fe200078e00ff */
[----:B------:R-:W-:-:S04]  /*0300*/  MOV R2, 0x330 ;  /* 0x0000033000027802 */ /* 0x000fc80000000f00 */
[----:B------:R1:W-:Y:S03]  /*0310*/  STS [UR4], R0 ;  /* 0x00000000ff007988 */ /* 0x0003e60008000804 */
[----:B01----:R-:W-:Y:S05]  /*0320*/  CALL.REL.NOINC `($__internal_1_$__cuda_sm10x_tcgen05_guardrail_trap_phase_invalid_during_alloc) ;  /* 0x0000015400f47944 */ /* 0x003fea0003c00000 */
.L_x_2:
[----:B------:R-:W-:Y:S05]  /*0330*/  WARPSYNC.ALL ;  /* 0x0000000000007948 */ /* 0x000fea0003800000 */
[----:B------:R-:W-:Y:S01]  /*0340*/  NOP ;  /* 0x0000000000007918 */ /* 0x000fe20000000000 */
.L_x_0:
[----:B------:R-:W2:Y:S08]  /*0350*/  LDC.64 R22, c[0x0][0x398] ;  /* 0x0000e600ff167b82 */ /* 0x000eb00000000a00 */
[----:B------:R-:W3:Y:S02]  /*0360*/  S2UR UR5, SR_CgaSize ;  /* 0x00000000000579c3 */ /* 0x000ee40000008a00 */
[----:B---3--:R-:W-:-:S12]  /*0370*/  UIMAD UR5, UR5, -0xa0, URZ ;  /* 0xffffff60050578a4 */ /* 0x008fd8000f8e02ff */
[----:B------:R-:W3:Y:S01]  /*0380*/  LDCU UR5, c[0x0][UR5+0x2b0] ;  /* 0x00005600050577ac */ /* 0x000ee20008000800 */
[----:B------:R-:W4:Y:S01]  /*0390*/  S2R R12, SR_TID.X ;  /* 0x00000000000c7919 */ /* 0x000f220000002100 */
[----:B------:R-:W5:Y:S01]  /*03a0*/  S2R R11, SR_CgaCtaId ;  /* 0x00000000000b7919 */ /* 0x000f620000008800 */
[----:B------:R-:W1:Y:S02]  /*03b0*/  S2UR UR4, SR_CTAID.X ;  /* 0x00000000000479c3 */ /* 0x000e640000002500 */
[----:B-12---:R-:W-:Y:S01]  /*03c0*/  VIADD R0, R23, 0xff ;  /* 0x000000ff17007836 */ /* 0x006fe20000000000 */
[----:B------:R-:W-:-:S04]  /*03d0*/  IABS R21, R23 ;  /* 0x0000001700157213 */ /* 0x000fc80000000000 */
[----:B------:R-:W-:Y:S02]  /*03e0*/  SHF.R.S32.HI R3, RZ, 0x1f, R0 ;  /* 0x0000001fff037819 */ /* 0x000fe40000011400 */
[----:B------:R-:W-:Y:S01]  /*03f0*/  I2FP.F32.U32 R5, UR4 ;  /* 0x0000000400057c45 */ /* 0x000fe20008201000 */
[----:B------:R-:W1:Y:S01]  /*0400*/  S2UR UR4, SR_CgaCtaId ;  /* 0x00000000000479c3 */ /* 0x000e620000008800 */
[----:B------:R-:W-:-:S03]  /*0410*/  LEA.HI R3, R3, R0, RZ, 0x8 ;  /* 0x0000000003037211 */ /* 0x000fc600078f40ff */
[----:B---3--:R-:W-:Y:S01]  /*0420*/  FMUL R5, R5, UR5 ;  /* 0x0000000505057c20 */ /* 0x008fe20008400000 */
[----:B------:R-:W-:-:S05]  /*0430*/  SHF.R.S32.HI R3, RZ, 0x8, R3 ;  /* 0x00000008ff037819 */ /* 0x000fca0000011403 */
[----:B------:R-:W-:Y:S01]  /*0440*/  IMAD.SHL.U32 R4, R3, 0x8, RZ ;  /* 0x0000000803047824 */ /* 0x000fe200078e00ff */
[----:B------:R-:W-:Y:S04]  /*0450*/  F2I.U32.TRUNC.NTZ R5, R5 ;  /* 0x0000000500057305 */ /* 0x000fe8000020f000 */
[----:B------:R-:W-:-:S04]  /*0460*/  IABS R7, R4 ;  /* 0x0000000400077213 */ /* 0x000fc80000000000 */
[----:B------:R-:W2:Y:S08]  /*0470*/  I2F.RP R0, R7 ;  /* 0x0000000700007306 */ /* 0x000eb00000209400 */
[----:B--2---:R-:W2:Y:S02]  /*0480*/  MUFU.RCP R0, R0 ;  /* 0x0000000000007308 */ /* 0x004ea40000001000 */
[----:B--2---:R-:W-:Y:S01]  /*0490*/  VIADD R2, R0, 0xffffffe ;  /* 0x0ffffffe00027836 */ /* 0x004fe20000000000 */
[----:B------:R-:W-:-:S05]  /*04a0*/  IABS R0, R5 ;  /* 0x0000000500007213 */ /* 0x000fca0000000000 */
[----:B------:R2:W3:Y:S02]  /*04b0*/  F2I.FTZ.U32.TRUNC.NTZ R3, R2 ;  /* 0x0000000200037305 */ /* 0x0004e4000021f000 */
[----:B--2---:R-:W-:Y:S02]  /*04c0*/  IMAD.MOV.U32 R2, RZ, RZ, RZ ;  /* 0x000000ffff027224 */ /* 0x004fe400078e00ff */
[----:B---3--:R-:W-:-:S04]  /*04d0*/  IMAD.MOV R6, RZ, RZ, -R3 ;  /* 0x000000ffff067224 */ /* 0x008fc800078e0a03 */
[----:B------:R-:W-:Y:S01]  /*04e0*/  IMAD R9, R6, R7, RZ ;  /* 0x0000000706097224 */ /* 0x000fe200078e02ff */
[----:B------:R-:W-:-:S03]  /*04f0*/  IABS R6, R4 ;  /* 0x0000000400067213 */ /* 0x000fc60000000000 */
[----:B------:R-:W-:-:S04]  /*0500*/  IMAD.HI.U32 R3, R3, R9, R2 ;  /* 0x0000000903037227 */ /* 0x000fc800078e0002 */
[----:B------:R-:W-:Y:S02]  /*0510*/  IMAD.MOV R2, RZ, RZ, -R6 ;  /* 0x000000ffff027224 */ /* 0x000fe400078e0a06 */
[----:B------:R-:W-:-:S04]  /*0520*/  IMAD.HI.U32 R3, R3, R0, RZ ;  /* 0x0000000003037227 */ /* 0x000fc800078e00ff */
[----:B------:R-:W-:Y:S01]  /*0530*/  IMAD R0, R3, R2, R0 ;  /* 0x0000000203007224 */ /* 0x000fe200078e0200 */
[----:B------:R-:W-:Y:S04]  /*0540*/  BAR.SYNC.DEFER_BLOCKING 0x0 ;  /* 0x0000000000007b1d */ /* 0x000fe80000010000 */
[----:B------:R-:W-:-:S13]  /*0550*/  ISETP.GT.U32.AND P1, PT, R7, R0, PT ;  /* 0x000000000700720c */ /* 0x000fda0003f24070 */
[----:B------:R-:W-:Y:S02]  /*0560*/  @!P1 IMAD.IADD R0, R0, 0x1, -R7 ;  /* 0x0000000100009824 */ /* 0x000fe400078e0a07 */
[----:B------:R-:W-:Y:S01]  /*0570*/  @!P1 VIADD R3, R3, 0x1 ;  /* 0x0000000103039836 */ /* 0x000fe20000000000 */
[----:B------:R-:W-:Y:S02]  /*0580*/  ISETP.NE.AND P1, PT, R4, RZ, PT ;  /* 0x000000ff0400720c */ /* 0x000fe40003f25270 */
[----:B------:R-:W-:Y:S02]  /*0590*/  ISETP.GE.U32.AND P0, PT, R0, R7, PT ;  /* 0x000000070000720c */ /* 0x000fe40003f06070 */
[----:B------:R-:W-:-:S04]  /*05a0*/  LOP3.LUT R0, R5, R4, RZ, 0x3c, !PT ;  /* 0x0000000405007212 */ /* 0x000fc800078e3cff */
[----:B------:R-:W-:Y:S01]  /*05b0*/  ISETP.GE.AND P2, PT, R0, RZ, PT ;  /* 0x000000ff0000720c */ /* 0x000fe20003f46270 */
[----:B------:R-:W-:-:S06]  /*05c0*/  VIADD R0, R22, 0x3f ;  /* 0x0000003f16007836 */ /* 0x000fcc0000000000 */
[----:B------:R-:W-:-:S04]  /*05d0*/  @P0 VIADD R3, R3, 0x1 ;  /* 0x0000000103030836 */ /* 0x000fc80000000000 */
[----:B------:R-:W-:Y:S01]  /*05e0*/  IMAD.MOV.U32 R2, RZ, RZ, R3 ;  /* 0x000000ffff027224 */ /* 0x000fe200078e0003 */
[----:B------:R-:W-:-:S03]  /*05f0*/  SHF.R.S32.HI R3, RZ, 0x1f, R0 ;  /* 0x0000001fff037819 */ /* 0x000fc60000011400 */
[----:B------:R-:W-:Y:S01]  /*0600*/  @!P2 IMAD.MOV R2, RZ, RZ, -R2 ;  /* 0x000000ffff02a224 */ /* 0x000fe200078e0a02 */
[----:B------:R-:W-:Y:S02]  /*0610*/  @!P1 LOP3.LUT R2, RZ, R4, RZ, 0x33, !PT ;  /* 0x00000004ff029212 */ /* 0x000fe400078e33ff */
[----:B------:R-:W-:-:S03]  /*0620*/  LEA.HI R3, R3, R0, RZ, 0x6 ;  /* 0x0000000003037211 */ /* 0x000fc600078f30ff */
[----:B------:R-:W-:Y:S02]  /*0630*/  IMAD.SHL.U32 R8, R2, 0x8, RZ ;  /* 0x0000000802087824 */ /* 0x000fe400078e00ff */
[----:B------:R-:W-:-:S03]  /*0640*/  IMAD.MOV R2, RZ, RZ, -R2 ;  /* 0x000000ffff027224 */ /* 0x000fc600078e0a02 */
[----:B------:R-:W-:Y:S01]  /*0650*/  LEA.HI.SX32 R3, R3, -R8, 0x1a ;  /* 0x8000000803037211 */ /* 0x000fe200078fd2ff */
[----:B------:R-:W-:Y:S02]  /*0660*/  IMAD R10, R4, R2, R5 ;  /* 0x00000002040a7224 */ /* 0x000fe400078e0205 */
[----:B------:R-:W-:Y:S01]  /*0670*/  IMAD.MOV.U32 R2, RZ, RZ, RZ ;  /* 0x000000ffff027224 */ /* 0x000fe200078e00ff */
[----:B------:R-:W-:-:S04]  /*0680*/  VIMNMX R9, PT, PT, R3, 0x8, PT ;  /* 0x0000000803097848 */ /* 0x000fc80003fe0100 */
[-C--:B------:R-:W-:Y:S02]  /*0690*/  IABS R6, R9.reuse ;  /* 0x0000000900067213 */ /* 0x080fe40000000000 */
[----:B------:R-:W-:Y:S02]  /*06a0*/  IABS R4, R9 ;  /* 0x0000000900047213 */ /* 0x000fe40000000000 */
[----:B------:R-:W2:Y:S08]  /*06b0*/  I2F.RP R0, R6 ;  /* 0x0000000600007306 */ /* 0x000eb00000209400 */
[----:B--2---:R-:W2:Y:S02]  /*06c0*/  MUFU.RCP R0, R0 ;  /* 0x0000000000007308 */ /* 0x004ea40000001000 */
[----:B--2---:R-:W-:Y:S01]  /*06d0*/  VIADD R3, R0, 0xffffffe ;  /* 0x0ffffffe00037836 */ /* 0x004fe20000000000 */
[----:B------:R-:W-:-:S05]  /*06e0*/  IABS R0, R22 ;  /* 0x0000001600007213 */ /* 0x000fca0000000000 */
[----:B------:R-:W2:Y:S02]  /*06f0*/  F2I.FTZ.U32.TRUNC.NTZ R3, R3 ;  /* 0x0000000300037305 */ /* 0x000ea4000021f000 */
[----:B--2---:R-:W-:-:S04]  /*0700*/  IMAD.MOV R7, RZ, RZ, -R3 ;  /* 0x000000ffff077224 */ /* 0x004fc800078e0a03 */
[----:B------:R-:W-:Y:S01]  /*0710*/  IMAD.MOV.U32 R5, RZ, RZ, R7 ;  /* 0x000000ffff057224 */ /* 0x000fe200078e0007 */
[----:B------:R-:W-:-:S03]  /*0720*/  IABS R7, R10 ;  /* 0x0000000a00077213 */ /* 0x000fc60000000000 */
[----:B------:R-:W-:-:S04]  /*0730*/  IMAD R5, R5, R6, RZ ;  /* 0x0000000605057224 */ /* 0x000fc800078e02ff */
[----:B------:R-:W-:Y:S02]  /*0740*/  IMAD.HI.U32 R2, R3, R5, R2 ;  /* 0x0000000503027227 */ /* 0x000fe400078e0002 */
[----:B------:R-:W2:Y:S02]  /*0750*/  I2F.RP R5, R21 ;  /* 0x0000001500057306 */ /* 0x000ea40000209400 */
[----:B------:R-:W-:Y:S02]  /*0760*/  IMAD.MOV R3, RZ, RZ, -R4 ;  /* 0x000000ffff037224 */ /* 0x000fe400078e0a04 */
[----:B------:R-:W-:-:S04]  /*0770*/  IMAD.HI.U32 R2, R2, R7, RZ ;  /* 0x0000000702027227 */ /* 0x000fc800078e00ff */
[----:B------:R-:W-:Y:S01]  /*0780*/  IMAD R3, R2, R3, R7 ;  /* 0x0000000302037224 */ /* 0x000fe200078e0207 */
[----:B------:R-:W3:Y:S01]  /*0790*/  I2F.RP R4, R0 ;  /* 0x0000000000047306 */ /* 0x000ee20000209400 */
[----:B----4-:R-:W-:Y:S02]  /*07a0*/  LOP3.LUT R7, R12, 0x3f, RZ, 0xc0, !PT ;  /* 0x0000003f0c077812 */ /* 0x010fe400078ec0ff */
[----:B------:R-:W-:Y:S02]  /*07b0*/  SHF.R.U32.HI R12, RZ, 0x5, R12 ;  /* 0x00000005ff0c7819 */ /* 0x000fe4000001160c */
[----:B------:R-:W-:-:S03]  /*07c0*/  ISETP.GT.U32.AND P1, PT, R6, R3, PT ;  /* 0x000000030600720c */ /* 0x000fc60003f24070 */
[----:B--2---:R-:W2:Y:S08]  /*07d0*/  MUFU.RCP R5, R5 ;  /* 0x0000000500057308 */ /* 0x004eb00000001000 */
[----:B---3--:R-:W3:Y:S02]  /*07e0*/  MUFU.RCP R4, R4 ;  /* 0x0000000400047308 */ /* 0x008ee40000001000 */
[----:B------:R-:W-:-:S02]  /*07f0*/  @!P1 IMAD.IADD R3, R3, 0x1, -R6 ;  /* 0x0000000103039824 */ /* 0x000fc400078e0a06 */
[----:B------:R-:W-:Y:S01]  /*0800*/  @!P1 VIADD R2, R2, 0x1 ;  /* 0x0000000102029836 */ /* 0x000fe20000000000 */
[----:B------:R-:W-:Y:S02]  /*0810*/  ISETP.NE.AND P1, PT, R9, RZ, PT ;  /* 0x000000ff0900720c */ /* 0x000fe40003f25270 */
[----:B------:R-:W-:Y:S02]  /*0820*/  ISETP.GE.U32.AND P0, PT, R3, R6, PT ;  /* 0x000000060300720c */ /* 0x000fe40003f06070 */
[----:B------:R-:W-:Y:S01]  /*0830*/  LOP3.LUT R3, R10, R9, RZ, 0x3c, !PT ;  /* 0x000000090a037212 */ /* 0x000fe200078e3cff */
[----:B--2---:R-:W-:-:S03]  /*0840*/  VIADD R5, R5, 0xffffffe ;  /* 0x0ffffffe05057836 */ /* 0x004fc60000000000 */
[----:B------:R-:W-:-:S03]  /*0850*/  ISETP.GE.AND P2, PT, R3, RZ, PT ;  /* 0x000000ff0300720c */ /* 0x000fc60003f46270 */
[----:B------:R-:W-:Y:S01]  /*0860*/  F2I.FTZ.U32.TRUNC.NTZ R5, R5 ;  /* 0x0000000500057305 */ /* 0x000fe2000021f000 */
[----:B---3--:R-:W-:Y:S01]  /*0870*/  VIADD R3, R4, 0xffffffe ;  /* 0x0ffffffe04037836 */ /* 0x008fe20000000000 */
[----:B------:R-:W-:Y:S02]  /*0880*/  MOV R4, 0x400 ;  /* 0x0000040000047802 */ /* 0x000fe40000000f00 */
[----:B------:R-:W-:Y:S02]  /*0890*/  @P0 VIADD R2, R2, 0x1 ;  /* 0x0000000102020836 */ /* 0x000fe40000000000 */
[----:B------:R-:W-:Y:S02]  /*08a0*/  R2UR UR11, R4 ;  /* 0x00000000040b72ca */ /* 0x000fe400000e0000 */
[----:B------:R-:W-:Y:S01]  /*08b0*/  IMAD.MOV.U32 R6, RZ, RZ, R2 ;  /* 0x000000ffff067224 */ /* 0x000fe200078e0002 */
[----:B------:R-:W2:Y:S03]  /*08c0*/  F2I.FTZ.U32.TRUNC.NTZ R3, R3 ;  /* 0x0000000300037305 */ /* 0x000ea6000021f000 */
[----:B------:R-:W-:Y:S01]  /*08d0*/  @!P2 IMAD.MOV R6, RZ, RZ, -R6 ;  /* 0x000000ffff06a224 */ /* 0x000fe200078e0a06 */
[----:B------:R-:W-:-:S05]  /*08e0*/  @!P1 LOP3.LUT R6, RZ, R9, RZ, 0x33, !PT ;  /* 0x00000009ff069212 */ /* 0x000fca00078e33ff */
[----:B------:R-:W-:Y:S01]  /*08f0*/  IMAD.MOV R2, RZ, RZ, -R6 ;  /* 0x000000ffff027224 */ /* 0x000fe200078e0a06 */
[----:B-1----:R-:W-:Y:S01]  /*0900*/  ULEA UR11, UR4, UR11, 0x18 ;  /* 0x0000000b040b7291 */ /* 0x002fe2000f8ec0ff */
[----:B------:R-:W-:Y:S01]  /*0910*/  IMAD.SHL.U32 R52, R6, 0x100, RZ ;  /* 0x0000010006347824 */ /* 0x000fe200078e00ff */
[----:B------:R-:W1:Y:S01]  /*0920*/  LDCU.128 UR4, c[0x0][0x380] ;  /* 0x00007000ff0477ac */ /* 0x000e620008000c00 */
[----:B------:R-:W-:Y:S02]  /*0930*/  IMAD R2, R9, R2, R10 ;  /* 0x0000000209027224 */ /* 0x000fe400078e020a */
[----:B--2---:R-:W-:Y:S02]  /*0940*/  IMAD.MOV R9, RZ, RZ, -R3 ;  /* 0x000000ffff097224 */ /* 0x004fe400078e0a03 */
[----:B------:R-:W-:Y:S02]  /*0950*/  IMAD.IADD R2, R8, 0x1, R2 ;  /* 0x0000000108027824 */ /* 0x000fe400078e0202 */
[----:B------:R-:W2:Y:S01]  /*0960*/  LDS R8, [UR11] ;  /* 0x0000000bff087984 */ /* 0x000ea20008000800 */
[----:B------:R-:W-:-:S02]  /*0970*/  IMAD.SHL.U32 R6, R12, 0x200000, RZ ;  /* 0x002000000c067824 */ /* 0x000fc400078e00ff */
[----:B------:R-:W-:Y:S02]  /*0980*/  IMAD R15, R2, 0x40, R7 ;  /* 0x00000040020f7824 */ /* 0x000fe400078e0207 */
[----:B------:R-:W-:Y:S01]  /*0990*/  IMAD R7, R9, R0, RZ ;  /* 0x0000000009077224 */ /* 0x000fe200078e02ff */
[----:B------:R-:W-:Y:S01]  /*09a0*/  LOP3.LUT R6, R6, 0x600000, RZ, 0xc0, !PT ;  /* 0x0060000006067812 */ /* 0x000fe200078ec0ff */
[----:B------:R-:W-:Y:S01]  /*09b0*/  IMAD.MOV.U32 R2, RZ, RZ, RZ ;  /* 0x000000ffff027224 */ /* 0x000fe200078e00ff */
[----:B------:R-:W-:Y:S01]  /*09c0*/  IABS R4, R15 ;  /* 0x0000000f00047213 */ /* 0x000fe20000000000 */
[----:B------:R3:W-:Y:S01]  /*09d0*/  STL [R1+0x568], R15 ;  /* 0x0005680f01007387 */ /* 0x0007e20000100800 */
[----:B------:R-:W-:Y:S01]  /*09e0*/  R2UR UR10, R6 ;  /* 0x00000000060a72ca */ /* 0x000fe200000e0000 */
[----:B------:R-:W-:Y:S01]  /*09f0*/  IMAD.HI.U32 R2, R3, R7, R2 ;  /* 0x0000000703027227 */ /* 0x000fe200078e0002 */
[----:B------:R-:W-:Y:S01]  /*0a00*/  BAR.SYNC.DEFER_BLOCKING 0x0 ;  /* 0x0000000000007b1d */ /* 0x000fe20000010000 */
[----:B------:R-:W-:-:S02]  /*0a10*/  ISETP.GE.AND P6, PT, R15, RZ, PT ;  /* 0x000000ff0f00720c */ /* 0x000fc40003fc6270 */
[----:B-----5:R-:W-:Y:S02]  /*0a20*/  IMAD.SHL.U32 R3, R11, 0x40, RZ ;  /* 0x000000400b037824 */ /* 0x020fe400078e00ff */
[----:B------:R-:W-:Y:S02]  /*0a30*/  IMAD.MOV.U32 R7, RZ, RZ, R4 ;  /* 0x000000ffff077224 */ /* 0x000fe400078e0004 */
[----:B------:R-:W-:Y:S01]  /*0a40*/  IMAD.MOV R4, RZ, RZ, -R5 ;  /* 0x000000ffff047224 */ /* 0x000fe200078e0a05 */
[----:B------:R-:W-:Y:S01]  /*0a50*/  LOP3.LUT R3, R3, 0xc0, RZ, 0xc0, !PT ;  /* 0x000000c003037812 */ /* 0x000fe200078ec0ff */
[----:B------:R-:W-:Y:S01]  /*0a60*/  IMAD.HI.U32 R2, R2, R7, RZ ;  /* 0x0000000702027227 */ /* 0x000fe200078e00ff */
[----:B------:R-:W-:Y:S02]  /*0a70*/  STL [R1+0x33c], R52 ;  /* 0x00033c3401007387 */ /* 0x000fe40000100800 */
[----:B------:R-:W-:Y:S01]  /*0a80*/  LOP3.LUT R11, R52, R3, RZ, 0xfc, !PT ;  /* 0x00000003340b7212 */ /* 0x000fe200078efcff */
[----:B------:R-:W-:Y:S01]  /*0a90*/  IMAD R9, R4, R21, RZ ;  /* 0x0000001504097224 */ /* 0x000fe200078e02ff */
[C-C-:B------:R-:W-:Y:S01]  /*0aa0*/  LOP3.LUT R13, R52.reuse, 0x1, R3.reuse, 0xfe, !PT ;  /* 0x00000001340d7812 */ /* 0x140fe200078efe03 */
[----:B------:R-:W-:Y:S01]  /*0ab0*/  IMAD.MOV.U32 R4, RZ, RZ, RZ ;  /* 0x000000ffff047224 */ /* 0x000fe200078e00ff */
[----:B------:R-:W-:Y:S01]  /*0ac0*/  IABS R10, R11 ;  /* 0x0000000b000a7213 */ /* 0x000fe20000000000 */
[----:B------:R-:W-:Y:S01]  /*0ad0*/  IMAD.MOV R2, RZ, RZ, -R2 ;  /* 0x000000ffff027224 */ /* 0x000fe200078e0a02 */
[----:B------:R-:W-:Y:S01]  /*0ae0*/  LOP3.LUT R14, R52, 0x2, R3, 0xfe, !PT ;  /* 0x00000002340e7812 */ /* 0x000fe200078efe03 */
[----:B------:R-:W-:Y:S01]  /*0af0*/  IMAD.HI.U32 R4, R5, R9, R4 ;  /* 0x0000000905047227 */ /* 0x000fe200078e0004 */
[----:B------:R-:W-:-:S02]  /*0b00*/  ISETP.GE.AND P4, PT, R11, RZ, PT ;  /* 0x000000ff0b00720c */ /* 0x000fc40003f86270 */
[----:B------:R-:W-:Y:S01]  /*0b10*/  IABS R9, R14 ;  /* 0x0000000e00097213 */ /* 0x000fe20000000000 */
[----:B------:R-:W-:Y:S01]  /*0b20*/  IMAD R2, R0, R2, R7 ;  /* 0x0000000200027224 */ /* 0x000fe200078e0207 */
[----:B------:R-:W-:Y:S01]  /*0b30*/  IABS R7, R13 ;  /* 0x0000000d00077213 */ /* 0x000fe20000000000 */
[----:B------:R-:W-:Y:S01]  /*0b40*/  IMAD.HI.U32 R5, R4, R10, RZ ;  /* 0x0000000a04057227 */ /* 0x000fe200078e00ff */
[----:B------:R-:W-:Y:S02]  /*0b50*/  LOP3.LUT R11, R52, 0x3, R3, 0xfe, !PT ;  /* 0x00000003340b7812 */ /* 0x000fe400078efe03 */
[----:B------:R-:W-:Y:S01]  /*0b60*/  ISETP.GT.U32.AND P0, PT, R0, R2, PT ;  /* 0x000000020000720c */ /* 0x000fe20003f04070 */
[----:B------:R-:W-:Y:S01]  /*0b70*/  IMAD.MOV R5, RZ, RZ, -R5 ;  /* 0x000000ffff057224 */ /* 0x000fe200078e0a05 */
[----:B--2---:R-:W-:Y:S01]  /*0b80*/  R2UR UR9, R8 ;  /* 0x00000000080972ca */ /* 0x004fe200000e0000 */
[----:B------:R-:W-:Y:S01]  /*0b90*/  IMAD.HI.U32 R6, R4, R9, RZ ;  /* 0x0000000904067227 */ /* 0x000fe200078e00ff */
[----:B------:R-:W-:-:S02]  /*0ba0*/  ISETP.GE.AND P5, PT, R14, RZ, PT ;  /* 0x000000ff0e00720c */ /* 0x000fc40003fa6270 */
[C-C-:B------:R-:W-:Y:S01]  /*0bb0*/  LOP3.LUT R14, R52.reuse, 0x5, R3.reuse, 0xfe, !PT ;  /* 0x00000005340e7812 */ /* 0x140fe200078efe03 */
[C---:B------:R-:W-:Y:S01]  /*0bc0*/  IMAD R10, R21.reuse, R5, R10 ;  /* 0x00000005150a7224 */ /* 0x040fe200078e020a */
[--C-:B------:R-:W-:Y:S01]  /*0bd0*/  LOP3.LUT R25, R52, 0x6, R3.reuse, 0xfe, !PT ;  /* 0x0000000634197812 */ /* 0x100fe200078efe03 */
[----:B------:R-:W-:Y:S01]  /*0be0*/  IMAD.HI.U32 R5, R4, R7, RZ ;  /* 0x0000000704057227 */ /* 0x000fe200078e00ff */
[----:B------:R-:W-:Y:S02]  /*0bf0*/  LOP3.LUT R19, R52, 0x7, R3, 0xfe, !PT ;  /* 0x0000000734137812 */ /* 0x000fe400078efe03 */
[----:B------:R-:W-:Y:S01]  /*0c00*/  ISETP.GT.U32.AND P3, PT, R21, R10, PT ;  /* 0x0000000a1500720c */ /* 0x000fe20003f64070 */
[----:B------:R-:W-:Y:S01]  /*0c10*/  @!P0 IMAD.IADD R2, R2, 0x1, -R0 ;  /* 0x0000000102028824 */ /* 0x000fe200078e0a00 */
[----:B------:R-:W-:Y:S01]  /*0c20*/  ISETP.GE.AND P0, PT, R13, RZ, PT ;  /* 0x000000ff0d00720c */ /* 0x000fe20003f06270 */
[----:B------:R-:W-:Y:S01]  /*0c30*/  IMAD.MOV R8, RZ, RZ, -R5 ;  /* 0x000000ffff087224 */ /* 0x000fe200078e0a05 */
[----:B------:R-:W-:Y:S01]  /*0c40*/  IABS R5, R11 ;  /* 0x0000000b00057213 */ /* 0x000fe20000000000 */
[----:B------:R-:W-:Y:S01]  /*0c50*/  IMAD.MOV R12, RZ, RZ, -R6 ;  /* 0x000000ffff0c7224 */ /* 0x000fe200078e0a06 */
[----:B------:R-:W-:Y:S01]  /*0c60*/  ISETP.GT.U32.AND P1, PT, R0, R2, PT ;  /* 0x000000020000720c */ /* 0x000fe20003f24070 */
[C---:B------:R-:W-:Y:S01]  /*0c70*/  IMAD R6, R21.reuse, R8, R7 ;  /* 0x0000000815067224 */ /* 0x040fe200078e0207 */
[----:B------:R-:W-:Y:S01]  /*0c80*/  LOP3.LUT R13, R52, 0x4, R3, 0xfe, !PT ;  /* 0x00000004340d7812 */ /* 0x000fe200078efe03 */
[C---:B------:R-:W-:Y:S01]  /*0c90*/  IMAD R8, R21.reuse, R12, R9 ;  /* 0x0000000c15087224 */ /* 0x040fe200078e0209 */
[----:B------:R-:W-:Y:S01]  /*0ca0*/  IABS R9, R14 ;  /* 0x0000000e00097213 */ /* 0x000fe20000000000 */
[----:B------:R-:W-:Y:S01]  /*0cb0*/  IMAD.MOV.U32 R12, RZ, RZ, R5 ;  /* 0x000000ffff0c7224 */ /* 0x000fe200078e0005 */
[----:B------:R-:W-:Y:S01]  /*0cc0*/  ISETP.GT.U32.AND P2, PT, R21, R6, PT ;  /* 0x000000061500720c */ /* 0x000fe20003f44070 */
[----:B------:R-:W-:Y:S01]  /*0cd0*/  @!P3 IMAD.IADD R10, R10, 0x1, -R21 ;  /* 0x000000010a0ab824 */ /* 0x000fe200078e0a15 */
[----:B------:R-:W-:Y:S01]  /*0ce0*/  IABS R7, R13 ;  /* 0x0000000d00077213 */ /* 0x000fe20000000000 */
[----:B------:R-:W-:Y:S01]  /*0cf0*/  IMAD.HI.U32 R5, R4, R9, RZ ;  /* 0x0000000904057227 */ /* 0x000fe200078e00ff */
[----:B------:R-:W-:-:S02]  /*0d00*/  IABS R20, R25 ;  /* 0x0000001900147213 */ /* 0x000fc40000000000 */
[C---:B------:R-:W-:Y:S01]  /*0d10*/  ISETP.GT.U32.AND P3, PT, R21.reuse, R10, PT ;  /* 0x0000000a1500720c */ /* 0x040fe20003f64070 */
[----:B------:R-:W-:Y:S01]  /*0d20*/  @!P1 IMAD.IADD R2, R2, 0x1, -R0 ;  /* 0x0000000102029824 */ /* 0x000fe200078e0a00 */
[----:B------:R-:W-:Y:S01]  /*0d30*/  ISETP.NE.AND P1, PT, R22, RZ, PT ;  /* 0x000000ff1600720c */ /* 0x000fe20003f25270 */
[----:B------:R-:W-:Y:S01]  /*0d40*/  IMAD.HI.U32 R0, R4, R12, RZ ;  /* 0x0000000c04007227 */ /* 0x000fe200078e00ff */
[C-C-:B------:R-:W-:Y:S02]  /*0d50*/  LOP3.LUT R17, R52.reuse, 0x8, R3.reuse, 0xfe, !PT ;  /* 0x0000000834117812 */ /* 0x140fe400078efe03 */
[C-C-:B------:R-:W-:Y:S01]  /*0d60*/  LOP3.LUT R29, R52.reuse, 0x24, R3.reuse, 0xfe, !PT ;  /* 0x00000024341d7812 */ /* 0x140fe200078efe03 */
[----:B------:R-:W-:Y:S01]  /*0d70*/  IMAD.MOV R0, RZ, RZ, -R0 ;  /* 0x000000ffff007224 */ /* 0x000fe200078e0a00 */
[----:B------:R-:W-:Y:S01]  /*0d80*/  IABS R16, R17 ;  /* 0x0000001100107213 */ /* 0x000fe20000000000 */
[----:B------:R-:W-:Y:S01]  /*0d90*/  @!P6 IMAD.MOV R2, RZ, RZ, -R2 ;  /* 0x000000ffff02e224 */ /* 0x000fe200078e0a02 */
[C-C-:B------:R-:W-:Y:S01]  /*0da0*/  LOP3.LUT R33, R52.reuse, 0x28, R3.reuse, 0xfe, !PT ;  /* 0x0000002834217812 */ /* 0x140fe200078efe03 */
[C---:B------:R-:W-:Y:S01]  /*0db0*/  IMAD R12, R21.reuse, R0, R12 ;  /* 0x00000000150c7224 */ /* 0x040fe200078e020c */
[----:B------:R-:W-:Y:S01]  /*0dc0*/  LOP3.LUT R32, R52, 0x29, R3, 0xfe, !PT ;  /* 0x0000002934207812 */ /* 0x000fe200078efe03 */
[----:B------:R-:W-:Y:S01]  /*0dd0*/  @!P3 IMAD.IADD R10, R10, 0x1, -R21 ;  /* 0x000000010a0ab824 */ /* 0x000fe200078e0a15 */
[C---:B------:R-:W-:Y:S01]  /*0de0*/  ISETP.GT.U32.AND P3, PT, R21.reuse, R8, PT ;  /* 0x000000081500720c */ /* 0x040fe20003f64070 */
[----:B------:R-:W-:Y:S01]  /*0df0*/  IMAD.HI.U32 R0, R4, R7, RZ ;  /* 0x0000000704007227 */ /* 0x000fe200078e00ff */
[----:B------:R-:W-:-:S02]  /*0e00*/  ISETP.GT.U32.AND P6, PT, R21, R12, PT ;  /* 0x0000000c1500720c */ /* 0x000fc40003fc4070 */
[----:B------:R-:W-:Y:S01]  /*0e10*/  @!P1 LOP3.LUT R2, RZ, R22, RZ, 0x33, !PT ;  /* 0x00000016ff029212 */ /* 0x000fe200078e33ff */
[----:B------:R-:W-:Y:S01]  /*0e20*/  @!P2 IMAD.IADD R6, R6, 0x1, -R21 ;  /* 0x000000010606a824 */ /* 0x000fe200078e0a15 */
[----:B------:R-:W-:Y:S01]  /*0e30*/  IABS R22, R19 ;  /* 0x0000001300167213 */ /* 0x000fe20000000000 */
[----:B------:R-:W-:Y:S01]  /*0e40*/  IMAD.MOV R0, RZ, RZ, -R0 ;  /* 0x000000ffff007224 */ /* 0x000fe200078e0a00 */
[----:B------:R-:W-:Y:S01]  /*0e50*/  ISETP.GE.AND P1, PT, R11, RZ, PT ;  /* 0x000000ff0b00720c */ /* 0x000fe20003f26270 */
[----:B---3--:R-:W-:Y:S01]  /*0e60*/  IMAD.MOV.U32 R15, RZ, RZ, R10 ;  /* 0x000000ffff0f7224 */ /* 0x008fe200078e000a */
[----:B------:R-:W-:Y:S01]  /*0e70*/  ISETP.GT.U32.AND P2, PT, R21, R6, PT ;  /* 0x000000061500720c */ /* 0x000fe20003f44070 */
[----:B------:R-:W-:Y:S01]  /*0e80*/  IMAD.MOV R10, RZ, RZ, -R5 ;  /* 0x000000ffff0a7224 */ /* 0x000fe200078e0a05 */
[----:B------:R-:W-:Y:S01]  /*0e90*/  IABS R30, R32 ;  /* 0x00000020001e7213 */ /* 0x000fe20000000000 */
[----:B------:R-:W-:Y:S01]  /*0ea0*/  @!P3 IMAD.IADD R8, R8, 0x1, -R21 ;  /* 0x000000010808b824 */ /* 0x000fe200078e0a15 */
[----:B------:R-:W-:Y:S01]  /*0eb0*/  LOP3.LUT R45, R52, 0x32, R3, 0xfe, !PT ;  /* 0x00000032342d7812 */ /* 0x000fe200078efe03 */
[----:B------:R-:W-:-:S02]  /*0ec0*/  @!P6 IMAD.IADD R12, R12, 0x1, -R21 ;  /* 0x000000010c0ce824 */ /* 0x000fc400078e0a15 */
[C---:B------:R-:W-:Y:S01]  /*0ed0*/  IMAD R0, R21.reuse, R0, R7 ;  /* 0x0000000015007224 */ /* 0x040fe200078e0207 */
[C---:B------:R-:W-:Y:S01]  /*0ee0*/  ISETP.GT.U32.AND P3, PT, R21.reuse, R8, PT ;  /* 0x000000081500720c */ /* 0x040fe20003f64070 */
[C---:B------:R-:W-:Y:S01]  /*0ef0*/  IMAD R10, R21.reuse, R10, R9 ;  /* 0x0000000a150a7224 */ /* 0x040fe200078e0209 */
[----:B------:R-:W-:Y:S01]  /*0f00*/  ISETP.GT.U32.AND P6, PT, R21, R12, PT ;  /* 0x0000000c1500720c */ /* 0x000fe20003fc4070 */
[----:B------:R-:W-:Y:S01]  /*0f10*/  IMAD.HI.U32 R5, R4, R20, RZ ;  /* 0x0000001404057227 */ /* 0x000fe200078e00ff */
[----:B------:R-:W-:-:S03]  /*0f20*/  IABS R39, R45 ;  /* 0x0000002d00277213 */ /* 0x000fc60000000000 */
[----:B------:R-:W-:Y:S01]  /*0f30*/  @!P4 IMAD.MOV R15, RZ, RZ, -R15 ;  /* 0x000000ffff0fc224 */ /* 0x000fe200078e0a0f */
[----:B------:R-:W-:Y:S01]  /*0f40*/  ISETP.GE.AND P4, PT, R13, RZ, PT ;  /* 0x000000ff0d00720c */ /* 0x000fe20003f86270 */
[----:B------:R-:W-:Y:S01]  /*0f50*/  IMAD.MOV R9, RZ, RZ, -R5 ;  /* 0x000000ffff097224 */ /* 0x000fe200078e0a05 */
[----:B------:R-:W-:Y:S01]  /*0f60*/  LOP3.LUT R13, R52, 0xa, R3, 0xfe, !PT ;  /* 0x0000000a340d7812 */ /* 0x000fe200078efe03 */
[----:B------:R-:W-:Y:S01]  /*0f70*/  IMAD.HI.U32 R5, R4, R22, RZ ;  /* 0x0000001604057227 */ /* 0x000fe200078e00ff */
[----:B------:R2:W-:Y:S03]  /*0f80*/  STL [R1+0x70], R15 ;  /* 0x0000700f01007387 */ /* 0x0005e60000100800 */
[--C-:B------:R-:W-:Y:S01]  /*0f90*/  @!P3 IMAD.IADD R8, R8, 0x1, -R21.reuse ;  /* 0x000000010808b824 */ /* 0x100fe200078e0a15 */
[C---:B------:R-:W-:Y:S01]  /*0fa0*/  ISETP.GT.U32.AND P3, PT, R21.reuse, R0, PT ;  /* 0x000000001500720c */ /* 0x040fe20003f64070 */
[--C-:B------:R-:W-:Y:S01]  /*0fb0*/  @!P6 IMAD.IADD R12, R12, 0x1, -R21.reuse ;  /* 0x000000010c0ce824 */ /* 0x100fe200078e0a15 */
[C---:B------:R-:W-:Y:S01]  /*0fc0*/  ISETP.GT.U32.AND P6, PT, R21.reuse, R10, PT ;  /* 0x0000000a1500720c */ /* 0x040fe20003fc4070 */
[----:B------:R-:W-:Y:S01]  /*0fd0*/  @!P2 IMAD.IADD R6, R6, 0x1, -R21 ;  /* 0x000000010606a824 */ /* 0x000fe200078e0a15 */
[----:B------:R-:W-:Y:S01]  /*0fe0*/  ISETP.GE.AND P2, PT, R14, RZ, PT ;  /* 0x000000ff0e00720c */ /* 0x000fe20003f46270 */
[----:B------:R-:W-:Y:S01]  /*0ff0*/  IMAD R20, R21, R9, R20 ;  /* 0x0000000915147224 */ /* 0x000fe200078e0214 */
[----:B------:R-:W-:Y:S01]  /*1000*/  IABS R14, R13 ;  /* 0x0000000d000e7213 */ /* 0x000fe20000000000 */
[----:B------:R-:W-:Y:S01]  /*1010*/  IMAD.MOV R11, RZ, RZ, -R5 ;  /* 0x000000ffff0b7224 */ /* 0x000fe200078e0a05 */
[----:B--2---:R-:W-:Y:S01]  /*1020*/  LOP3.LUT R15, R52, 0x9, R3, 0xfe, !PT ;  /* 0x00000009340f7812 */ /* 0x004fe200078efe03 */
[----:B------:R-:W-:-:S02]  /*1030*/  IMAD.MOV.U32 R26, RZ, RZ, R6 ;  /* 0x000000ffff1a7224 */ /* 0x000fc400078e0006 */
[----:B------:R-:W-:Y:S01]  /*1040*/  IMAD.HI.U32 R5, R4, R14, RZ ;  /* 0x0000000e04057227 */ /* 0x000fe200078e00ff */
[----:B------:R-:W-:-:S03]  /*1050*/  IABS R18, R15 ;  /* 0x0000000f00127213 */ /* 0x000fc60000000000 */
[----:B------:R-:W-:Y:S01]  /*1060*/  @!P3 IMAD.IADD R0, R0, 0x1, -R21 ;  /* 0x000000010000b824 */ /* 0x000fe200078e0a15 */
[C---:B------:R-:W-:Y:S01]  /*1070*/  ISETP.GT.U32.AND P3, PT, R21.reuse, R20, PT ;  /* 0x000000141500720c */ /* 0x040fe20003f64070 */
[C---:B------:R-:W-:Y:S01]  /*1080*/  IMAD R22, R21.reuse, R11, R22 ;  /* 0x0000000b15167224 */ /* 0x040fe200078e0216 */
[----:B------:R-:W-:Y:S01]  /*1090*/  LOP3.LUT R11, R52, 0xc, R3, 0xfe, !PT ;  /* 0x0000000c340b7812 */ /* 0x000fe200078efe03 */
[----:B------:R-:W-:Y:S02]  /*10a0*/  IMAD.MOV R5, RZ, RZ, -R5 ;  /* 0x000000ffff057224 */ /* 0x000fe400078e0a05 */
[----:B------:R-:W-:Y:S01]  /*10b0*/  @!P6 IMAD.IADD R10, R10, 0x1, -R21 ;  /* 0x000000010a0ae824 */ /* 0x000fe200078e0a15 */
[C---:B------:R-:W-:Y:S01]  /*10c0*/  ISETP.GT.U32.AND P6, PT, R21.reuse, R22, PT ;  /* 0x000000161500720c */ /* 0x040fe20003fc4070 */
[----:B------:R-:W-:Y:S02]  /*10d0*/  IMAD R14, R21, R5, R14 ;  /* 0x00000005150e7224 */ /* 0x000fe400078e020e */
[----:B------:R-:W-:-:S02]  /*10e0*/  IMAD.MOV.U32 R5, RZ, RZ, R8 ;  /* 0x000000ffff057224 */ /* 0x000fc400078e0008 */
[----:B------:R-:W-:-:S04]  /*10f0*/  IMAD.HI.U32 R7, R4, R16, RZ ;  /* 0x0000001004077227 */ /* 0x000fc800078e00ff */
[----:B------:R-:W-:Y:S01]  /*1100*/  @!P0 IMAD.MOV R26, RZ, RZ, -R26 ;  /* 0x000000ffff1a8224 */ /* 0x000fe200078e0a1a */
[C---:B------:R-:W-:Y:S01]  /*1110*/  ISETP.GT.U32.AND P0, PT, R21.reuse, R0, PT ;  /* 0x000000001500720c */ /* 0x040fe20003f04070 */
[----:B------:R-:W-:Y:S02]  /*1120*/  @!P5 IMAD.MOV R5, RZ, RZ, -R5 ;  /* 0x000000ffff05d224 */ /* 0x000fe400078e0a05 */
[----:B------:R-:W-:Y:S01]  /*1130*/  @!P3 IMAD.IADD R20, R20, 0x1, -R21 ;  /* 0x000000011414b824 */ /* 0x000fe200078e0a15 */
[----:B------:R-:W-:Y:S01]  /*1140*/  STL [R1+0x6c], R26 ;  /* 0x00006c1a01007387 */ /* 0x000fe20000100800 */
[----:B------:R-:W-:Y:S01]  /*1150*/  IMAD.MOV R7, RZ, RZ, -R7 ;  /* 0x000000ffff077224 */ /* 0x000fe200078e0a07 */
[C---:B------:R-:W-:Y:S01]  /*1160*/  ISETP.GT.U32.AND P3, PT, R21.reuse, R10, PT ;  /* 0x0000000a1500720c */ /* 0x040fe20003f64070 */
[----:B------:R-:W-:Y:S01]  /*1170*/  @!P6 IMAD.IADD R22, R22, 0x1, -R21 ;  /* 0x000000011616e824 */ /* 0x000fe200078e0a15 */
[----:B------:R2:W-:Y:S01]  /*1180*/  STL [R1+0x68], R5 ;  /* 0x0000680501007387 */ /* 0x0005e20000100800 */
[C---:B------:R-:W-:Y:S01]  /*1190*/  IMAD R16, R21.reuse, R7, R16 ;  /* 0x0000000715107224 */ /* 0x040fe200078e0210 */
[C---:B------:R-:W-:Y:S01]  /*11a0*/  ISETP.GT.U32.AND P6, PT, R21.reuse, R20, PT ;  /* 0x000000141500720c */ /* 0x040fe20003fc4070 */
[----:B------:R-:W-:Y:S01]  /*11b0*/  IMAD.HI.U32 R9, R4, R18, RZ ;  /* 0x0000001204097227 */ /* 0x000fe200078e00ff */
[----:B------:R-:W-:-:S02]  /*11c0*/  ISETP.GT.U32.AND P5, PT, R21, R22, PT ;  /* 0x000000161500720c */ /* 0x000fc40003fa4070 */
[----:B------:R-:W-:Y:S01]  /*11d0*/  IABS R7, R11 ;  /* 0x0000000b00077213 */ /* 0x000fe20000000000 */
[----:B------:R-:W-:Y:S02]  /*11e0*/  IMAD.MOV R9, RZ, RZ, -R9 ;  /* 0x000000ffff097224 */ /* 0x000fe400078e0a09 */
[----:B------:R-:W-:Y:S02]  /*11f0*/  @!P0 IMAD.IADD R0, R0, 0x1, -R21 ;  /* 0x0000000100008824 */ /* 0x000fe400078e0a15 */
[----:B--2---:R-:W-:Y:S02]  /*1200*/  IMAD.MOV.U32 R5, RZ, RZ, R12 ;  /* 0x000000ffff057224 */ /* 0x004fe400078e000c */
[C---:B------:R-:W-:Y:S01]  /*1210*/  IMAD R18, R21.reuse, R9, R18 ;  /* 0x0000000915127224 */ /* 0x040fe200078e0212 */
[----:B------:R-:W-:Y:S01]  /*1220*/  LOP3.LUT R9, R52, 0xb, R3, 0xfe, !PT ;  /* 0x0000000b34097812 */ /* 0x000fe200078efe03 */
[----:B------:R-:W-:Y:S01]  /*1230*/  @!P1 IMAD.MOV R5, RZ, RZ, -R5 ;  /* 0x000000ffff059224 */ /* 0x000fe200078e0a05 */
[C---:B------:R-:W-:Y:S01]  /*1240*/  ISETP.GT.U32.AND P1, PT, R21.reuse, R16, PT ;  /* 0x000000101500720c */ /* 0x040fe20003f24070 */
[--C-:B------:R-:W-:Y:S01]  /*1250*/  @!P3 IMAD.IADD R10, R10, 0x1, -R21.reuse ;  /* 0x000000010a0ab824 */ /* 0x100fe200078e0a15 */
[C---:B------:R-:W-:Y:S01]  /*1260*/  ISETP.GT.U32.AND P0, PT, R21.reuse, R18, PT ;  /* 0x000000121500720c */ /* 0x040fe20003f04070 */
[----:B------:R-:W-:Y:S01]  /*1270*/  @!P6 IMAD.IADD R20, R20, 0x1, -R21 ;  /* 0x000000011414e824 */ /* 0x000fe200078e0a15 */
[----:B------:R-:W-:Y:S01]  /*1280*/  ISETP.GT.U32.AND P6, PT, R21, R14, PT ;  /* 0x0000000e1500720c */ /* 0x000fe20003fc4070 */
[----:B------:R-:W-:Y:S01]  /*1290*/  IMAD.MOV.U32 R12, RZ, RZ, R0 ;  /* 0x000000ffff0c7224 */ /* 0x000fe200078e0000 */
[----:B------:R-:W-:Y:S01]  /*12a0*/  ISETP.GE.AND P3, PT, R25, RZ, PT ;  /* 0x000000ff1900720c */ /* 0x000fe20003f66270 */
[----:B------:R-:W-:Y:S01]  /*12b0*/  IMAD.MOV.U32 R8, RZ, RZ, R10 ;  /* 0x000000ffff087224 */ /* 0x000fe200078e000a */
[----:B------:R-:W-:Y:S01]  /*12c0*/  IABS R24, R9 ;  /* 0x0000000900187213 */ /* 0x000fe20000000000 */
[----:B------:R-:W-:Y:S01]  /*12d0*/  @!P4 IMAD.MOV R12, RZ, RZ, -R12 ;  /* 0x000000ffff0cc224 */ /* 0x000fe200078e0a0c */
[----:B------:R2:W-:Y:S01]  /*12e0*/  STL [R1+0x64], R5 ;  /* 0x0000640501007387 */ /* 0x0005e20000100800 */
[----:B------:R-:W-:Y:S01]  /*12f0*/  @!P2 IMAD.MOV R8, RZ, RZ, -R8 ;  /* 0x000000ffff08a224 */ /* 0x000fe200078e0a08 */
[----:B------:R-:W-:Y:S01]  /*1300*/  LOP3.LUT R25, R52, 0x22, R3, 0xfe, !PT ;  /* 0x0000002234197812 */ /* 0x000fe200078efe03 */
[--C-:B------:R-:W-:Y:S01]  /*1310*/  @!P1 IMAD.IADD R16, R16, 0x1, -R21.reuse ;  /* 0x0000000110109824 */ /* 0x100fe200078e0a15 */
[----:B------:R-:W-:Y:S01]  /*1320*/  STL [R1+0x58], R12 ;  /* 0x0000580c01007387 */ /* 0x000fe20000100800 */
[----:B------:R-:W-:Y:S01]  /*1330*/  @!P5 IMAD.IADD R22, R22, 0x1, -R21 ;  /* 0x000000011616d824 */ /* 0x000fe200078e0a15 */
[----:B------:R-:W-:Y:S01]  /*1340*/  ISETP.GE.AND P5, PT, R19, RZ, PT ;  /* 0x000000ff1300720c */ /* 0x000fe20003fa6270 */
[C---:B------:R-:W-:Y:S01]  /*1350*/  IMAD.HI.U32 R6, R4.reuse, R7, RZ ;  /* 0x0000000704067227 */ /* 0x040fe200078e00ff */
[----:B------:R-:W-:Y:S01]  /*1360*/  ISETP.GT.U32.AND P4, PT, R21, R16, PT ;  /* 0x000000101500720c */ /* 0x000fe20003f84070 */
[----:B------:R3:W-:Y:S01]  /*1370*/  STL [R1+0x54], R8 ;  /* 0x0000540801007387 */ /* 0x0007e20000100800 */
[----:B------:R-:W-:Y:S01]  /*1380*/  ISETP.GE.AND P1, PT, R17, RZ, PT ;  /* 0x000000ff1100720c */ /* 0x000fe20003f26270 */
[----:B--2---:R-:W-:Y:S01]  /*1390*/  IMAD.HI.U32 R5, R4, R24, RZ ;  /* 0x0000001804057227 */ /* 0x004fe200078e00ff */
[----:B------:R-:W-:-:S02]  /*13a0*/  LOP3.LUT R17, R52, 0x13, R3, 0xfe, !PT ;  /* 0x0000001334117812 */ /* 0x000fc400078efe03 */
[----:B------:R-:W-:Y:S01]  /*13b0*/  LOP3.LUT R19, R52, 0x1e, R3, 0xfe, !PT ;  /* 0x0000001e34137812 */ /* 0x000fe200078efe03 */
[----:B------:R-:W-:Y:S01]  /*13c0*/  IMAD.MOV R5, RZ, RZ, -R5 ;  /* 0x000000ffff057224 */ /* 0x000fe200078e0a05 */
[----:B------:R-:W-:Y:S01]  /*13d0*/  IABS R53, R17 ;  /* 0x0000001100357213 */ /* 0x000fe20000000000 */
[--C-:B------:R-:W-:Y:S02]  /*13e0*/  @!P6 IMAD.IADD R14, R14, 0x1, -R21.reuse ;  /* 0x000000010e0ee824 */ /* 0x100fe400078e0a15 */
[----:B---3--:R-:W-:Y:S02]  /*13f0*/  IMAD.MOV.U32 R8, RZ, RZ, R20 ;  /* 0x000000ffff087224 */ /* 0x008fe400078e0014 */
[----:B------:R-:W-:Y:S01]  /*1400*/  IMAD.MOV R6, RZ, RZ, -R6 ;  /* 0x000000ffff067224 */ /* 0x000fe200078e0a06 */
[----:B------:R-:W-:Y:S01]  /*1410*/  ISETP.GT.U32.AND P6, PT, R21, R14, PT ;  /* 0x0000000e1500720c */ /* 0x000fe20003fc4070 */
[----:B------:R-:W-:Y:S01]  /*1420*/  @!P0 IMAD.IADD R18, R18, 0x1, -R21 ;  /* 0x0000000112128824 */ /* 0x000fe200078e0a15 */
[----:B------:R-:W-:Y:S01]  /*1430*/  ISETP.GE.AND P0, PT, R15, RZ, PT ;  /* 0x000000ff0f00720c */ /* 0x000fe20003f06270 */
[----:B------:R-:W-:-:S02]  /*1440*/  @!P3 IMAD.MOV R8, RZ, RZ, -R8 ;  /* 0x000000ffff08b224 */ /* 0x000fc400078e0a08 */
[C---:B------:R-:W-:Y:S01]  /*1450*/  IMAD R24, R21.reuse, R5, R24 ;  /* 0x0000000515187224 */ /* 0x040fe200078e0218 */
[----:B------:R-:W-:Y:S01]  /*1460*/  LOP3.LUT R5, R52, 0xd, R3, 0xfe, !PT ;  /* 0x0000000d34057812 */ /* 0x000fe200078efe03 */
[----:B------:R-:W-:Y:S01]  /*1470*/  IMAD.MOV.U32 R0, RZ, RZ, R22 ;  /* 0x000000ffff007224 */ /* 0x000fe200078e0016 */
[C---:B------:R-:W-:Y:S01]  /*1480*/  ISETP.GT.U32.AND P2, PT, R21.reuse, R18, PT ;  /* 0x000000121500720c */ /* 0x040fe20003f44070 */
[C---:B------:R-:W-:Y:S01]  /*1490*/  IMAD R6, R21.reuse, R6, R7 ;  /* 0x0000000615067224 */ /* 0x040fe200078e0207 */
[----:B------:R2:W-:Y:S01]  /*14a0*/  STL [R1+0x50], R8 ;  /* 0x0000500801007387 */ /* 0x0005e20000100800 */
[----:B------:R-:W-:Y:S01]  /*14b0*/  @!P5 IMAD.MOV R0, RZ, RZ, -R0 ;  /* 0x000000ffff00d224 */ /* 0x000fe200078e0a00 */
[C---:B------:R-:W-:Y:S01]  /*14c0*/  ISETP.GT.U32.AND P3, PT, R21.reuse, R24, PT ;  /* 0x000000181500720c */ /* 0x040fe20003f64070 */
[--C-:B------:R-:W-:Y:S01]  /*14d0*/  @!P4 IMAD.IADD R16, R16, 0x1, -R21.reuse ;  /* 0x000000011010c824 */ /* 0x100fe200078e0a15 */
[----:B------:R-:W-:Y:S01]  /*14e0*/  ISETP.GT.U32.AND P4, PT, R21, R6, PT ;  /* 0x000000061500720c */ /* 0x000fe20003f84070 */
[----:B------:R-:W-:Y:S01]  /*14f0*/  @!P6 IMAD.IADD R14, R14, 0x1, -R21 ;  /* 0x000000010e0ee824 */ /* 0x000fe200078e0a15 */
[----:B------:R-:W-:Y:S01]  /*1500*/  ISETP.GE.AND P5, PT, R13, RZ, PT ;  /* 0x000000ff0d00720c */ /* 0x000fe20003fa6270 */
[----:B------:R3:W-:Y:S01]  /*1510*/  STL [R1+0x4c], R0 ;  /* 0x00004c0001007387 */ /* 0x0007e20000100800 */
[----:B------:R-:W-:Y:S01]  /*1520*/  LOP3.LUT R7, R52, 0xe, R3, 0xfe, !PT ;  /* 0x0000000e34077812 */ /* 0x000fe200078efe03 */
[----:B------:R-:W-:Y:S01]  /*1530*/  IMAD.MOV.U32 R15, RZ, RZ, R16 ;  /* 0x000000ffff0f7224 */ /* 0x000fe200078e0010 */
[----:B--2---:R-:W-:Y:S01]  /*1540*/  IABS R8, R5 ;  /* 0x0000000500087213 */ /* 0x004fe20000000000 */
[--C-:B------:R-:W-:Y:S01]  /*1550*/  @!P2 IMAD.IADD R18, R18, 0x1, -R21.reuse ;  /* 0x000000011212a824 */ /* 0x100fe200078e0a15 */
[----:B------:R-:W-:Y:S01]  /*1560*/  ISETP.GE.AND P2, PT, R9, RZ, PT ;  /* 0x000000ff0900720c */ /* 0x000fe20003f46270 */
[----:B------:R-:W-:Y:S01]  /*1570*/  IMAD.MOV.U32 R9, RZ, RZ, R14 ;  /* 0x000000ffff097224 */ /* 0x000fe200078e000e */
[----:B------:R-:W-:Y:S01]  /*1580*/  IABS R12, R7 ;  /* 0x00000007000c7213 */ /* 0x000fe20000000000 */
[----:B------:R-:W-:Y:S01]  /*1590*/  @!P3 IMAD.IADD R24, R24, 0x1, -R21 ;  /* 0x000000011818b824 */ /* 0x000fe200078e0a15 */
[----:B------:R-:W-:Y:S01]  /*15a0*/  ISETP.GE.AND P3, PT, R5, RZ, PT ;  /* 0x000000ff0500720c */ /* 0x000fe20003f66270 */
[----:B---3--:R-:W-:Y:S01]  /*15b0*/  IMAD.HI.U32 R0, R4, R8, RZ ;  /* 0x0000000804007227 */ /* 0x008fe200078e00ff */
[----:B------:R-:W-:-:S02]  /*15c0*/  ISETP.GE.AND P6, PT, R11, RZ, PT ;  /* 0x000000ff0b00720c */ /* 0x000fc40003fc6270 */
[C-C-:B------:R-:W-:Y:S01]  /*15d0*/  LOP3.LUT R13, R52.reuse, 0x11, R3.reuse, 0xfe, !PT ;  /* 0x00000011340d7812 */ /* 0x140fe200078efe03 */
[----:B------:R-:W-:Y:S01]  /*15e0*/  IMAD.MOV R0, RZ, RZ, -R0 ;  /* 0x000000ffff007224 */ /* 0x000fe200078e0a00 */
[----:B------:R-:W-:Y:S01]  /*15f0*/  LOP3.LUT R16, R52, 0x12, R3, 0xfe, !PT ;  /* 0x0000001234107812 */ /* 0x000fe200078efe03 */
[----:B------:R-:W-:Y:S01]  /*1600*/  @!P4 IMAD.IADD R6, R6, 0x1, -R21 ;  /* 0x000000010606c824 */ /* 0x000fe200078e0a15 */
[----:B------:R-:W-:Y:S01]  /*1610*/  IABS R11, R13 ;  /* 0x0000000d000b7213 */ /* 0x000fe20000000000 */
[C---:B------:R-:W-:Y:S01]  /*1620*/  IMAD R8, R21.reuse, R0, R8 ;  /* 0x0000000015087224 */ /* 0x040fe200078e0208 */
[----:B------:R-:W-:Y:S01]  /*1630*/  LOP3.LUT R0, R52, 0xf, R3, 0xfe, !PT ;  /* 0x0000000f34007812 */ /* 0x000fe200078efe03 */
[----:B------:R-:W-:Y:S01]  /*1640*/  @!P5 IMAD.MOV R9, RZ, RZ, -R9 ;  /* 0x000000ffff09d224 */ /* 0x000fe200078e0a09 */
[C---:B------:R-:W-:Y:S01]  /*1650*/  ISETP.GT.U32.AND P4, PT, R21.reuse, R6, PT ;  /* 0x000000061500720c */ /* 0x040fe20003f84070 */
[----:B------:R-:W-:Y:S01]  /*1660*/  IMAD.HI.U32 R5, R4, R12, RZ ;  /* 0x0000000c04057227 */ /* 0x000fe200078e00ff */
[----:B------:R-:W-:-:S03]  /*1670*/  ISETP.GT.U32.AND P5, PT, R21, R8, PT ;  /* 0x000000081500720c */ /* 0x000fc60003fa4070 */
[----:B------:R-:W-:Y:S02]  /*1680*/  IMAD.MOV.U32 R10, RZ, RZ, R18 ;  /* 0x000000ffff0a7224 */ /* 0x000fe400078e0012 */
[----:B------:R-:W-:Y:S01]  /*1690*/  @!P1 IMAD.MOV R15, RZ, RZ, -R15 ;  /* 0x000000ffff0f9224 */ /* 0x000fe200078e0a0f */
[C---:B------:R-:W-:Y:S01]  /*16a0*/  ISETP.GT.U32.AND P1, PT, R21.reuse, R24, PT ;  /* 0x000000181500720c */ /* 0x040fe20003f24070 */
[----:B------:R-:W-:Y:S02]  /*16b0*/  IMAD.MOV R5, RZ, RZ, -R5 ;  /* 0x000000ffff057224 */ /* 0x000fe400078e0a05 */
[----:B------:R-:W-:Y:S01]  /*16c0*/  @!P0 IMAD.MOV R10, RZ, RZ, -R10 ;  /* 0x000000ffff0a8224 */ /* 0x000fe200078e0a0a */
[----:B------:R2:W-:Y:S01]  /*16d0*/  STL [R1+0x48], R15 ;  /* 0x0000480f01007387 */ /* 0x0005e20000100800 */
[----:B------:R-:W-:Y:S01]  /*16e0*/  IMAD R12, R21, R5, R12 ;  /* 0x00000005150c7224 */ /* 0x000fe200078e020c */
[----:B------:R-:W-:Y:S01]  /*16f0*/  ISETP.GE.AND P0, PT, R7, RZ, PT ;  /* 0x000000ff0700720c */ /* 0x000fe20003f06270 */
[--C-:B------:R-:W-:Y:S01]  /*1700*/  @!P5 IMAD.IADD R8, R8, 0x1, -R21.reuse ;  /* 0x000000010808d824 */ /* 0x100fe200078e0a15 */
[----:B------:R-:W-:Y:S01]  /*1710*/  STL [R1+0x44], R10 ;  /* 0x0000440a01007387 */ /* 0x000fe20000100800 */
[----:B------:R-:W-:Y:S01]  /*1720*/  @!P4 IMAD.IADD R6, R6, 0x1, -R21 ;  /* 0x000000010606c824 */ /* 0x000fe200078e0a15 */
[----:B------:R-:W-:-:S02]  /*1730*/  ISETP.GT.U32.AND P4, PT, R21, R12, PT ;  /* 0x0000000c1500720c */ /* 0x000fc40003f84070 */
[----:B------:R3:W-:Y:S01]  /*1740*/  STL [R1+0x34], R9 ;  /* 0x0000340901007387 */ /* 0x0007e20000100800 */
[----:B------:R-:W-:Y:S01]  /*1750*/  @!P1 IMAD.IADD R24, R24, 0x1, -R21 ;  /* 0x0000000118189824 */ /* 0x000fe200078e0a15 */
[----:B------:R-:W-:Y:S01]  /*1760*/  ISETP.GE.AND P1, PT, R0, RZ, PT ;  /* 0x000000ff0000720c */ /* 0x000fe20003f26270 */
[----:B------:R-:W-:Y:S01]  /*1770*/  @!P6 IMAD.MOV R6, RZ, RZ, -R6 ;  /* 0x000000ffff06e224 */ /* 0x000fe200078e0a06 */
[----:B------:R-:W-:Y:S01]  /*1780*/  ISETP.GT.U32.AND P5, PT, R21, R8, PT ;  /* 0x000000081500720c */ /* 0x000fe20003fa4070 */
[----:B------:R-:W-:Y:S01]  /*1790*/  IMAD.MOV.U32 R7, RZ, RZ, R24 ;  /* 0x000000ffff077224 */ /* 0x000fe200078e0018 */
[C-C-:B------:R-:W-:Y:S02]  /*17a0*/  LOP3.LUT R5, R52.reuse, 0x10, R3.reuse, 0xfe, !PT ;  /* 0x0000001034057812 */ /* 0x140fe400078efe03 */
[----:B--2---:R-:W-:Y:S01]  /*17b0*/  LOP3.LUT R15, R52, 0x14, R3, 0xfe, !PT ;  /* 0x00000014340f7812 */ /* 0x004fe200078efe03 */
[----:B------:R-:W-:Y:S01]  /*17c0*/  @!P2 IMAD.MOV R7, RZ, RZ, -R7 ;  /* 0x000000ffff07a224 */ /* 0x000fe200078e0a07 */
[----:B---3--:R-:W-:Y:S01]  /*17d0*/  IABS R9, R0 ;  /* 0x0000000000097213 */ /* 0x008fe20000000000 */
[----:B------:R-:W-:Y:S01]  /*17e0*/  @!P4 IMAD.IADD R12, R12, 0x1, -R21 ;  /* 0x000000010c0cc824 */ /* 0x000fe200078e0a15 */
[----:B------:R-:W-:-:S02]  /*17f0*/  IABS R10, R5 ;  /* 0x00000005000a7213 */ /* 0x000fc40000000000 */
[----:B------:R-:W-:Y:S01]  /*1800*/  ISETP.GE.AND P2, PT, R5, RZ, PT ;  /* 0x000000ff0500720c */ /* 0x000fe20003f46270 */
[----:B------:R-:W-:Y:S01]  /*1810*/  IMAD.HI.U32 R0, R4, R9, RZ ;  /* 0x0000000904007227 */ /* 0x000fe200078e00ff */
[----:B------:R2:W-:Y:S01]  /*1820*/  STL [R1+0x30], R7 ;  /* 0x0000300701007387 */ /* 0x0005e20000100800 */
[----:B------:R-:W-:Y:S02]  /*1830*/  ISETP.GT.U32.AND P4, PT, R21, R12, PT ;  /* 0x0000000c1500720c */ /* 0x000fe40003f84070 */
[----:B------:R-:W-:Y:S01]  /*1840*/  IMAD.MOV R0, RZ, RZ, -R0 ;  /* 0x000000ffff007224 */ /* 0x000fe200078e0a00 */
[----:B------:R3:W-:Y:S01]  /*1850*/  STL [R1+0x2c], R6 ;  /* 0x00002c0601007387 */ /* 0x0007e20000100800 */
[----:B------:R-:W-:Y:S01]  /*1860*/  @!P5 IMAD.IADD R8, R8, 0x1, -R21 ;  /* 0x000000010808d824 */ /* 0x000fe200078e0a15 */
[----:B------:R-:W-:Y:S01]  /*1870*/  ISETP.GE.AND P6, PT, R13, RZ, PT ;  /* 0x000000ff0d00720c */ /* 0x000fe20003fc6270 */
[----:B------:R-:W-:Y:S01]  /*1880*/  IMAD R0, R21, R0, R9 ;  /* 0x0000000015007224 */ /* 0x000fe200078e0209 */
[----:B------:R-:W-:Y:S01]  /*1890*/  LOP3.LUT R13, R52, 0x15, R3, 0xfe, !PT ;  /* 0x00000015340d7812 */ /* 0x000fe200078efe03 */
[----:B------:R-:W-:Y:S01]  /*18a0*/  IMAD.HI.U32 R5, R4, R10, RZ ;  /* 0x0000000a04057227 */ /* 0x000fe200078e00ff */
[----:B------:R-:W-:-:S02]  /*18b0*/  IABS R9, R15 ;  /* 0x0000000f00097213 */ /* 0x000fc40000000000 */
[----:B------:R-:W-:Y:S01]  /*18c0*/  ISETP.GT.U32.AND P5, PT, R21, R0, PT ;  /* 0x000000001500720c */ /* 0x000fe20003fa4070 */
[----:B--2---:R-:W-:-:S04]  /*18d0*/  IMAD.HI.U32 R7, R4, R11, RZ ;  /* 0x0000000b04077227 */ /* 0x004fc800078e00ff */
[----:B------:R-:W-:Y:S02]  /*18e0*/  IMAD.MOV R5, RZ, RZ, -R5 ;  /* 0x000000ffff057224 */ /* 0x000fe400078e0a05 */
[----:B------:R-:W-:Y:S01]  /*18f0*/  IMAD.MOV R14, RZ, RZ, -R7 ;  /* 0x000000ffff0e7224 */ /* 0x000fe200078e0a07 */
[----:B------:R-:W-:Y:S01]  /*1900*/  IABS R7, R16 ;  /* 0x0000001000077213 */ /* 0x000fe20000000000 */
[C---:B---3--:R-:W-:Y:S02]  /*1910*/  IMAD R6, R21.reuse, R5, R10 ;  /* 0x0000000515067224 */ /* 0x048fe400078e020a */
[C---:B------:R-:W-:Y:S01]  /*1920*/  IMAD R10, R21.reuse, R14, R11 ;  /* 0x0000000e150a7224 */ /* 0x040fe200078e020b */
[----:B------:R-:W-:Y:S01]  /*1930*/  IABS R11, R13 ;  /* 0x0000000d000b7213 */ /* 0x000fe20000000000 */
[--C-:B------:R-:W-:Y:S02]  /*1940*/  @!P5 IMAD.IADD R0, R0, 0x1, -R21.reuse ;  /* 0x000000010000d824 */ /* 0x100fe400078e0a15 */
[----:B------:R-:W-:Y:S01]  /*1950*/  @!P4 IMAD.IADD R12, R12, 0x1, -R21 ;  /* 0x000000010c0cc824 */ /* 0x000fe200078e0a15 */
[C---:B------:R-:W-:Y:S01]  /*1960*/  ISETP.GT.U32.AND P5, PT, R21.reuse, R10, PT ;  /* 0x0000000a1500720c */ /* 0x040fe20003fa4070 */
[----:B------:R-:W-:Y:S01]  /*1970*/  IMAD.MOV.U32 R18, RZ, RZ, R8 ;  /* 0x000000ffff127224 */ /* 0x000fe200078e0008 */
[----:B------:R-:W-:Y:S01]  /*1980*/  ISETP.GT.U32.AND P4, PT, R21, R6, PT ;  /* 0x000000061500720c */ /* 0x000fe20003f84070 */
[----:B------:R-:W-:-:S04]  /*1990*/  IMAD.HI.U32 R5, R4, R7, RZ ;  /* 0x0000000704057227 */ /* 0x000fc800078e00ff */
[----:B------:R-:W-:Y:S01]  /*19a0*/  @!P3 IMAD.MOV R18, RZ, RZ, -R18 ;  /* 0x000000ffff12b224 */ /* 0x000fe200078e0a12 */
[C---:B------:R-:W-:Y:S01]  /*19b0*/  ISETP.GT.U32.AND P3, PT, R21.reuse, R0, PT ;  /* 0x000000001500720c */ /* 0x040fe20003f64070 */
[----:B------:R-:W-:Y:S02]  /*19c0*/  IMAD.MOV.U32 R8, RZ, RZ, R12 ;  /* 0x000000ffff087224 */ /* 0x000fe400078e000c */
[----:B------:R-:W-:Y:S01]  /*19d0*/  IMAD.MOV R12, RZ, RZ, -R5 ;  /* 0x000000ffff0c7224 */ /* 0x000fe200078e0a05 */
[----:B------:R-:W-:Y:S01]  /*19e0*/  STL [R1+0x28], R18 ;  /* 0x0000281201007387 */ /* 0x000fe20000100800 */
[--C-:B------:R-:W-:Y:S02]  /*19f0*/  @!P5 IMAD.IADD R10, R10, 0x1, -R21.reuse ;  /* 0x000000010a0ad824 */ /* 0x100fe400078e0a15 */
[----:B------:R-:W-:Y:S02]  /*1a00*/  @!P4 IMAD.IADD R6, R6, 0x1, -R21 ;  /* 0x000000010606c824 */ /* 0x000fe400078e0a15 */
[----:B------:R-:W-:Y:S01]  /*1a10*/  @!P0 IMAD.MOV R8, RZ, RZ, -R8 ;  /* 0x000000ffff088224 */ /* 0x000fe200078e0a08 */
[C---:B------:R-:W-:Y:S01]  /*1a20*/  ISETP.GT.U32.AND P5, PT, R21.reuse, R10, PT ;  /* 0x0000000a1500720c */ /* 0x040fe20003fa4070 */
[C---:B------:R-:W-:Y:S01]  /*1a30*/  IMAD R12, R21.reuse, R12, R7 ;  /* 0x0000000c150c7224 */ /* 0x040fe200078e0207 */
[----:B------:R-:W-:Y:S01]  /*1a40*/  ISETP.GT.U32.AND P4, PT, R21, R6, PT ;  /* 0x000000061500720c */ /* 0x000fe20003f84070 */
[----:B------:R-:W-:Y:S01]  /*1a50*/  IMAD.HI.U32 R7, R4, R9, RZ ;  /* 0x0000000904077227 */ /* 0x000fe200078e00ff */
[----:B------:R2:W-:Y:S01]  /*1a60*/  STL [R1+0x24], R8 ;  /* 0x0000240801007387 */ /* 0x0005e20000100800 */
[----:B------:R-:W-:-:S02]  /*1a70*/  ISETP.GE.AND P0, PT, R16, RZ, PT ;  /* 0x000000ff1000720c */ /* 0x000fc40003f06270 */
[----:B------:R-:W-:Y:S01]  /*1a80*/  @!P3 IMAD.IADD R0, R0, 0x1, -R21 ;  /* 0x000000010000b824 */ /* 0x000fe200078e0a15 */
[----:B------:R-:W-:Y:S01]  /*1a90*/  ISETP.GT.U32.AND P3, PT, R21, R12, PT ;  /* 0x0000000c1500720c */ /* 0x000fe20003f64070 */
[----:B------:R-:W-:-:S04]  /*1aa0*/  IMAD.HI.U32 R5, R4, R53, RZ ;  /* 0x0000003504057227 */ /* 0x000fc800078e00ff */
[----:B------:R-:W-:Y:S02]  /*1ab0*/  IMAD.MOV R16, RZ, RZ, -R7 ;  /* 0x000000ffff107224 */ /* 0x000fe400078e0a07 */
[----:B--2---:R-:W-:-:S04]  /*1ac0*/  IMAD.HI.U32 R8, R4, R11, RZ ;  /* 0x0000000b04087227 */ /* 0x004fc800078e00ff */
[----:B------:R-:W-:Y:S02]  /*1ad0*/  IMAD.MOV R8, RZ, RZ, -R8 ;  /* 0x000000ffff087224 */ /* 0x000fe400078e0a08 */
[----:B------:R-:W-:Y:S01]  /*1ae0*/  IMAD.MOV R14, RZ, RZ, -R5 ;  /* 0x000000ffff0e7224 */ /* 0x000fe200078e0a05 */
[C---:B------:R-:W-:Y:S01]  /*1af0*/  LOP3.LUT R5, R52.reuse, 0x16, R3, 0xfe, !PT ;  /* 0x0000001634057812 */ /* 0x040fe200078efe03 */
[C---:B------:R-:W-:Y:S01]  /*1b00*/  IMAD R7, R21.reuse, R16, R9 ;  /* 0x0000001015077224 */ /* 0x040fe200078e0209 */
[----:B------:R-:W-:Y:S01]  /*1b10*/  LOP3.LUT R16, R52, 0x18, R3, 0xfe, !PT ;  /* 0x0000001834107812 */ /* 0x000fe200078efe03 */
[--C-:B------:R-:W-:Y:S01]  /*1b20*/  @!P5 IMAD.IADD R10, R10, 0x1, -R21.reuse ;  /* 0x000000010a0ad824 */ /* 0x100fe200078e0a15 */
[----:B------:R-:W-:Y:S01]  /*1b30*/  IABS R9, R5 ;  /* 0x0000000500097213 */ /* 0x000fe20000000000 */
[----:B------:R-:W-:Y:S01]  /*1b40*/  @!P4 IMAD.IADD R6, R6, 0x1, -R21 ;  /* 0x000000010606c824 */ /* 0x000fe200078e0a15 */
[C---:B------:R-:W-:Y:S01]  /*1b50*/  ISETP.GT.U32.AND P5, PT, R21.reuse, R7, PT ;  /* 0x000000071500720c */ /* 0x040fe20003fa4070 */
[----:B------:R-:W-:Y:S01]  /*1b60*/  IMAD R8, R21, R8, R11 ;  /* 0x0000000815087224 */ /* 0x000fe200078e020b */
[----:B------:R-:W-:Y:S01]  /*1b70*/  ISETP.GE.AND P4, PT, R17, RZ, PT ;  /* 0x000000ff1100720c */ /* 0x000fe20003f86270 */
[----:B------:R-:W-:Y:S01]  /*1b80*/  IMAD R53, R21, R14, R53 ;  /* 0x0000000e15357224 */ /* 0x000fe200078e0235 */
[----:B------:R-:W-:Y:S01]  /*1b90*/  LOP3.LUT R14, R52, 0x19, R3, 0xfe, !PT ;  /* 0x00000019340e7812 */ /* 0x000fe200078efe03 */
[----:B------:R-:W-:Y:S01]  /*1ba0*/  IMAD.MOV.U32 R18, RZ, RZ, R0 ;  /* 0x000000ffff127224 */ /* 0x000fe200078e0000 */
[----:B------:R-:W-:Y:S01]  /*1bb0*/  IABS R17, R19 ;  /* 0x0000001300117213 */ /* 0x000fe20000000000 */
[----:B------:R-:W-:-:S02]  /*1bc0*/  IMAD.MOV.U32 R11, RZ, RZ, R10 ;  /* 0x000000ffff0b7224 */ /* 0x000fc400078e000a */
[----:B------:R-:W-:Y:S01]  /*1bd0*/  IMAD.MOV.U32 R0, RZ, RZ, R6 ;  /* 0x000000ffff007224 */ /* 0x000fe200078e0006 */
[----:B------:R-:W-:Y:S01]  /*1be0*/  LOP3.LUT R6, R52, 0x17, R3, 0xfe, !PT ;  /* 0x0000001734067812 */ /* 0x000fe200078efe03 */
[----:B------:R-:W-:Y:S01]  /*1bf0*/  @!P3 IMAD.IADD R12, R12, 0x1, -R21 ;  /* 0x000000010c0cb824 */ /* 0x000fe200078e0a15 */
[C---:B------:R-:W-:Y:S01]  /*1c00*/  ISETP.GT.U32.AND P3, PT, R21.reuse, R53, PT ;  /* 0x000000351500720c */ /* 0x040fe20003f64070 */
[----:B------:R-:W-:Y:S01]  /*1c10*/  @!P1 IMAD.MOV R18, RZ, RZ, -R18 ;  /* 0x000000ffff129224 */ /* 0x000fe200078e0a12 */
[----:B------:R-:W-:Y:S01]  /*1c20*/  IABS R10, R6 ;  /* 0x00000006000a7213 */ /* 0x000fe20000000000 */
[----:B------:R-:W-:Y:S01]  /*1c30*/  @!P6 IMAD.MOV R11, RZ, RZ, -R11 ;  /* 0x000000ffff0be224 */ /* 0x000fe200078e0a0b */
[----:B------:R-:W-:Y:S01]  /*1c40*/  ISETP.GT.U32.AND P6, PT, R21, R8, PT ;  /* 0x000000081500720c */ /* 0x000fe20003fc4070 */
[----:B------:R-:W-:Y:S01]  /*1c50*/  @!P2 IMAD.MOV R0, RZ, RZ, -R0 ;  /* 0x000000ffff00a224 */ /* 0x000fe200078e0a00 */
[----:B------:R-:W-:Y:S01]  /*1c60*/  STL [R1+0xc], R18 ;  /* 0x00000c1201007387 */ /* 0x000fe20000100800 */
[----:B------:R-:W-:Y:S01]  /*1c70*/  @!P5 IMAD.IADD R7, R7, 0x1, -R21 ;  /* 0x000000010707d824 */ /* 0x000fe200078e0a15 */
[----:B------:R-:W-:-:S02]  /*1c80*/  ISETP.GT.U32.AND P1, PT, R21, R12, PT ;  /* 0x0000000c1500720c */ /* 0x000fc40003f24070 */
[----:B------:R2:W-:Y:S01]  /*1c90*/  STL [R1+0x8], R0 ;  /* 0x0000080001007387 */ /* 0x0005e20000100800 */
[----:B------:R-:W-:Y:S02]  /*1ca0*/  ISETP.GE.AND P2, PT, R15, RZ, PT ;  /* 0x000000ff0f00720c */ /* 0x000fe40003f46270 */
[----:B------:R-:W-:Y:S01]  /*1cb0*/  @!P3 IMAD.IADD R53, R53, 0x1, -R21 ;  /* 0x000000013535b824 */ /* 0x000fe200078e0a15 */
[----:B------:R3:W-:Y:S01]  /*1cc0*/  STL [R1+0x4], R11 ;  /* 0x0000040b01007387 */ /* 0x0007e20000100800 */
[----:B------:R-:W-:Y:S02]  /*1cd0*/  LOP3.LUT R15, R52, 0x1a, R3, 0xfe, !PT ;  /* 0x0000001a340f7812 */ /* 0x000fe400078efe03 */
[----:B------:R-:W-:Y:S01]  /*1ce0*/  @!P6 IMAD.IADD R8, R8, 0x1, -R21 ;  /* 0x000000010808e824 */ /* 0x000fe200078e0a15 */
[C---:B------:R-:W-:Y:S01]  /*1cf0*/  ISETP.GT.U32.AND P6, PT, R21.reuse, R7, PT ;  /* 0x000000071500720c */ /* 0x040fe20003fc4070 */
[----:B--2---:R-:W-:Y:S01]  /*1d00*/  IMAD.HI.U32 R0, R4, R9, RZ ;  /* 0x0000000904007227 */ /* 0x004fe200078e00ff */
[----:B------:R-:W-:-:S02]  /*1d10*/  ISETP.GT.U32.AND P5, PT, R21, R53, PT ;  /* 0x000000351500720c */ /* 0x000fc40003fa4070 */
[----:B------:R-:W-:Y:S01]  /*1d20*/  ISETP.GE.AND P3, PT, R5, RZ, PT ;  /* 0x000000ff0500720c */ /* 0x000fe20003f66270 */
[----:B------:R-:W-:Y:S01]  /*1d30*/  IMAD.MOV R0, RZ, RZ, -R0 ;  /* 0x000000ffff007224 */ /* 0x000fe200078e0a00 */
[----:B------:R-:W-:Y:S01]  /*1d40*/  LOP3.LUT R18, R52, 0x1b, R3, 0xfe, !PT ;  /* 0x0000001b34127812 */ /* 0x000fe200078efe03 */
[----:B------:R-:W-:Y:S01]  /*1d50*/  @!P1 IMAD.IADD R12, R12, 0x1, -R21 ;  /* 0x000000010c0c9824 */ /* 0x000fe200078e0a15 */
[----:B------:R-:W-:Y:S01]  /*1d60*/  ISETP.GE.AND P1, PT, R13, RZ, PT ;  /* 0x000000ff0d00720c */ /* 0x000fe20003f26270 */
[----:B------:R-:W-:Y:S01]  /*1d70*/  IMAD R9, R21, R0, R9 ;  /* 0x0000000015097224 */ /* 0x000fe200078e0209 */
[----:B------:R-:W-:Y:S01]  /*1d80*/  IABS R13, R15 ;  /* 0x0000000f000d7213 */ /* 0x000fe20000000000 */
[----:B------:R-:W-:-:S04]  /*1d90*/  IMAD.HI.U32 R0, R4, R10, RZ ;  /* 0x0000000a04007227 */ /* 0x000fc800078e00ff */
[----:B------:R-:W-:Y:S02]  /*1da0*/  IMAD.MOV R0, RZ, RZ, -R0 ;  /* 0x000000ffff007224 */ /* 0x000fe400078e0a00 */
[----:B---3--:R-:W-:Y:S01]  /*1db0*/  IMAD.MOV.U32 R11, RZ, RZ, R12 ;  /* 0x000000ffff0b7224 */ /* 0x008fe200078e000c */
[----:B------:R-:W-:Y:S01]  /*1dc0*/  IABS R12, R14 ;  /* 0x0000000e000c7213 */ /* 0x000fe20000000000 */
[----:B------:R-:W-:Y:S02]  /*1dd0*/  IMAD R10, R21, R0, R10 ;  /* 0x00000000150a7224 */ /* 0x000fe400078e020a */
[----:B------:R-:W-:Y:S02]  /*1de0*/  @!P6 IMAD.IADD R7, R7, 0x1, -R21 ;  /* 0x000000010707e824 */ /* 0x000fe400078e0a15 */
[----:B------:R-:W-:Y:S01]  /*1df0*/  @!P0 IMAD.MOV R11, RZ, RZ, -R11 ;  /* 0x000000ffff0b8224 */ /* 0x000fe200078e0a0b */
[----:B------:R-:W-:Y:S01]  /*1e00*/  ISETP.GT.U32.AND P6, PT, R21, R10, PT ;  /* 0x0000000a1500720c */ /* 0x000fe20003fc4070 */
[----:B------:R-:W-:Y:S01]  /*1e10*/  @!P5 IMAD.IADD R53, R53, 0x1, -R21 ;  /* 0x000000013535d824 */ /* 0x000fe200078e0a15 */
[C---:B------:R-:W-:Y:S01]  /*1e20*/  ISETP.GT.U32.AND P0, PT, R21.reuse, R8, PT ;  /* 0x000000081500720c */ /* 0x040fe20003f04070 */
[----:B------:R-:W-:Y:S01]  /*1e30*/  IMAD.HI.U32 R5, R4, R12, RZ ;  /* 0x0000000c04057227 */ /* 0x000fe200078e00ff */
[----:B------:R-:W-:Y:S01]  /*1e40*/  ISETP.GT.U32.AND P5, PT, R21, R9, PT ;  /* 0x000000091500720c */ /* 0x000fe20003fa4070 */
[----:B------:R2:W-:Y:S02]  /*1e50*/  STL [R1], R11 ;  /* 0x0000000b01007387 */ /* 0x0005e40000100800 */
[----:B------:R-:W-:-:S02]  /*1e60*/  IMAD.MOV R5, RZ, RZ, -R5 ;  /* 0x000000ffff057224 */ /* 0x000fc400078e0a05 */
[----:B------:R-:W-:Y:S02]  /*1e70*/  @!P4 IMAD.MOV R53, RZ, RZ, -R53 ;  /* 0x000000ffff35c224 */ /* 0x000fe400078e0a35 */
[----:B------:R-:W-:Y:S01]  /*1e80*/  IMAD R12, R21, R5, R12 ;  /* 0x00000005150c7224 */ /* 0x000fe200078e020c */
[----:B------:R-:W-:Y:S01]  /*1e90*/  LOP3.LUT R5, R52, 0x1d, R3, 0xfe, !PT ;  /* 0x0000001d34057812 */ /* 0x000fe200078efe03 */
[--C-:B------:R-:W-:Y:S01]  /*1ea0*/  @!P6 IMAD.IADD R10, R10, 0x1, -R21.reuse ;  /* 0x000000010a0ae824 */ /* 0x100fe200078e0a15 */
[----:B------:R3:W-:Y:S01]  /*1eb0*/  STL [R1+0x56c], R53 ;  /* 0x00056c3501007387 */ /* 0x0007e20000100800 */
[----:B--2---:R-:W-:Y:S01]  /*1ec0*/  IABS R11, R16 ;  /* 0x00000010000b7213 */ /* 0x004fe20000000000 */
[--C-:B------:R-:W-:Y:S01]  /*1ed0*/  @!P0 IMAD.IADD R8, R8, 0x1, -R21.reuse ;  /* 0x0000000108088824 */ /* 0x100fe200078e0a15 */
[----:B------:R-:W-:Y:S01]  /*1ee0*/  ISETP.GE.AND P0, PT, R6, RZ, PT ;  /* 0x000000ff0600720c */ /* 0x000fe20003f06270 */
[----:B------:R-:W-:Y:S01]  /*1ef0*/  @!P5 IMAD.IADD R9, R9, 0x1, -R21 ;  /* 0x000000010909d824 */ /* 0x000fe200078e0a15 */
[----:B------:R-:W-:Y:S01]  /*1f00*/  ISETP.GT.U32.AND P6, PT, R21, R10, PT ;  /* 0x0000000a1500720c */ /* 0x000fe20003fc4070 */
[----:B------:R-:W-:Y:S01]  /*1f10*/  IMAD.HI.U32 R0, R4, R11, RZ ;  /* 0x0000000b04007227 */ /* 0x000fe200078e00ff */
[----:B------:R-:W-:-:S02]  /*1f20*/  ISETP.GE.AND P5, PT, R16, RZ, PT ;  /* 0x000000ff1000720c */ /* 0x000fc40003fa6270 */
[C---:B------:R-:W-:Y:S01]  /*1f30*/  ISETP.GT.U32.AND P4, PT, R21.reuse, R9, PT ;  /* 0x000000091500720c */ /* 0x040fe20003f84070 */
[----:B------:R-:W-:Y:S01]  /*1f40*/  IMAD.HI.U32 R6, R4, R13, RZ ;  /* 0x0000000d04067227 */ /* 0x000fe200078e00ff */
[----:B------:R-:W-:Y:S01]  /*1f50*/  LOP3.LUT R16, R52, 0x1c, R3, 0xfe, !PT ;  /* 0x0000001c34107812 */ /* 0x000fe200078efe03 */
[----:B---3--:R-:W2:Y:S01]  /*1f60*/  S2R R53, SR_TID.X ;  /* 0x0000000000357919 */ /* 0x008ea20000002100 */
[----:B------:R-:W-:Y:S01]  /*1f70*/  IABS R20, R5 ;  /* 0x0000000500147213 */ /* 0x000fe20000000000 */
[----:B------:R-:W-:Y:S02]  /*1f80*/  IMAD.MOV R0, RZ, RZ, -R0 ;  /* 0x000000ffff007224 */ /* 0x000fe400078e0a00 */
[----:B------:R-:W-:Y:S02]  /*1f90*/  IMAD.MOV R6, RZ, RZ, -R6 ;  /* 0x000000ffff067224 */ /* 0x000fe400078e0a06 */
[----:B------:R-:W-:Y:S02]  /*1fa0*/  IMAD R11, R21, R0, R11 ;  /* 0x00000000150b7224 */ /* 0x000fe400078e020b */
[----:B------:R-:W-:-:S02]  /*1fb0*/  @!P2 IMAD.MOV R7, RZ, RZ, -R7 ;  /* 0x000000ffff07a224 */ /* 0x000fc400078e0a07 */
[C---:B------:R-:W-:Y:S01]  /*1fc0*/  IMAD R13, R21.reuse, R6, R13 ;  /* 0x00000006150d7224 */ /* 0x040fe200078e020d */
[C---:B------:R-:W-:Y:S01]  /*1fd0*/  ISETP.GT.U32.AND P2, PT, R21.reuse, R11, PT ;  /* 0x0000000b1500720c */ /* 0x040fe20003f44070 */
[----:B------:R-:W-:Y:S01]  /*1fe0*/  @!P1 IMAD.MOV R8, RZ, RZ, -R8 ;  /* 0x000000ffff089224 */ /* 0x000fe200078e0a08 */
[C---:B------:R-:W-:Y:S01]  /*1ff0*/  ISETP.GT.U32.AND P1, PT, R21.reuse, R12, PT ;  /* 0x0000000c1500720c */ /* 0x040fe20003f24070 */
[--C-:B------:R-:W-:Y:S01]  /*2000*/  @!P6 IMAD.IADD R10, R10, 0x1, -R21.reuse ;  /* 0x000000010a0ae824 */ /* 0x100fe200078e0a15 */
[----:B------:R-:W-:Y:S01]  /*2010*/  ISETP.GT.U32.AND P6, PT, R21, R13, PT ;  /* 0x0000000d1500720c */ /* 0x000fe20003fc4070 */
[----:B------:R-:W-:Y:S01]  /*2020*/  @!P4 IMAD.IADD R9, R9, 0x1, -R21 ;  /* 0x000000010909c824 */ /* 0x000fe200078e0a15 */
[----:B------:R-:W-:Y:S01]  /*2030*/  ISETP.GE.AND P4, PT, R14, RZ, PT ;  /* 0x000000ff0e00720c */ /* 0x000fe20003f86270 */
[----:B------:R-:W-:Y:S01]  /*2040*/  @!P0 IMAD.MOV R10, RZ, RZ, -R10 ;  /* 0x000000ffff0a8224 */ /* 0x000fe200078e0a0a */
[----:B------:R-:W-:Y:S01]  /*2050*/  IABS R14, R18 ;  /* 0x00000012000e7213 */ /* 0x000fe20000000000 */
[----:B------:R-:W-:Y:S01]  /*2060*/  @!P3 IMAD.MOV R9, RZ, RZ, -R9 ;  /* 0x000000ffff09b224 */ /* 0x000fe200078e0a09 */
[----:B------:R-:W-:Y:S01]  /*2070*/  IABS R6, R16 ;  /* 0x0000001000067213 */ /* 0x000fe20000000000 */
[----:B------:R3:W-:Y:S02]  /*2080*/  STL [R1+0x570], R7 ;  /* 0x0005700701007387 */ /* 0x0007e40000100800 */
[--C-:B------:R-:W-:Y:S01]  /*2090*/  @!P2 IMAD.IADD R11, R11, 0x1, -R21.reuse ;  /* 0x000000010b0ba824 */ /* 0x100fe200078e0a15 */
[----:B------:R-:W-:Y:S01]  /*20a0*/  ISETP.GE.AND P2, PT, R15, RZ, PT ;  /* 0x000000ff0f00720c */ /* 0x000fe20003f46270 */
[----:B------:R-:W-:Y:S01]  /*20b0*/  @!P1 IMAD.IADD R12, R12, 0x1, -R21 ;  /* 0x000000010c0c9824 */ /* 0x000fe200078e0a15 */
[----:B------:R-:W-:Y:S01]  /*20c0*/  STL [R1+0x574], R8 ;  /* 0x0005740801007387 */ /* 0x000fe20000100800 */
[----:B------:R-:W-:Y:S01]  /*20d0*/  IMAD.HI.U32 R0, R4, R14, RZ ;  /* 0x0000000e04007227 */ /* 0x000fe200078e00ff */
[----:B------:R-:W-:-:S02]  /*20e0*/  ISETP.GT.U32.AND P1, PT, R21, R11, PT ;  /* 0x0000000b1500720c */ /* 0x000fc40003f24070 */
[----:B------:R4:W-:Y:S01]  /*20f0*/  STL [R1+0x578], R9 ;  /* 0x0005780901007387 */ /* 0x0009e20000100800 */
[----:B------:R-:W-:Y:S01]  /*2100*/  IMAD.MOV.U32 R15, RZ, RZ, R6 ;  /* 0x000000ffff0f7224 */ /* 0x000fe200078e0006 */
[----:B---3--:R-:W-:Y:S01]  /*2110*/  LOP3.LUT R7, R52, 0x37, R3, 0xfe, !PT ;  /* 0x0000003734077812 */ /* 0x008fe200078efe03 */
[----:B------:R-:W-:Y:S01]  /*2120*/  @!P6 IMAD.IADD R13, R13, 0x1, -R21 ;  /* 0x000000010d0de824 */ /* 0x000fe200078e0a15 */
[C---:B------:R-:W-:Y:S01]  /*2130*/  ISETP.GT.U32.AND P6, PT, R21.reuse, R12, PT ;  /* 0x0000000c1500720c */ /* 0x040fe20003fc4070 */
[----:B------:R-:W-:Y:S01]  /*2140*/  IMAD.MOV R6, RZ, RZ, -R0 ;  /* 0x000000ffff067224 */ /* 0x000fe200078e0a00 */
[----:B------:R3:W-:Y:S01]  /*2150*/  STL [R1+0x57c], R10 ;  /* 0x00057c0a01007387 */ /* 0x0007e20000100800 */
[----:B------:R-:W-:Y:S01]  /*2160*/  IMAD.HI.U32 R0, R4, R15, RZ ;  /* 0x0000000f04007227 */ /* 0x000fe200078e00ff */
[C---:B------:R-:W-:Y:S02]  /*2170*/  ISETP.GT.U32.AND P3, PT, R21.reuse, R13, PT ;  /* 0x0000000d1500720c */ /* 0x040fe40003f64070 */
[C-C-:B----4-:R-:W-:Y:S01]  /*2180*/  LOP3.LUT R9, R52.reuse, 0x3e, R3.reuse, 0xfe, !PT ;  /* 0x0000003e34097812 */ /* 0x150fe200078efe03 */
[----:B------:R-:W-:Y:S01]  /*2190*/  IMAD.MOV R0, RZ, RZ, -R0 ;  /* 0x000000ffff007224 */ /* 0x000fe200078e0a00 */
[C-C-:B------:R-:W-:Y:S01]  /*21a0*/  LOP3.LUT R8, R52.reuse, 0x3f, R3.reuse, 0xfe, !PT ;  /* 0x0000003f34087812 */ /* 0x140fe200078efe03 */
[C---:B------:R-:W-:Y:S01]  /*21b0*/  IMAD R14, R21.reuse, R6, R14 ;  /* 0x00000006150e7224 */ /* 0x040fe200078e020e */
[C---:B------:R-:W-:Y:S01]  /*21c0*/  LOP3.LUT R6, R52.reuse, 0x1f, R3, 0xfe, !PT ;  /* 0x0000001f34067812 */ /* 0x040fe200078efe03 */
[----:B------:R-:W-:Y:S01]  /*21d0*/  IMAD R15, R21, R0, R15 ;  /* 0x00000000150f7224 */ /* 0x000fe200078e020f */
[----:B---3--:R-:W-:Y:S01]  /*21e0*/  LOP3.LUT R10, R52, 0x3d, R3, 0xfe, !PT ;  /* 0x0000003d340a7812 */ /* 0x008fe200078efe03 */
[--C-:B------:R-:W-:Y:S01]  /*21f0*/  @!P6 IMAD.IADD R12, R12, 0x1, -R21.reuse ;  /* 0x000000010c0ce824 */ /* 0x100fe200078e0a15 */
[----:B------:R-:W-:Y:S01]  /*2200*/  IABS R22, R6 ;  /* 0x0000000600167213 */ /* 0x000fe20000000000 */
[----:B------:R-:W-:Y:S01]  /*2210*/  @!P1 IMAD.IADD R11, R11, 0x1, -R21 ;  /* 0x000000010b0b9824 */ /* 0x000fe200078e0a15 */
[C---:B------:R-:W-:Y:S01]  /*2220*/  ISETP.GT.U32.AND P6, PT, R21.reuse, R15, PT ;  /* 0x0000000f1500720c */ /* 0x040fe20003fc4070 */
[----:B------:R-:W-:Y:S01]  /*2230*/  IMAD.HI.U32 R0, R4, R20, RZ ;  /* 0x0000001404007227 */ /* 0x000fe200078e00ff */
[----:B------:R-:W-:-:S03]  /*2240*/  ISETP.GT.U32.AND P1, PT, R21, R14, PT ;  /* 0x0000000e1500720c */ /* 0x000fc60003f24070 */
[----:B------:R-:W-:Y:S01]  /*2250*/  @!P3 IMAD.IADD R13, R13, 0x1, -R21 ;  /* 0x000000010d0db824 */ /* 0x000fe200078e0a15 */
[----:B------:R-:W-:Y:S01]  /*2260*/  ISETP.GE.AND P3, PT, R18, RZ, PT ;  /* 0x000000ff1200720c */ /* 0x000fe20003f66270 */
[----:B------:R-:W-:Y:S02]  /*2270*/  IMAD.MOV R18, RZ, RZ, -R0 ;  /* 0x000000ffff127224 */ /* 0x000fe400078e0a00 */
[----:B------:R-:W-:-:S04]  /*2280*/  IMAD.HI.U32 R0, R4, R17, RZ ;  /* 0x0000001104007227 */ /* 0x000fc800078e00ff */
[--C-:B------:R-:W-:Y:S02]  /*2290*/  @!P6 IMAD.IADD R15, R15, 0x1, -R21.reuse ;  /* 0x000000010f0fe824 */ /* 0x100fe400078e0a15 */
[----:B------:R-:W-:Y:S01]  /*22a0*/  @!P1 IMAD.IADD R14, R14, 0x1, -R21 ;  /* 0x000000010e0e9824 */ /* 0x000fe200078e0a15 */
[----:B------:R-:W-:Y:S01]  /*22b0*/  ISETP.GE.AND P1, PT, R16, RZ, PT ;  /* 0x000000ff1000720c */ /* 0x000fe20003f26270 */
[C---:B------:R-:W-:Y:S01]  /*22c0*/  IMAD R16, R21.reuse, R18, R20 ;  /* 0x0000001215107224 */ /* 0x040fe200078e0214 */
[C---:B------:R-:W-:Y:S01]  /*22d0*/  ISETP.GT.U32.AND P6, PT, R21.reuse, R15, PT ;  /* 0x0000000f1500720c */ /* 0x040fe20003fc4070 */
[----:B------:R-:W-:Y:S01]  /*22e0*/  IMAD.MOV R20, RZ, RZ, -R0 ;  /* 0x000000ffff147224 */ /* 0x000fe200078e0a00 */
[C---:B------:R-:W-:Y:S01]  /*22f0*/  ISETP.GT.U32.AND P0, PT, R21.reuse, R14, PT ;  /* 0x0000000e1500720c */ /* 0x040fe20003f04070 */
[----:B------:R-:W-:Y:S01]  /*2300*/  IMAD.MOV.U32 R18, RZ, RZ, R22 ;  /* 0x000000ffff127224 */ /* 0x000fe200078e0016 */
[----:B------:R-:W-:Y:S01]  /*2310*/  IABS R22, R25 ;  /* 0x0000001900167213 */ /* 0x000fe20000000000 */
[----:B------:R-:W-:-:S02]  /*2320*/  IMAD R17, R21, R20, R17 ;  /* 0x0000001415117224 */ /* 0x000fc400078e0211 */
[----:B------:R-:W-:Y:S01]  /*2330*/  @!P4 IMAD.MOV R12, RZ, RZ, -R12 ;  /* 0x000000ffff0cc224 */ /* 0x000fe200078e0a0c */
[----:B------:R-:W-:Y:S01]  /*2340*/  ISETP.GE.AND P4, PT, R5, RZ, PT ;  /* 0x000000ff0500720c */ /* 0x000fe20003f86270 */
[----:B------:R-:W-:Y:S01]  /*2350*/  IMAD.HI.U32 R0, R4, R18, RZ ;  /* 0x0000001204007227 */ /* 0x000fe200078e00ff */
[----:B------:R-:W-:-:S03]  /*2360*/  LOP3.LUT R5, R52, 0x20, R3, 0xfe, !PT ;  /* 0x0000002034057812 */ /* 0x000fc600078efe03 */
[----:B------:R-:W-:Y:S01]  /*2370*/  @!P6 IMAD.IADD R15, R15, 0x1, -R21 ;  /* 0x000000010f0fe824 */ /* 0x000fe200078e0a15 */
[----:B------:R-:W-:Y:S01]  /*2380*/  ISETP.GT.U32.AND P6, PT, R21, R17, PT ;  /* 0x000000111500720c */ /* 0x000fe20003fc4070 */
[----:B------:R-:W-:Y:S01]  /*2390*/  @!P2 IMAD.MOV R13, RZ, RZ, -R13 ;  /* 0x000000ffff0da224 */ /* 0x000fe200078e0a0d */
[----:B------:R-:W-:Y:S01]  /*23a0*/  ISETP.GE.AND P2, PT, R19, RZ, PT ;  /* 0x000000ff1300720c */ /* 0x000fe20003f46270 */
[----:B------:R-:W-:Y:S01]  /*23b0*/  IMAD.MOV R0, RZ, RZ, -R0 ;  /* 0x000000ffff007224 */ /* 0x000fe200078e0a00 */
[----:B------:R-:W-:Y:S01]  /*23c0*/  IABS R19, R5 ;  /* 0x0000000500137213 */ /* 0x000fe20000000000 */
[----:B------:R-:W-:Y:S02]  /*23d0*/  @!P1 IMAD.MOV R15, RZ, RZ, -R15 ;  /* 0x000000ffff0f9224 */ /* 0x000fe400078e0a0f */
[----:B------:R-:W-:Y:S02]  /*23e0*/  IMAD R18, R21, R0, R18 ;  /* 0x0000000015127224 */ /* 0x000fe400078e0212 */
[----:B------:R-:W-:-:S03]  /*23f0*/  IMAD.HI.U32 R0, R4, R19, RZ ;  /* 0x0000001304007227 */ /* 0x000fc600078e00ff */
[----:B------:R-:W-:Y:S01]  /*2400*/  ISETP.GT.U32.AND P1, PT, R21, R18, PT ;  /* 0x000000121500720c */ /* 0x000fe20003f24070 */
[----:B------:R-:W-:Y:S02]  /*2410*/  @!P6 IMAD.IADD R17, R17, 0x1, -R21 ;  /* 0x000000011111e824 */ /* 0x000fe400078e0a15 */
[----:B------:R-:W-:Y:S02]  /*2420*/  IMAD.MOV R0, RZ, RZ, -R0 ;  /* 0x000000ffff007224 */ /* 0x000fe400078e0a00 */
[----:B------:R-:W-:Y:S01]  /*2430*/  @!P5 IMAD.MOV R11, RZ, RZ, -R11 ;  /* 0x000000ffff0bd224 */ /* 0x000fe200078e0a0b */
[C---:B------:R-:W-:Y:S01]  /*2440*/  ISETP.GT.U32.AND P6, PT, R21.reuse, R17, PT ;  /* 0x000000111500720c */ /* 0x040fe20003fc4070 */
[----:B------:R-:W-:Y:S01]  /*2450*/  @!P0 IMAD.IADD R14, R14, 0x1, -R21 ;  /* 0x000000010e0e8824 */ /* 0x000fe200078e0a15 */
[C---:B------:R-:W-:Y:S01]  /*2460*/  ISETP.GT.U32.AND P5, PT, R21.reuse, R16, PT ;  /* 0x000000101500720c */ /* 0x040fe20003fa4070 */
[----:B------:R-:W-:Y:S01]  /*2470*/  IMAD R19, R21, R0, R19 ;  /* 0x0000000015137224 */ /* 0x000fe200078e0213 */
[----:B------:R-:W-:Y:S01]  /*2480*/  ISETP.GE.AND P0, PT, R6, RZ, PT ;  /* 0x000000ff0600720c */ /* 0x000fe20003f06270 */
[----:B------:R-:W-:Y:S01]  /*2490*/  @!P3 IMAD.MOV R14, RZ, RZ, -R14 ;  /* 0x000000ffff0eb224 */ /* 0x000fe200078e0a0e */
[----:B------:R-:W-:Y:S01]  /*24a0*/  ISETP.GE.AND P3, PT, R5, RZ, PT ;  /* 0x000000ff0500720c */ /* 0x000fe20003f66270 */
[----:B------:R-:W-:Y:S01]  /*24b0*/  @!P1 IMAD.IADD R18, R18, 0x1, -R21 ;  /* 0x0000000112129824 */ /* 0x000fe200078e0a15 */
[C-C-:B------:R-:W-:Y:S01]  /*24c0*/  LOP3.LUT R5, R52.reuse, 0x21, R3.reuse, 0xfe, !PT ;  /* 0x0000002134057812 */ /* 0x140fe200078efe03 */
[----:B------:R3:W-:Y:S01]  /*24d0*/  STL [R1+0x580], R11 ;  /* 0x0005800b01007387 */ /* 0x0007e20000100800 */
[----:B------:R-:W-:-:S02]  /*24e0*/  LOP3.LUT R6, R52, 0x23, R3, 0xfe, !PT ;  /* 0x0000002334067812 */ /* 0x000fc400078efe03 */
[----:B------:R-:W-:Y:S01]  /*24f0*/  IABS R20, R5 ;  /* 0x0000000500147213 */ /* 0x000fe20000000000 */
[--C-:B------:R-:W-:Y:S01]  /*2500*/  @!P6 IMAD.IADD R17, R17, 0x1, -R21.reuse ;  /* 0x000000011111e824 */ /* 0x100fe200078e0a15 */
[C---:B------:R-:W-:Y:S01]  /*2510*/  ISETP.GT.U32.AND P6, PT, R21.reuse, R19, PT ;  /* 0x000000131500720c */ /* 0x040fe20003fc4070 */
[----:B------:R-:W-:Y:S01]  /*2520*/  @!P5 IMAD.IADD R16, R16, 0x1, -R21 ;  /* 0x000000011010d824 */ /* 0x000fe200078e0a15 */
[C---:B------:R-:W-:Y:S01]  /*2530*/  ISETP.GT.U32.AND P1, PT, R21.reuse, R18, PT ;  /* 0x000000121500720c */ /* 0x040fe20003f24070 */
[----:B------:R-:W-:Y:S01]  /*2540*/  IMAD.HI.U32 R0, R4, R20, RZ ;  /* 0x0000001404007227 */ /* 0x000fe200078e00ff */
[----:B------:R-:W-:Y:S01]  /*2550*/  IABS R24, R6 ;  /* 0x0000000600187213 */ /* 0x000fe20000000000 */
[----:B------:R4:W-:Y:S01]  /*2560*/  STL [R1+0x584], R12 ;  /* 0x0005840c01007387 */ /* 0x0009e20000100800 */
[C---:B------:R-:W-:Y:S01]  /*2570*/  ISETP.GT.U32.AND P5, PT, R21.reuse, R16, PT ;  /* 0x000000101500720c */ /* 0x040fe20003fa4070 */
[----:B------:R-:W-:Y:S01]  /*2580*/  IMAD.MOV R0, RZ, RZ, -R0 ;  /* 0x000000ffff007224 */ /* 0x000fe200078e0a00 */
[----:B---3--:R-:W-:Y:S01]  /*2590*/  LOP3.LUT R11, R52, 0x3c, R3, 0xfe, !PT ;  /* 0x0000003c340b7812 */ /* 0x008fe200078efe03 */
[----:B------:R-:W-:Y:S01]  /*25a0*/  @!P2 IMAD.MOV R17, RZ, RZ, -R17 ;  /* 0x000000ffff11a224 */ /* 0x000fe200078e0a11 */
[----:B------:R-:W-:Y:S01]  /*25b0*/  ISETP.GE.AND P2, PT, R6, RZ, PT ;  /* 0x000000ff0600720c */ /* 0x000fe20003f46270 */
[----:B------:R-:W-:Y:S01]  /*25c0*/  IMAD R20, R21, R0, R20 ;  /* 0x0000000015147224 */ /* 0x000fe200078e0214 */
[----:B------:R-:W-:Y:S01]  /*25d0*/  STL [R1+0x588], R13 ;  /* 0x0005880d01007387 */ /* 0x000fe20000100800 */
[----:B------:R-:W-:-:S02]  /*25e0*/  @!P6 IMAD.IADD R19, R19, 0x1, -R21 ;  /* 0x000000011313e824 */ /* 0x000fc400078e0a15 */
[----:B------:R-:W-:Y:S01]  /*25f0*/  IMAD.HI.U32 R0, R4, R24, RZ ;  /* 0x0000001804007227 */ /* 0x000fe200078e00ff */
[----:B------:R3:W-:Y:S01]  /*2600*/  STL [R1+0x58c], R14 ;  /* 0x00058c0e01007387 */ /* 0x0007e20000100800 */
[----:B----4-:R-:W-:Y:S02]  /*2610*/  LOP3.LUT R12, R52, 0x3b, R3, 0xfe, !PT ;  /* 0x0000003b340c7812 */ /* 0x010fe400078efe03 */
[C---:B------:R-:W-:Y:S01]  /*2620*/  ISETP.GT.U32.AND P6, PT, R21.reuse, R19, PT ;  /* 0x000000131500720c */ /* 0x040fe20003fc4070 */
[--C-:B------:R-:W-:Y:S01]  /*2630*/  @!P1 IMAD.IADD R18, R18, 0x1, -R21.reuse ;  /* 0x0000000112129824 */ /* 0x100fe200078e0a15 */
[----:B------:R-:W-:Y:S01]  /*2640*/  ISETP.GT.U32.AND P1, PT, R21, R20, PT ;  /* 0x000000141500720c */ /* 0x000fe20003f24070 */
[----:B------:R-:W-:Y:S01]  /*2650*/  IMAD.MOV R0, RZ, RZ, -R0 ;  /* 0x000000ffff007224 */ /* 0x000fe200078e0a00 */
[----:B------:R4:W-:Y:S01]  /*2660*/  STL [R1+0x590], R15 ;  /* 0x0005900f01007387 */ /* 0x0009e20000100800 */
[----:B------:R-:W-:Y:S01]  /*2670*/  @!P5 IMAD.IADD R16, R16, 0x1, -R21 ;  /* 0x000000011010d824 */ /* 0x000fe200078e0a15 */
[----:B------:R-:W-:Y:S01]  /*2680*/  ISETP.GE.AND P5, PT, R5, RZ, PT ;  /* 0x000000ff0500720c */ /* 0x000fe20003fa6270 */
[----:B------:R-:W-:Y:S01]  /*2690*/  IMAD R24, R21, R0, R24 ;  /* 0x0000000015187224 */ /* 0x000fe200078e0218 */
[--C-:B------:R-:W-:Y:S01]  /*26a0*/  LOP3.LUT R0, R52, 0x26, R3.reuse, 0xfe, !PT ;  /* 0x0000002634007812 */ /* 0x100fe200078efe03 */
[----:B------:R-:W-:Y:S01]  /*26b0*/  IMAD.HI.U32 R5, R4, R22, RZ ;  /* 0x0000001604057227 */ /* 0x000fe200078e00ff */
[----:B---3--:R-:W-:-:S02]  /*26c0*/  LOP3.LUT R14, R52, 0x39, R3, 0xfe, !PT ;  /* 0x00000039340e7812 */ /* 0x008fc400078efe03 */
[----:B------:R-:W-:Y:S01]  /*26d0*/  IABS R27, R0 ;  /* 0x00000000001b7213 */ /* 0x000fe20000000000 */
[----:B------:R-:W-:Y:S01]  /*26e0*/  @!P6 IMAD.IADD R19, R19, 0x1, -R21 ;  /* 0x000000011313e824 */ /* 0x000fe200078e0a15 */
[C---:B------:R-:W-:Y:S01]  /*26f0*/  ISETP.GT.U32.AND P6, PT, R21.reuse, R24, PT ;  /* 0x000000181500720c */ /* 0x040fe20003fc4070 */
[----:B------:R-:W-:Y:S01]  /*2700*/  IMAD.MOV R5, RZ, RZ, -R5 ;  /* 0x000000ffff057224 */ /* 0x000fe200078e0a05 */
[----:B----4-:R-:W-:Y:S01]  /*2710*/  LOP3.LUT R15, R52, 0x38, R3, 0xfe, !PT ;  /* 0x00000038340f7812 */ /* 0x010fe200078efe03 */
[----:B------:R-:W-:Y:S01]  /*2720*/  @!P1 IMAD.IADD R20, R20, 0x1, -R21 ;  /* 0x0000000114149824 */ /* 0x000fe200078e0a15 */
[----:B------:R-:W-:Y:S01]  /*2730*/  IABS R50, R14 ;  /* 0x0000000e00327213 */ /* 0x000fe20000000000 */
[C---:B------:R-:W-:Y:S01]  /*2740*/  IMAD R22, R21.reuse, R5, R22 ;  /* 0x0000000515167224 */ /* 0x040fe200078e0216 */
[----:B------:R-:W-:Y:S01]  /*2750*/  LOP3.LUT R5, R52, 0x25, R3, 0xfe, !PT ;  /* 0x0000002534057812 */ /* 0x000fe200078efe03 */
[----:B------:R-:W-:Y:S01]  /*2760*/  @!P0 IMAD.MOV R18, RZ, RZ, -R18 ;  /* 0x000000ffff128224 */ /* 0x000fe200078e0a12 */
[C---:B------:R-:W-:Y:S01]  /*2770*/  ISETP.GT.U32.AND P1, PT, R21.reuse, R20, PT ;  /* 0x000000141500720c */ /* 0x040fe20003f24070 */
[----:B------:R-:W-:Y:S01]  /*2780*/  @!P4 IMAD.MOV R16, RZ, RZ, -R16 ;  /* 0x000000ffff10c224 */ /* 0x000fe200078e0a10 */
[----:B------:R-:W-:Y:S01]  /*2790*/  ISETP.GT.U32.AND P0, PT, R21, R22, PT ;  /* 0x000000161500720c */ /* 0x000fe20003f04070 */
[----:B------:R-:W-:Y:S01]  /*27a0*/  @!P3 IMAD.MOV R19, RZ, RZ, -R19 ;  /* 0x000000ffff13b224 */ /* 0x000fe200078e0a13 */
[----:B------:R-:W-:Y:S01]  /*27b0*/  IABS R26, R5 ;  /* 0x00000005001a7213 */ /* 0x000fe20000000000 */
[----:B------:R-:W-:Y:S01]  /*27c0*/  @!P6 IMAD.IADD R24, R24, 0x1, -R21 ;  /* 0x000000011818e824 */ /* 0x000fe200078e0a15 */
[----:B------:R-:W-:Y:S01]  /*27d0*/  ISETP.GE.AND P4, PT, R25, RZ, PT ;  /* 0x000000ff1900720c */ /* 0x000fe20003f86270 */
[----:B------:R3:W-:Y:S01]  /*27e0*/  STL [R1+0x594], R16 ;  /* 0x0005941001007387 */ /* 0x0007e20000100800 */
[----:B------:R-:W-:Y:S01]  /*27f0*/  IABS R25, R29 ;  /* 0x0000001d00197213 */ /* 0x000fe20000000000 */
[C---:B------:R-:W-:Y:S01]  /*2800*/  IMAD.HI.U32 R6, R4.reuse, R26, RZ ;  /* 0x0000001a04067227 */ /* 0x040fe200078e00ff */
[----:B------:R-:W-:Y:S01]  /*2810*/  ISETP.GE.AND P3, PT, R29, RZ, PT ;  /* 0x000000ff1d00720c */ /* 0x000fe20003f66270 */
[----:B------:R-:W-:Y:S01]  /*2820*/  STL [R1+0x598], R17 ;  /* 0x0005981101007387 */ /* 0x000fe20000100800 */
[----:B------:R-:W-:Y:S01]  /*2830*/  ISETP.GT.U32.AND P6, PT, R21, R24, PT ;  /* 0x000000181500720c */ /* 0x000fe20003fc4070 */
[----:B------:R-:W-:Y:S01]  /*2840*/  IMAD.HI.U32 R29, R4, R27, RZ ;  /* 0x0000001b041d7227 */ /* 0x000fe200078e00ff */
[----:B------:R-:W-:Y:S01]  /*2850*/  IABS R48, R15 ;  /* 0x0000000f00307213 */ /* 0x000fe20000000000 */
[----:B------:R-:W-:Y:S01]  /*2860*/  STL [R1+0x59c], R18 ;  /* 0x00059c1201007387 */ /* 0x000fe20000100800 */
[C-C-:B------:R-:W-:Y:S01]  /*2870*/  LOP3.LUT R13, R52.reuse, 0x3a, R3.reuse, 0xfe, !PT ;  /* 0x0000003a340d7812 */ /* 0x140fe200078efe03 */
[----:B------:R-:W-:Y:S01]  /*2880*/  IMAD.MOV R6, RZ, RZ, -R6 ;  /* 0x000000ffff067224 */ /* 0x000fe200078e0a06 */
[----:B---3--:R-:W-:Y:S01]  /*2890*/  LOP3.LUT R16, R52, 0x36, R3, 0xfe, !PT ;  /* 0x0000003634107812 */ /* 0x008fe200078efe03 */
[--C-:B------:R-:W-:Y:S01]  /*28a0*/  @!P1 IMAD.IADD R20, R20, 0x1, -R21.reuse ;  /* 0x0000000114149824 */ /* 0x100fe200078e0a15 */
[----:B------:R-:W-:Y:S01]  /*28b0*/  ISETP.GE.AND P1, PT, R5, RZ, PT ;  /* 0x000000ff0500720c */ /* 0x000fe20003f26270 */
[----:B------:R-:W-:Y:S01]  /*28c0*/  @!P0 IMAD.IADD R22, R22, 0x1, -R21 ;  /* 0x0000000116168824 */ /* 0x000fe200078e0a15 */
[----:B------:R-:W-:Y:S01]  /*28d0*/  IABS R46, R16 ;  /* 0x00000010002e7213 */ /* 0x000fe20000000000 */
[----:B------:R-:W-:Y:S01]  /*28e0*/  IMAD.MOV R5, RZ, RZ, -R29 ;  /* 0x000000ffff057224 */ /* 0x000fe200078e0a1d */
[----:B------:R-:W-:Y:S01]  /*28f0*/  IABS R29, R33 ;  /* 0x00000021001d7213 */ /* 0x000fe20000000000 */
[C---:B------:R-:W-:Y:S01]  /*2900*/  IMAD R26, R21.reuse, R6, R26 ;  /* 0x00000006151a7224 */ /* 0x040fe200078e021a */
[C---:B------:R-:W-:Y:S01]  /*2910*/  ISETP.GT.U32.AND P0, PT, R21.reuse, R22, PT ;  /* 0x000000161500720c */ /* 0x040fe20003f04070 */
[C---:B------:R-:W-:Y:S01]  /*2920*/  IMAD R27, R21.reuse, R5, R27 ;  /* 0x00000005151b7224 */ /* 0x040fe200078e021b */
[--C-:B------:R-:W-:Y:S01]  /*2930*/  LOP3.LUT R5, R52, 0x27, R3.reuse, 0xfe, !PT ;  /* 0x0000002734057812 */ /* 0x100fe200078efe03 */
[----:B------:R-:W-:Y:S01]  /*2940*/  @!P5 IMAD.MOV R20, RZ, RZ, -R20 ;  /* 0x000000ffff14d224 */ /* 0x000fe200078e0a14 */
[C---:B------:R-:W-:Y:S01]  /*2950*/  ISETP.GT.U32.AND P5, PT, R21.reuse, R26, PT ;  /* 0x0000001a1500720c */ /* 0x040fe20003fa4070 */
[----:B------:R-:W-:Y:S01]  /*2960*/  IMAD.HI.U32 R28, R4, R25, RZ ;  /* 0x00000019041c7227 */ /* 0x000fe200078e00ff */
[----:B------:R-:W-:Y:S01]  /*2970*/  LOP3.LUT R6, R52, 0x2b, R3, 0xfe, !PT ;  /* 0x0000002b34067812 */ /* 0x000fe200078efe03 */
[----:B------:R-:W-:Y:S01]  /*2980*/  STL [R1+0x5a0], R19 ;  /* 0x0005a01301007387 */ /* 0x000fe20000100800 */
[----:B------:R-:W-:Y:S01]  /*2990*/  IABS R51, R13 ;  /* 0x0000000d00337213 */ /* 0x000fe20000000000 */
[--C-:B------:R-:W-:Y:S01]  /*29a0*/  @!P6 IMAD.IADD R24, R24, 0x1, -R21.reuse ;  /* 0x000000011818e824 */ /* 0x100fe200078e0a15 */
[----:B------:R-:W-:Y:S01]  /*29b0*/  ISETP.GT.U32.AND P6, PT, R21, R27, PT ;  /* 0x0000001b1500720c */ /* 0x000fe20003fc4070 */
[----:B------:R-:W-:Y:S01]  /*29c0*/  IMAD.MOV R28, RZ, RZ, -R28 ;  /* 0x000000ffff1c7224 */ /* 0x000fe200078e0a1c */
[----:B------:R-:W-:Y:S01]  /*29d0*/  STL [R1+0x5a4], R20 ;  /* 0x0005a41401007387 */ /* 0x000fe20000100800 */
[----:B------:R-:W-:-:S02]  /*29e0*/  @!P0 IMAD.IADD R22, R22, 0x1, -R21 ;  /* 0x0000000116168824 */ /* 0x000fc400078e0a15 */
[C---:B------:R-:W-:Y:S01]  /*29f0*/  IMAD R25, R21.reuse, R28, R25 ;  /* 0x0000001c15197224 */ /* 0x040fe200078e0219 */
[----:B------:R-:W-:Y:S01]  /*2a00*/  IABS R28, R5 ;  /* 0x00000005001c7213 */ /* 0x000fe20000000000 */
[--C-:B------:R-:W-:Y:S02]  /*2a10*/  @!P5 IMAD.IADD R26, R26, 0x1, -R21.reuse ;  /* 0x000000011a1ad824 */ /* 0x100fe400078e0a15 */
[----:B------:R-:W-:Y:S01]  /*2a20*/  @!P4 IMAD.MOV R22, RZ, RZ, -R22 ;  /* 0x000000ffff16c224 */ /* 0x000fe200078e0a16 */
[----:B------:R-:W-:Y:S01]  /*2a30*/  ISETP.GT.U32.AND P0, PT, R21, R25, PT ;  /* 0x000000191500720c */ /* 0x000fe20003f04070 */
[----:B------:R-:W-:Y:S01]  /*2a40*/  @!P2 IMAD.MOV R24, RZ, RZ, -R24 ;  /* 0x000000ffff18a224 */ /* 0x000fe200078e0a18 */
[----:B------:R-:W-:Y:S01]  /*2a50*/  ISETP.GE.AND P4, PT, R0, RZ, PT ;  /* 0x000000ff0000720c */ /* 0x000fe20003f86270 */
[----:B------:R-:W-:Y:S01]  /*2a60*/  @!P6 IMAD.IADD R27, R27, 0x1, -R21 ;  /* 0x000000011b1be824 */ /* 0x000fe200078e0a15 */
[C---:B------:R-:W-:Y:S01]  /*2a70*/  ISETP.GT.U32.AND P6, PT, R21.reuse, R26, PT ;  /* 0x0000001a1500720c */ /* 0x040fe20003fc4070 */
[C---:B------:R-:W-:Y:S01]  /*2a80*/  IMAD.HI.U32 R0, R4.reuse, R29, RZ ;  /* 0x0000001d04007227 */ /* 0x040fe200078e00ff */
[----:B------:R-:W-:Y:S02]  /*2a90*/  STL [R1+0x5a8], R22 ;  /* 0x0005a81601007387 */ /* 0x000fe40000100800 */
[----:B------:R-:W-:Y:S01]  /*2aa0*/  ISETP.GT.U32.AND P2, PT, R21, R27, PT ;  /* 0x0000001b1500720c */ /* 0x000fe20003f44070 */
[----:B------:R-:W-:Y:S01]  /*2ab0*/  IMAD.MOV R0, RZ, RZ, -R0 ;  /* 0x000000ffff007224 */ /* 0x000fe200078e0a00 */
[----:B------:R-:W-:Y:S01]  /*2ac0*/  STL [R1+0x5ac], R24 ;  /* 0x0005ac1801007387 */ /* 0x000fe20000100800 */
[----:B------:R-:W-:-:S04]  /*2ad0*/  IMAD.HI.U32 R49, R4, R48, RZ ;  /* 0x0000003004317227 */ /* 0x000fc800078e00ff */
[----:B------:R-:W-:Y:S01]  /*2ae0*/  @!P0 IMAD.IADD R25, R25, 0x1, -R21 ;  /* 0x0000000119198824 */ /* 0x000fe200078e0a15 */
[----:B------:R-:W-:Y:S01]  /*2af0*/  ISETP.GE.AND P0, PT, R5, RZ, PT ;  /* 0x000000ff0500720c */ /* 0x000fe20003f06270 */
[C---:B------:R-:W-:Y:S02]  /*2b00*/  IMAD R29, R21.reuse, R0, R29 ;  /* 0x00000000151d7224 */ /* 0x040fe400078e021d */
[----:B------:R-:W-:Y:S01]  /*2b10*/  @!P6 IMAD.IADD R26, R26, 0x1, -R21 ;  /* 0x000000011a1ae824 */ /* 0x000fe200078e0a15 */
[C---:B------:R-:W-:Y:S01]  /*2b20*/  ISETP.GT.U32.AND P5, PT, R21.reuse, R25, PT ;  /* 0x000000191500720c */ /* 0x040fe20003fa4070 */
[----:B------:R-:W-:Y:S01]  /*2b30*/  IMAD.HI.U32 R5, R4, R28, RZ ;  /* 0x0000001c04057227 */ /* 0x000fe200078e00ff */
[----:B------:R-:W-:-:S03]  /*2b40*/  ISETP.GT.U32.AND P6, PT, R21, R29, PT ;  /* 0x0000001d1500720c */ /* 0x000fc60003fc4070 */
[----:B------:R-:W-:Y:S02]  /*2b50*/  IMAD.MOV R5, RZ, RZ, -R5 ;  /* 0x000000ffff057224 */ /* 0x000fe400078e0a05 */
[----:B------:R-:W-:Y:S01]  /*2b60*/  @!P2 IMAD.IADD R27, R27, 0x1, -R21 ;  /* 0x000000011b1ba824 */ /* 0x000fe200078e0a15 */
[----:B------:R-:W-:Y:S01]  /*2b70*/  ISETP.GE.AND P2, PT, R33, RZ, PT ;  /* 0x000000ff2100720c */ /* 0x000fe20003f46270 */
[----:B------:R-:W-:Y:S01]  /*2b80*/  IMAD R28, R21, R5, R28 ;  /* 0x00000005151c7224 */ /* 0x000fe200078e021c */
[----:B------:R-:W-:Y:S01]  /*2b90*/  LOP3.LUT R5, R52, 0x2a, R3, 0xfe, !PT ;  /* 0x0000002a34057812 */ /* 0x000fe200078efe03 */
[----:B------:R-:W-:Y:S01]  /*2ba0*/  IMAD.HI.U32 R0, R4, R30, RZ ;  /* 0x0000001e04007227 */ /* 0x000fe200078e00ff */
[----:B------:R-:W-:Y:S02]  /*2bb0*/  IABS R33, R6 ;  /* 0x0000000600217213 */ /* 0x000fe40000000000 */
[----:B------:R-:W-:Y:S01]  /*2bc0*/  IABS R31, R5 ;  /* 0x00000005001f7213 */ /* 0x000fe20000000000 */
[--C-:B------:R-:W-:Y:S01]  /*2bd0*/  @!P5 IMAD.IADD R25, R25, 0x1, -R21.reuse ;  /* 0x000000011919d824 */ /* 0x100fe200078e0a15 */
[----:B------:R-:W-:Y:S01]  /*2be0*/  ISETP.GT.U32.AND P5, PT, R21, R28, PT ;  /* 0x0000001c1500720c */ /* 0x000fe20003fa4070 */
[----:B------:R-:W-:-:S02]  /*2bf0*/  @!P6 IMAD.IADD R29, R29, 0x1, -R21 ;  /* 0x000000011d1de824 */ /* 0x000fc400078e0a15 */
[----:B------:R-:W-:Y:S01]  /*2c00*/  @!P3 IMAD.MOV R25, RZ, RZ, -R25 ;  /* 0x000000ffff19b224 */ /* 0x000fe200078e0a19 */
[----:B------:R-:W-:Y:S01]  /*2c10*/  ISETP.GE.AND P3, PT, R32, RZ, PT ;  /* 0x000000ff2000720c */ /* 0x000fe20003f66270 */
[----:B------:R-:W-:Y:S01]  /*2c20*/  IMAD.MOV.U32 R32, RZ, RZ, R33 ;  /* 0x000000ffff207224 */ /* 0x000fe200078e0021 */
[----:B------:R-:W-:Y:S01]  /*2c30*/  ISETP.GT.U32.AND P6, PT, R21, R29, PT ;  /* 0x0000001d1500720c */ /* 0x000fe20003fc4070 */
[----:B------:R-:W-:Y:S01]  /*2c40*/  IMAD.HI.U32 R33, R4, R31, RZ ;  /* 0x0000001f04217227 */ /* 0x000fe200078e00ff */
[----:B------:R-:W-:Y:S03]  /*2c50*/  STL [R1+0x5b0], R25 ;  /* 0x0005b01901007387 */ /* 0x000fe60000100800 */
[----:B------:R-:W-:Y:S02]  /*2c60*/  IMAD.MOV R33, RZ, RZ, -R33 ;  /* 0x000000ffff217224 */ /* 0x000fe400078e0a21 */
[----:B------:R-:W-:-:S02]  /*2c70*/  @!P5 IMAD.IADD R28, R28, 0x1, -R21 ;  /* 0x000000011c1cd824 */ /* 0x000fc400078e0a15 */
[C---:B------:R-:W-:Y:S02]  /*2c80*/  IMAD R31, R21.reuse, R33, R31 ;  /* 0x00000021151f7224 */ /* 0x040fe400078e021f */
[----:B------:R-:W-:Y:S01]  /*2c90*/  IMAD.MOV R0, RZ, RZ, -R0 ;  /* 0x000000ffff007224 */ /* 0x000fe200078e0a00 */
[----:B------:R-:W-:Y:S01]  /*2ca0*/  ISETP.GT.U32.AND P5, PT, R21, R28, PT ;  /* 0x0000001c1500720c */ /* 0x000fe20003fa4070 */
[----:B------:R-:W-:Y:S01]  /*2cb0*/  @!P6 IMAD.IADD R29, R29, 0x1, -R21 ;  /* 0x000000011d1de824 */ /* 0x000fe200078e0a15 */
[C---:B------:R-:W-:Y:S01]  /*2cc0*/  ISETP.GT.U32.AND P6, PT, R21.reuse, R31, PT ;  /* 0x0000001f1500720c */ /* 0x040fe20003fc4070 */
[----:B------:R-:W-:Y:S02]  /*2cd0*/  IMAD R30, R21, R0, R30 ;  /* 0x00000000151e7224 */ /* 0x000fe400078e021e */
[----:B------:R-:W-:-:S04]  /*2ce0*/  IMAD.HI.U32 R0, R4, R32, RZ ;  /* 0x0000002004007227 */ /* 0x000fc800078e00ff */
[----:B------:R-:W-:Y:S02]  /*2cf0*/  IMAD.MOV R0, RZ, RZ, -R0 ;  /* 0x000000ffff007224 */ /* 0x000fe400078e0a00 */
[----:B------:R-:W-:Y:S01]  /*2d00*/  @!P1 IMAD.MOV R26, RZ, RZ, -R26 ;  /* 0x000000ffff1a9224 */ /* 0x000fe200078e0a1a */
[C---:B------:R-:W-:Y:S01]  /*2d10*/  ISETP.GT.U32.AND P1, PT, R21.reuse, R30, PT ;  /* 0x0000001e1500720c */ /* 0x040fe20003f24070 */
[----:B------:R-:W-:Y:S01]  /*2d20*/  @!P5 IMAD.IADD R28, R28, 0x1, -R21 ;  /* 0x000000011c1cd824 */ /* 0x000fe200078e0a15 */
[----:B------:R-:W-:Y:S01]  /*2d30*/  ISETP.GE.AND P5, PT, R6, RZ, PT ;  /* 0x000000ff0600720c */ /* 0x000fe20003fa6270 */
[----:B------:R-:W-:Y:S01]  /*2d40*/  IMAD R32, R21, R0, R32 ;  /* 0x0000000015207224 */ /* 0x000fe200078e0220 */
[C---:B------:R-:W-:Y:S01]  /*2d50*/  LOP3.LUT R0, R52.reuse, 0x2d, R3, 0xfe, !PT ;  /* 0x0000002d34007812 */ /* 0x040fe200078efe03 */
[----:B------:R-:W-:Y:S01]  /*2d60*/  @!P6 IMAD.IADD R31, R31, 0x1, -R21 ;  /* 0x000000011f1fe824 */ /* 0x000fe200078e0a15 */
[----:B------:R-:W-:Y:S01]  /*2d70*/  LOP3.LUT R6, R52, 0x2c, R3, 0xfe, !PT ;  /* 0x0000002c34067812 */ /* 0x000fe200078efe03 */
[----:B------:R-:W-:Y:S01]  /*2d80*/  @!P0 IMAD.MOV R28, RZ, RZ, -R28 ;  /* 0x000000ffff1c8224 */ /* 0x000fe200078e0a1c */
[C---:B------:R-:W-:Y:S01]  /*2d90*/  ISETP.GT.U32.AND P0, PT, R21.reuse, R32, PT ;  /* 0x000000201500720c */ /* 0x040fe20003f04070 */
[----:B------:R-:W-:Y:S01]  /*2da0*/  @!P4 IMAD.MOV R27, RZ, RZ, -R27 ;  /* 0x000000ffff1bc224 */ /* 0x000fe200078e0a1b */
[----:B------:R-:W-:Y:S01]  /*2db0*/  IABS R34, R0 ;  /* 0x0000000000227213 */ /* 0x000fe20000000000 */
[----:B------:R-:W-:Y:S01]  /*2dc0*/  @!P2 IMAD.MOV R29, RZ, RZ, -R29 ;  /* 0x000000ffff1da224 */ /* 0x000fe200078e0a1d */
[----:B------:R-:W-:Y:S01]  /*2dd0*/  ISETP.GT.U32.AND P6, PT, R21, R31, PT ;  /* 0x0000001f1500720c */ /* 0x000fe20003fc4070 */
[----:B------:R-:W-:Y:S01]  /*2de0*/  @!P1 IMAD.IADD R30, R30, 0x1, -R21 ;  /* 0x000000011e1e9824 */ /* 0x000fe200078e0a15 */
[----:B------:R-:W-:Y:S01]  /*2df0*/  ISETP.GE.AND P4, PT, R5, RZ, PT ;  /* 0x000000ff0500720c */ /* 0x000fe20003f86270 */
[----:B------:R-:W-:Y:S01]  /*2e00*/  IMAD.MOV R49, RZ, RZ, -R49 ;  /* 0x000000ffff317224 */ /* 0x000fe200078e0a31 */
[----:B------:R-:W-:Y:S01]  /*2e10*/  IABS R33, R6 ;  /* 0x0000000600217213 */ /* 0x000fe20000000000 */
[----:B------:R-:W-:Y:S01]  /*2e20*/  STL [R1+0x5b4], R26 ;  /* 0x0005b41a01007387 */ /* 0x000fe20000100800 */
[----:B------:R-:W-:Y:S01]  /*2e30*/  ISETP.GE.AND P2, PT, R6, RZ, PT ;  /* 0x000000ff0600720c */ /* 0x000fe20003f46270 */
[----:B------:R-:W-:Y:S01]  /*2e40*/  IMAD.HI.U32 R6, R4, R34, RZ ;  /* 0x0000002204067227 */ /* 0x000fe200078e00ff */
[----:B------:R-:W-:-:S02]  /*2e50*/  ISETP.GT.U32.AND P1, PT, R21, R30, PT ;  /* 0x0000001e1500720c */ /* 0x000fc40003f24070 */
[----:B------:R-:W-:Y:S01]  /*2e60*/  LOP3.LUT R5, R52, 0x2e, R3, 0xfe, !PT ;  /* 0x0000002e34057812 */ /* 0x000fe200078efe03 */
[----:B------:R-:W-:Y:S02]  /*2e70*/  IMAD.MOV R6, RZ, RZ, -R6 ;  /* 0x000000ffff067224 */ /* 0x000fe400078e0a06 */
[--C-:B------:R-:W-:Y:S01]  /*2e80*/  @!P0 IMAD.IADD R32, R32, 0x1, -R21.reuse ;  /* 0x0000000120208824 */ /* 0x100fe200078e0a15 */
[----:B------:R-:W-:Y:S01]  /*2e90*/  IABS R35, R5 ;  /* 0x0000000500237213 */ /* 0x000fe20000000000 */
[----:B------:R-:W-:Y:S02]  /*2ea0*/  @!P6 IMAD.IADD R31, R31, 0x1, -R21 ;  /* 0x000000011f1fe824 */ /* 0x000fe400078e0a15 */
[C---:B------:R-:W-:Y:S01]  /*2eb0*/  IMAD R34, R21.reuse, R6, R34 ;  /* 0x0000000615227224 */ /* 0x040fe200078e0222 */
[----:B------:R-:W-:Y:S01]  /*2ec0*/  ISETP.GT.U32.AND P0, PT, R21, R32, PT ;  /* 0x000000201500720c */ /* 0x000fe20003f04070 */
[----:B------:R-:W-:Y:S01]  /*2ed0*/  IMAD.HI.U32 R36, R4, R33, RZ ;  /* 0x0000002104247227 */ /* 0x000fe200078e00ff */
[----:B------:R-:W-:-:S03]  /*2ee0*/  LOP3.LUT R6, R52, 0x31, R3, 0xfe, !PT ;  /* 0x0000003134067812 */ /* 0x000fc600078efe03 */
[----:B------:R-:W-:Y:S01]  /*2ef0*/  @!P4 IMAD.MOV R31, RZ, RZ, -R31 ;  /* 0x000000ffff1fc224 */ /* 0x000fe200078e0a1f */
[C---:B------:R-:W-:Y:S01]  /*2f00*/  ISETP.GT.U32.AND P4, PT, R21.reuse, R34, PT ;  /* 0x000000221500720c */ /* 0x040fe20003f84070 */
[----:B------:R-:W-:Y:S01]  /*2f10*/  IMAD.MOV R36, RZ, RZ, -R36 ;  /* 0x000000ffff247224 */ /* 0x000fe200078e0a24 */
[----:B------:R-:W-:Y:S01]  /*2f20*/  IABS R38, R6 ;  /* 0x0000000600267213 */ /* 0x000fe20000000000 */
[----:B------:R-:W-:Y:S01]  /*2f30*/  @!P1 IMAD.IADD R30, R30, 0x1, -R21 ;  /* 0x000000011e1e9824 */ /* 0x000fe200078e0a15 */
[----:B------:R-:W-:Y:S01]  /*2f40*/  ISETP.GE.AND P1, PT, R0, RZ, PT ;  /* 0x000000ff0000720c */ /* 0x000fe20003f26270 */
[C---:B------:R-:W-:Y:S01]  /*2f50*/  IMAD R33, R21.reuse, R36, R33 ;  /* 0x0000002415217224 */ /* 0x040fe200078e0221 */
[----:B------:R-:W-:Y:S01]  /*2f60*/  LOP3.LUT R36, R52, 0x2f, R3, 0xfe, !PT ;  /* 0x0000002f34247812 */ /* 0x000fe200078efe03 */
[----:B------:R-:W-:Y:S02]  /*2f70*/  @!P0 IMAD.IADD R32, R32, 0x1, -R21 ;  /* 0x0000000120208824 */ /* 0x000fe400078e0a15 */
[----:B------:R-:W-:Y:S01]  /*2f80*/  IMAD.HI.U32 R0, R4, R35, RZ ;  /* 0x0000002304007227 */ /* 0x000fe200078e00ff */
[----:B------:R-:W-:-:S02]  /*2f90*/  ISETP.GT.U32.AND P6, PT, R21, R33, PT ;  /* 0x000000211500720c */ /* 0x000fc40003fc4070 */
[----:B------:R-:W-:Y:S01]  /*2fa0*/  ISETP.GE.AND P0, PT, R36, RZ, PT ;  /* 0x000000ff2400720c */ /* 0x000fe20003f06270 */
[----:B------:R-:W-:Y:S01]  /*2fb0*/  @!P4 IMAD.IADD R34, R34, 0x1, -R21 ;  /* 0x000000012222c824 */ /* 0x000fe200078e0a15 */
[----:B------:R-:W-:Y:S01]  /*2fc0*/  IABS R36, R36 ;  /* 0x0000002400247213 */ /* 0x000fe20000000000 */
[----:B------:R-:W-:Y:S02]  /*2fd0*/  IMAD.MOV R0, RZ, RZ, -R0 ;  /* 0x000000ffff007224 */ /* 0x000fe400078e0a00 */
[----:B------:R-:W-:Y:S01]  /*2fe0*/  @!P5 IMAD.MOV R32, RZ, RZ, -R32 ;  /* 0x000000ffff20d224 */ /* 0x000fe200078e0a20 */
[----:B------:R-:W-:Y:S01]  /*2ff0*/  ISETP.GT.U32.AND P4, PT, R21, R34, PT ;  /* 0x000000221500720c */ /* 0x000fe20003f84070 */
[----:B------:R-:W-:-:S04]  /*3000*/  IMAD.HI.U32 R41, R4, R36, RZ ;  /* 0x0000002404297227 */ /* 0x000fc800078e00ff */
[----:B------:R-:W-:Y:S01]  /*3010*/  IMAD R35, R21, R0, R35 ;  /* 0x0000000015237224 */ /* 0x000fe200078e0223 */
[----:B------:R-:W-:Y:S01]  /*3020*/  LOP3.LUT R0, R52, 0x30, R3, 0xfe, !PT ;  /* 0x0000003034007812 */ /* 0x000fe200078efe03 */
[----:B------:R-:W-:Y:S02]  /*3030*/  @!P6 IMAD.IADD R33, R33, 0x1, -R21 ;  /* 0x000000012121e824 */ /* 0x000fe400078e0a15 */
[----:B------:R-:W-:Y:S01]  /*3040*/  IMAD.MOV R41, RZ, RZ, -R41 ;  /* 0x000000ffff297224 */ /* 0x000fe200078e0a29 */
[C---:B------:R-:W-:Y:S01]  /*3050*/  ISETP.GT.U32.AND P5, PT, R21.reuse, R35, PT ;  /* 0x000000231500720c */ /* 0x040fe20003fa4070 */
[----:B------:R-:W-:Y:S01]  /*3060*/  @!P3 IMAD.MOV R30, RZ, RZ, -R30 ;  /* 0x000000ffff1eb224 */ /* 0x000fe200078e0a1e */
[C---:B------:R-:W-:Y:S01]  /*3070*/  ISETP.GT.U32.AND P6, PT, R21.reuse, R33, PT ;  /* 0x000000211500720c */ /* 0x040fe20003fc4070 */
[----:B------:R-:W-:Y:S01]  /*3080*/  IMAD R36, R21, R41, R36 ;  /* 0x0000002915247224 */ /* 0x000fe200078e0224 */
[----:B------:R-:W-:Y:S01]  /*3090*/  IABS R37, R0 ;  /* 0x0000000000257213 */ /* 0x000fe20000000000 */
[----:B------:R-:W-:Y:S01]  /*30a0*/  @!P4 IMAD.IADD R34, R34, 0x1, -R21 ;  /* 0x000000012222c824 */ /* 0x000fe200078e0a15 */
[----:B------:R-:W-:Y:S01]  /*30b0*/  ISETP.GE.AND P3, PT, R5, RZ, PT ;  /* 0x000000ff0500720c */ /* 0x000fe20003f66270 */
[----:B------:R-:W-:Y:S01]  /*30c0*/  IMAD.HI.U32 R5, R4, R38, RZ ;  /* 0x0000002604057227 */ /* 0x000fe200078e00ff */
[----:B------:R-:W-:-:S03]  /*30d0*/  ISETP.GT.U32.AND P4, PT, R21, R36, PT ;  /* 0x000000241500720c */ /* 0x000fc60003f84070 */
[----:B------:R-:W-:-:S04]  /*30e0*/  IMAD.HI.U32 R40, R4, R37, RZ ;  /* 0x0000002504287227 */ /* 0x000fc800078e00ff */
[--C-:B------:R-:W-:Y:S01]  /*30f0*/  @!P6 IMAD.IADD R33, R33, 0x1, -R21.reuse ;  /* 0x000000012121e824 */ /* 0x100fe200078e0a15 */
[----:B------:R-:W-:Y:S01]  /*3100*/  ISETP.GE.AND P6, PT, R0, RZ, PT ;  /* 0x000000ff0000720c */ /* 0x000fe20003fc6270 */
[----:B------:R-:W-:Y:S01]  /*3110*/  @!P5 IMAD.IADD R35, R35, 0x1, -R21 ;  /* 0x000000012323d824 */ /* 0x000fe200078e0a15 */
[----:B------:R-:W-:Y:S01]  /*3120*/  ISETP.GE.AND P5, PT, R6, RZ, PT ;  /* 0x000000ff0600720c */ /* 0x000fe20003fa6270 */
[----:B------:R-:W-:Y:S01]  /*3130*/  @!P2 IMAD.MOV R33, RZ, RZ, -R33 ;  /* 0x000000ffff21a224 */ /* 0x000fe200078e0a21 */
[----:B------:R-:W-:Y:S01]  /*3140*/  LOP3.LUT R6, R52, 0x35, R3, 0xfe, !PT ;  /* 0x0000003534067812 */ /* 0x000fe200078efe03 */
[----:B------:R-:W-:Y:S01]  /*3150*/  @!P4 IMAD.IADD R36, R36, 0x1, -R21 ;  /* 0x000000012424c824 */ /* 0x000fe200078e0a15 */
[C---:B------:R-:W-:Y:S01]  /*3160*/  ISETP.GT.U32.AND P2, PT, R21.reuse, R35, PT ;  /* 0x000000231500720c */ /* 0x040fe20003f44070 */
[----:B------:R-:W-:Y:S01]  /*3170*/  IMAD.HI.U32 R0, R4, R39, RZ ;  /* 0x0000002704007227 */ /* 0x000fe200078e00ff */
[----:B------:R-:W-:Y:S02]  /*3180*/  IABS R42, R6 ;  /* 0x00000006002a7213 */ /* 0x000fe40000000000 */
[----:B------:R-:W-:Y:S01]  /*3190*/  ISETP.GT.U32.AND P4, PT, R21, R36, PT ;  /* 0x000000241500720c */ /* 0x000fe20003f84070 */
[----:B------:R-:W-:-:S02]  /*31a0*/  IMAD.MOV R40, RZ, RZ, -R40 ;  /* 0x000000ffff287224 */ /* 0x000fc400078e0a28 */
[----:B------:R-:W-:Y:S02]  /*31b0*/  IMAD.MOV R0, RZ, RZ, -R0 ;  /* 0x000000ffff007224 */ /* 0x000fe400078e0a00 */
[----:B------:R-:W-:Y:S02]  /*31c0*/  IMAD.MOV R5, RZ, RZ, -R5 ;  /* 0x000000ffff057224 */ /* 0x000fe400078e0a05 */
[C---:B------:R-:W-:Y:S02]  /*31d0*/  IMAD R37, R21.reuse, R40, R37 ;  /* 0x0000002815257224 */ /* 0x040fe400078e0225 */
[C---:B------:R-:W-:Y:S01]  /*31e0*/  IMAD R39, R21.reuse, R0, R39 ;  /* 0x0000000015277224 */ /* 0x040fe200078e0227 */
[C-C-:B------:R-:W-:Y:S01]  /*31f0*/  LOP3.LUT R0, R52.reuse, 0x33, R3.reuse, 0xfe, !PT ;  /* 0x0000003334007812 */ /* 0x140fe200078efe03 */
[----:B------:R-:W-:Y:S01]  /*3200*/  IMAD R38, R21, R5, R38 ;  /* 0x0000000515267224 */ /* 0x000fe200078e0226 */
[----:B------:R-:W-:Y:S01]  /*3210*/  LOP3.LUT R5, R52, 0x34, R3, 0xfe, !PT ;  /* 0x0000003434057812 */ /* 0x000fe200078efe03 */
[--C-:B------:R-:W-:Y:S01]  /*3220*/  @!P2 IMAD.IADD R35, R35, 0x1, -R21.reuse ;  /* 0x000000012323a824 */ /* 0x100fe200078e0a15 */
[----:B------:R-:W-:Y:S01]  /*3230*/  IABS R40, R0 ;  /* 0x0000000000287213 */ /* 0x000fe20000000000 */
[----:B------:R-:W-:Y:S01]  /*3240*/  @!P4 IMAD.IADD R36, R36, 0x1, -R21 ;  /* 0x000000012424c824 */ /* 0x000fe200078e0a15 */
[C---:B------:R-:W-:Y:S01]  /*3250*/  ISETP.GT.U32.AND P2, PT, R21.reuse, R37, PT ;  /* 0x000000251500720c */ /* 0x040fe20003f44070 */
[----:B------:R-:W-:Y:S01]  /*3260*/  @!P1 IMAD.MOV R34, RZ, RZ, -R34 ;  /* 0x000000ffff229224 */ /* 0x000fe200078e0a22 */
[----:B------:R-:W-:Y:S01]  /*3270*/  ISETP.GT.U32.AND P4, PT, R21, R38, PT ;  /* 0x000000261500720c */ /* 0x000fe20003f84070 */
[----:B------:R-:W-:Y:S01]  /*3280*/  IMAD.HI.U32 R47, R4, R40, RZ ;  /* 0x00000028042f7227 */ /* 0x000fe200078e00ff */
[----:B------:R-:W-:-:S03]  /*3290*/  IABS R41, R5 ;  /* 0x0000000500297213 */ /* 0x000fc60000000000 */
[----:B------:R-:W-:Y:S02]  /*32a0*/  IMAD.MOV R47, RZ, RZ, -R47 ;  /* 0x000000ffff2f7224 */ /* 0x000fe400078e0a2f */
[----:B------:R-:W-:-:S04]  /*32b0*/  IMAD.HI.U32 R44, R4, R41, RZ ;  /* 0x00000029042c7227 */ /* 0x000fc800078e00ff */
[----:B------:R-:W-:Y:S02]  /*32c0*/  IMAD R40, R21, R47, R40 ;  /* 0x0000002f15287224 */ /* 0x000fe400078e0228 */
[--C-:B------:R-:W-:Y:S01]  /*32d0*/  @!P2 IMAD.IADD R37, R37, 0x1, -R21.reuse ;  /* 0x000000012525a824 */ /* 0x100fe200078e0a15 */
[C---:B------:R-:W-:Y:S01]  /*32e0*/  ISETP.GT.U32.AND P2, PT, R21.reuse, R39, PT ;  /* 0x000000271500720c */ /* 0x040fe20003f44070 */
[----:B------:R-:W-:Y:S01]  /*32f0*/  @!P4 IMAD.IADD R38, R38, 0x1, -R21 ;  /* 0x000000012626c824 */ /* 0x000fe200078e0a15 */
[C---:B------:R-:W-:Y:S01]  /*3300*/  ISETP.GT.U32.AND P4, PT, R21.reuse, R40, PT ;  /* 0x000000281500720c */ /* 0x040fe20003f84070 */
[----:B------:R-:W-:Y:S01]  /*3310*/  IMAD.MOV R44, RZ, RZ, -R44 ;  /* 0x000000ffff2c7224 */ /* 0x000fe200078e0a2c */
[----:B------:R-:W-:Y:S01]  /*3320*/  ISETP.GT.U32.AND P1, PT, R21, R37, PT ;  /* 0x000000251500720c */ /* 0x000fe20003f24070 */
[----:B------:R-:W-:-:S04]  /*3330*/  IMAD.HI.U32 R43, R4, R42, RZ ;  /* 0x0000002a042b7227 */ /* 0x000fc800078e00ff */
[----:B------:R-:W-:Y:S01]  /*3340*/  IMAD R41, R21, R44, R41 ;  /* 0x0000002c15297224 */ /* 0x000fe200078e0229 */
[----:B------:R-:W-:Y:S01]  /*3350*/  IABS R44, R7 ;  /* 0x00000007002c7213 */ /* 0x000fe20000000000 */
[----:B------:R-:W-:Y:S02]  /*3360*/  IMAD.MOV R43, RZ, RZ, -R43 ;  /* 0x000000ffff2b7224 */ /* 0x000fe400078e0a2b */
[--C-:B------:R-:W-:Y:S01]  /*3370*/  @!P2 IMAD.IADD R39, R39, 0x1, -R21.reuse ;  /* 0x000000012727a824 */ /* 0x100fe200078e0a15 */
[C---:B------:R-:W-:Y:S01]  /*3380*/  ISETP.GT.U32.AND P2, PT, R21.reuse, R41, PT ;  /* 0x000000291500720c */ /* 0x040fe20003f44070 */
[----:B------:R-:W-:Y:S02]  /*3390*/  @!P4 IMAD.IADD R40, R40, 0x1, -R21 ;  /* 0x000000012828c824 */ /* 0x000fe400078e0a15 */
[C---:B------:R-:W-:Y:S02]  /*33a0*/  IMAD R42, R21.reuse, R43, R42 ;  /* 0x0000002b152a7224 */ /* 0x040fe400078e022a */
[----:B------:R-:W-:Y:S01]  /*33b0*/  IMAD.HI.U32 R43, R4, R46, RZ ;  /* 0x0000002e042b7227 */ /* 0x000fe200078e00ff */
[----:B------:R-:W-:-:S03]  /*33c0*/  ISETP.GT.U32.AND P4, PT, R21, R40, PT ;  /* 0x000000281500720c */ /* 0x000fc60003f84070 */
[----:B------:R-:W-:Y:S01]  /*33d0*/  @!P1 IMAD.IADD R37, R37, 0x1, -R21 ;  /* 0x0000000125259824 */ /* 0x000fe200078e0a15 */
[----:B------:R-:W-:Y:S01]  /*33e0*/  ISETP.GT.U32.AND P1, PT, R21, R42, PT ;  /* 0x0000002a1500720c */ /* 0x000fe20003f24070 */
[----:B------:R-:W-:Y:S02]  /*33f0*/  IMAD.MOV R43, RZ, RZ, -R43 ;  /* 0x000000ffff2b7224 */ /* 0x000fe400078e0a2b */
[----:B------:R-:W-:Y:S02]  /*3400*/  @!P2 IMAD.IADD R41, R41, 0x1, -R21 ;  /* 0x000000012929a824 */ /* 0x000fe400078e0a15 */
[----:B------:R-:W-:-:S03]  /*3410*/  IMAD.HI.U32 R47, R4, R44, RZ ;  /* 0x0000002c042f7227 */ /* 0x000fc600078e00ff */
[C---:B------:R-:W-:Y:S01]  /*3420*/  ISETP.GT.U32.AND P2, PT, R21.reuse, R41, PT ;  /* 0x000000291500720c */ /* 0x040fe20003f44070 */
[----:B------:R-:W-:Y:S02]  /*3430*/  IMAD R43, R21, R43, R46 ;  /* 0x0000002b152b7224 */ /* 0x000fe400078e022e */
[----:B------:R-:W-:Y:S02]  /*3440*/  IMAD.MOV R46, RZ, RZ, -R47 ;  /* 0x000000ffff2e7224 */ /* 0x000fe400078e0a2f */
[----:B------:R-:W-:Y:S01]  /*3450*/  @!P4 IMAD.IADD R40, R40, 0x1, -R21 ;  /* 0x000000012828c824 */ /* 0x000fe200078e0a15 */
[----:B------:R-:W-:Y:S01]  /*3460*/  ISETP.GE.AND P4, PT, R45, RZ, PT ;  /* 0x000000ff2d00720c */ /* 0x000fe20003f86270 */
[C---:B------:R-:W-:Y:S02]  /*3470*/  IMAD R45, R21.reuse, R49, R48 ;  /* 0x00000031152d7224 */ /* 0x040fe400078e0230 */
[C---:B------:R-:W-:Y:S02]  /*3480*/  IMAD R44, R21.reuse, R46, R44 ;  /* 0x0000002e152c7224 */ /* 0x040fe400078e022c */
[----:B------:R-:W-:Y:S01]  /*3490*/  @!P0 IMAD.MOV R36, RZ, RZ, -R36 ;  /* 0x000000ffff248224 */ /* 0x000fe200078e0a24 */
[----:B------:R-:W-:Y:S01]  /*34a0*/  ISETP.GT.U32.AND P0, PT, R21, R39, PT ;  /* 0x000000271500720c */ /* 0x000fe20003f04070 */
[----:B------:R-:W-:-:S02]  /*34b0*/  IMAD.MOV.U32 R46, RZ, RZ, R50 ;  /* 0x000000ffff2e7224 */ /* 0x000fc400078e0032 */
[----:B------:R-:W-:Y:S01]  /*34c0*/  @!P1 IMAD.IADD R42, R42, 0x1, -R21 ;  /* 0x000000012a2a9824 */ /* 0x000fe200078e0a15 */
[----:B------:R-:W-:Y:S01]  /*34d0*/  ISETP.GT.U32.AND P1, PT, R21, R45, PT ;  /* 0x0000002d1500720c */ /* 0x000fe20003f24070 */
[----:B------:R-:W-:-:S04]  /*34e0*/  IMAD.HI.U32 R50, R4, R46, RZ ;  /* 0x0000002e04327227 */ /* 0x000fc800078e00ff */
[----:B------:R-:W-:Y:S01]  /*34f0*/  @!P2 IMAD.IADD R41, R41, 0x1, -R21 ;  /* 0x000000012929a824 */ /* 0x000fe200078e0a15 */
[----:B------:R-:W-:Y:S01]  /*3500*/  ISETP.GE.AND P2, PT, R0, RZ, PT ;  /* 0x000000ff0000720c */ /* 0x000fe20003f46270 */
[----:B------:R-:W-:Y:S02]  /*3510*/  IMAD.MOV R0, RZ, RZ, -R50 ;  /* 0x000000ffff007224 */ /* 0x000fe400078e0a32 */
[----:B------:R-:W-:Y:S01]  /*3520*/  @!P3 IMAD.MOV R35, RZ, RZ, -R35 ;  /* 0x000000ffff23b224 */ /* 0x000fe200078e0a23 */
[C---:B------:R-:W-:Y:S01]  /*3530*/  ISETP.GT.U32.AND P3, PT, R21.reuse, R38, PT ;  /* 0x000000261500720c */ /* 0x040fe20003f64070 */
[----:B------:R-:W-:Y:S01]  /*3540*/  IMAD R46, R21, R0, R46 ;  /* 0x00000000152e7224 */ /* 0x000fe200078e022e */
[----:B------:R-:W-:Y:S01]  /*3550*/  IABS R0, R12 ;  /* 0x0000000c00007213 */ /* 0x000fe20000000000 */
[----:B------:R-:W-:Y:S02]  /*3560*/  IMAD.MOV.U32 R47, RZ, RZ, R51 ;  /* 0x000000ffff2f7224 */ /* 0x000fe400078e0033 */
[--C-:B------:R-:W-:Y:S01]  /*3570*/  @!P0 IMAD.IADD R39, R39, 0x1, -R21.reuse ;  /* 0x0000000127278824 */ /* 0x100fe200078e0a15 */
[----:B------:R-:W-:Y:S01]  /*3580*/  ISETP.GT.U32.AND P0, PT, R21, R44, PT ;  /* 0x0000002c1500720c */ /* 0x000fe20003f04070 */
[----:B------:R-:W-:Y:S01]  /*3590*/  @!P1 IMAD.IADD R45, R45, 0x1, -R21 ;  /* 0x000000012d2d9824 */ /* 0x000fe200078e0a15 */
[----:B------:R-:W-:Y:S01]  /*35a0*/  ISETP.GT.U32.AND P1, PT, R21, R46, PT ;  /* 0x0000002e1500720c */ /* 0x000fe20003f24070 */
[----:B------:R-:W-:-:S04]  /*35b0*/  IMAD.HI.U32 R51, R4, R47, RZ ;  /* 0x0000002f04337227 */ /* 0x000fc800078e00ff */
[----:B------:R-:W-:Y:S01]  /*35c0*/  IMAD.MOV R48, RZ, RZ, -R51 ;  /* 0x000000ffff307224 */ /* 0x000fe200078e0a33 */
[----:B------:R-:W-:Y:S01]  /*35d0*/  IABS R51, R8 ;  /* 0x0000000800337213 */ /* 0x000fe20000000000 */
[----:B------:R-:W-:Y:S01]  /*35e0*/  @!P3 IMAD.IADD R38, R38, 0x1, -R21 ;  /* 0x000000012626b824 */ /* 0x000fe200078e0a15 */
[C---:B------:R-:W-:Y:S01]  /*35f0*/  ISETP.GT.U32.AND P3, PT, R21.reuse, R43, PT ;  /* 0x0000002b1500720c */ /* 0x040fe20003f64070 */
[C---:B------:R-:W-:Y:S01]  /*3600*/  IMAD R47, R21.reuse, R48, R47 ;  /* 0x00000030152f7224 */ /* 0x040fe200078e022f */
[----:B------:R-:W-:Y:S01]  /*3610*/  IABS R48, R10 ;  /* 0x0000000a00307213 */ /* 0x000fe20000000000 */
[--C-:B------:R-:W-:Y:S01]  /*3620*/  @!P0 IMAD.IADD R44, R44, 0x1, -R21.reuse ;  /* 0x000000012c2c8824 */ /* 0x100fe200078e0a15 */
[----:B------:R-:W-:Y:S01]  /*3630*/  ISETP.GE.AND P0, PT, R6, RZ, PT ;  /* 0x000000ff0600720c */ /* 0x000fe20003f06270 */
[----:B------:R-:W-:Y:S01]  /*3640*/  @!P1 IMAD.IADD R46, R46, 0x1, -R21 ;  /* 0x000000012e2e9824 */ /* 0x000fe200078e0a15 */
[----:B------:R-:W-:Y:S01]  /*3650*/  IABS R6, R11 ;  /* 0x0000000b00067213 */ /* 0x000fe20000000000 */
[----:B------:R-:W-:Y:S01]  /*3660*/  IMAD.HI.U32 R49, R4, R0, RZ ;  /* 0x0000000004317227 */ /* 0x000fe200078e00ff */
[----:B------:R-:W-:-:S03]  /*3670*/  ISETP.GT.U32.AND P1, PT, R21, R47, PT ;  /* 0x0000002f1500720c */ /* 0x000fc60003f24070 */
[----:B------:R-:W-:Y:S02]  /*3680*/  IMAD.MOV.U32 R3, RZ, RZ, R6 ;  /* 0x000000ffff037224 */ /* 0x000fe400078e0006 */
[----:B------:R-:W-:Y:S01]  /*3690*/  @!P3 IMAD.IADD R43, R43, 0x1, -R21 ;  /* 0x000000012b2bb824 */ /* 0x000fe200078e0a15 */
[----:B------:R-:W-:Y:S01]  /*36a0*/  ISETP.GE.AND P3, PT, R5, RZ, PT ;  /* 0x000000ff0500720c */ /* 0x000fe20003f66270 */
[----:B------:R-:W-:Y:S01]  /*36b0*/  IMAD.HI.U32 R6, R4, R3, RZ ;  /* 0x0000000304067227 */ /* 0x000fe200078e00ff */
[----:B------:R-:W-:-:S03]  /*36c0*/  IABS R5, R9 ;  /* 0x0000000900057213 */ /* 0x000fc60000000000 */
[----:B------:R-:W-:-:S04]  /*36d0*/  IMAD.HI.U32 R52, R4, R48, RZ ;  /* 0x0000003004347227 */ /* 0x000fc800078e00ff */
[----:B------:R-:W-:Y:S02]  /*36e0*/  IMAD.MOV R50, RZ, RZ, -R49 ;  /* 0x000000ffff327224 */ /* 0x000fe400078e0a31 */
[----:B------:R-:W-:Y:S02]  /*36f0*/  IMAD.MOV R49, RZ, RZ, -R6 ;  /* 0x000000ffff317224 */ /* 0x000fe400078e0a06 */
[----:B------:R-:W-:Y:S02]  /*3700*/  IMAD.MOV.U32 R6, RZ, RZ, R51 ;  /* 0x000000ffff067224 */ /* 0x000fe400078e0033 */
[----:B------:R-:W-:Y:S01]  /*3710*/  @!P1 IMAD.IADD R47, R47, 0x1, -R21 ;  /* 0x000000012f2f9824 */ /* 0x000fe200078e0a15 */
[C---:B------:R-:W-:Y:S01]  /*3720*/  ISETP.GT.U32.AND P1, PT, R21.reuse, R42, PT ;  /* 0x0000002a1500720c */ /* 0x040fe20003f24070 */
[----:B------:R-:W-:Y:S02]  /*3730*/  IMAD.MOV R51, RZ, RZ, -R52 ;  /* 0x000000ffff337224 */ /* 0x000fe400078e0a34 */
[----:B------:R-:W-:-:S02]  /*3740*/  IMAD R0, R21, R50, R0 ;  /* 0x0000003215007224 */ /* 0x000fc400078e0200 */
[----:B------:R-:W-:-:S04]  /*3750*/  IMAD.HI.U32 R52, R4, R5, RZ ;  /* 0x0000000504347227 */ /* 0x000fc800078e00ff */
[----:B------:R-:W-:-:S04]  /*3760*/  IMAD.HI.U32 R50, R4, R6, RZ ;  /* 0x0000000604327227 */ /* 0x000fc800078e00ff */
[C---:B------:R-:W-:Y:S02]  /*3770*/  IMAD R3, R21.reuse, R49, R3 ;  /* 0x0000003115037224 */ /* 0x040fe400078e0203 */
[C---:B------:R-:W-:Y:S02]  /*3780*/  IMAD R4, R21.reuse, R51, R48 ;  /* 0x0000003315047224 */ /* 0x040fe400078e0230 */
[----:B------:R-:W3:Y:S01]  /*3790*/  LDC.64 R48, c[0x0][0x3a8] ;  /* 0x0000ea00ff307b82 */ /* 0x000ee20000000a00 */
[----:B------:R-:W-:Y:S01]  /*37a0*/  @!P1 IMAD.IADD R42, R42, 0x1, -R21 ;  /* 0x000000012a2a9824 */ /* 0x000fe200078e0a15 */
[C---:B------:R-:W-:Y:S01]  /*37b0*/  ISETP.GT.U32.AND P1, PT, R21.reuse, R0, PT ;  /* 0x000000001500720c */ /* 0x040fe20003f24070 */
[----:B------:R-:W-:Y:S02]  /*37c0*/  IMAD.MOV R52, RZ, RZ, -R52 ;  /* 0x000000ffff347224 */ /* 0x000fe400078e0a34 */
[----:B------:R-:W-:Y:S01]  /*37d0*/  @!P5 IMAD.MOV R38, RZ, RZ, -R38 ;  /* 0x000000ffff26d224 */ /* 0x000fe200078e0a26 */
[C---:B------:R-:W-:Y:S01]  /*37e0*/  ISETP.GT.U32.AND P5, PT, R21.reuse, R43, PT ;  /* 0x0000002b1500720c */ /* 0x040fe20003fa4070 */
[C---:B------:R-:W-:Y:S01]  /*37f0*/  IMAD R5, R21.reuse, R52, R5 ;  /* 0x0000003415057224 */ /* 0x040fe200078e0205 */
[----:B--2---:R-:W-:Y:S01]  /*3800*/  SHF.R.U32.HI R52, RZ, 0x6, R53 ;  /* 0x00000006ff347819 */ /* 0x004fe20000011635 */
[----:B------:R-:W-:Y:S01]  /*3810*/  @!P2 IMAD.MOV R40, RZ, RZ, -R40 ;  /* 0x000000ffff28a224 */ /* 0x000fe200078e0a28 */
[C---:B------:R-:W-:Y:S01]  /*3820*/  ISETP.GT.U32.AND P2, PT, R21.reuse, R45, PT ;  /* 0x0000002d1500720c */ /* 0x040fe20003f44070 */
[----:B------:R-:W-:Y:S01]  /*3830*/  @!P4 IMAD.MOV R39, RZ, RZ, -R39 ;  /* 0x000000ffff27c224 */ /* 0x000fe200078e0a27 */
[----:B------:R-:W-:Y:S01]  /*3840*/  SGXT.U32 R52, R52, 0x1 ;  /* 0x000000013434781a */ /* 0x000fe20000000000 */
[----:B------:R-:W-:Y:S01]  /*3850*/  @!P3 IMAD.MOV R41, RZ, RZ, -R41 ;  /* 0x000000ffff29b224 */ /* 0x000fe200078e0a29 */
[----:B------:R-:W-:Y:S01]  /*3860*/  ISETP.GT.U32.AND P4, PT, R21, R44, PT ;  /* 0x0000002c1500720c */ /* 0x000fe20003f84070 */
[----:B------:R-:W-:Y:S01]  /*3870*/  @!P1 IMAD.IADD R0, R0, 0x1, -R21 ;  /* 0x0000000100009824 */ /* 0x000fe200078e0a15 */
[----:B------:R-:W-:Y:S01]  /*3880*/  ISETP.GE.AND P1, PT, R7, RZ, PT ;  /* 0x000000ff0700720c */ /* 0x000fe20003f26270 */
[----:B------:R-:W-:Y:S01]  /*3890*/  @!P6 IMAD.MOV R37, RZ, RZ, -R37 ;  /* 0x000000ffff25e224 */ /* 0x000fe200078e0a25 */
[----:B------:R-:W-:Y:S01]  /*38a0*/  ISETP.GT.U32.AND P3, PT, R21, R47, PT ;  /* 0x0000002f1500720c */ /* 0x000fe20003f64070 */
[--C-:B------:R-:W-:Y:S01]  /*38b0*/  @!P5 IMAD.IADD R43, R43, 0x1, -R21.reuse ;  /* 0x000000012b2bd824 */ /* 0x100fe200078e0a15 */
[C---:B------:R-:W-:Y:S01]  /*38c0*/  ISETP.GT.U32.AND P5, PT, R21.reuse, R3, PT ;  /* 0x000000031500720c */ /* 0x040fe20003fa4070 */
[----:B------:R-:W-:Y:S01]  /*38d0*/  IMAD.MOV R50, RZ, RZ, -R50 ;  /* 0x000000ffff327224 */ /* 0x000fe200078e0a32 */
[----:B------:R-:W-:Y:S01]  /*38e0*/  ISETP.GT.U32.AND P6, PT, R21, R46, PT ;  /* 0x0000002e1500720c */ /* 0x000fe20003fc4070 */
[----:B------:R-:W-:Y:S01]  /*38f0*/  @!P2 IMAD.IADD R45, R45, 0x1, -R21 ;  /* 0x000000012d2da824 */ /* 0x000fe200078e0a15 */
[----:B------:R-:W-:Y:S01]  /*3900*/  ISETP.GT.U32.AND P2, PT, R21, R5, PT ;  /* 0x000000051500720c */ /* 0x000fe20003f44070 */
[----:B---3--:R-:W-:-:S02]  /*3910*/  IMAD R7, R52, R48, RZ ;  /* 0x0000003034077224 */ /* 0x008fc400078e02ff */
[C---:B------:R-:W-:Y:S02]  /*3920*/  IMAD R6, R21.reuse, R50, R6 ;  /* 0x0000003215067224 */ /* 0x040fe400078e0206 */
[--C-:B------:R-:W-:Y:S01]  /*3930*/  @!P4 IMAD.IADD R44, R44, 0x1, -R21.reuse ;  /* 0x000000012c2cc824 */ /* 0x100fe200078e0a15 */
[----:B------:R2:W-:Y:S01]  /*3940*/  STL [R1+0x1c8], R7 ;  /* 0x0001c80701007387 */ /* 0x0005e20000100800 */
[----:B------:R-:W-:Y:S01]  /*3950*/  ISETP.GT.U32.AND P4, PT, R21, R4, PT ;  /* 0x000000041500720c */ /* 0x000fe20003f84070 */
[--C-:B------:R-:W-:Y:S01]  /*3960*/  @!P3 IMAD.IADD R47, R47, 0x1, -R21.reuse ;  /* 0x000000012f2fb824 */ /* 0x100fe200078e0a15 */
[----:B------:R-:W-:Y:S01]  /*3970*/  ISETP.GT.U32.AND P3, PT, R21, R6, PT ;  /* 0x000000061500720c */ /* 0x000fe20003f64070 */
[--C-:B------:R-:W-:Y:S01]  /*3980*/  @!P5 IMAD.IADD R3, R3, 0x1, -R21.reuse ;  /* 0x000000010303d824 */ /* 0x100fe200078e0a15 */
[----:B------:R-:W-:Y:S01]  /*3990*/  ISETP.GE.AND P5, PT, R15, RZ, PT ;  /* 0x000000ff0f00720c */ /* 0x000fe20003fa6270 */
[--C-:B------:R-:W-:Y:S01]  /*39a0*/  @!P6 IMAD.IADD R46, R46, 0x1, -R21.reuse ;  /* 0x000000012e2ee824 */ /* 0x100fe200078e0a15 */
[----:B------:R-:W-:Y:S01]  /*39b0*/  ISETP.GE.AND P6, PT, R16, RZ, PT ;  /* 0x000000ff1000720c */ /* 0x000fe20003fc6270 */
[----:B------:R-:W-:Y:S01]  /*39c0*/  @!P2 IMAD.IADD R5, R5, 0x1, -R21 ;  /* 0x000000010505a824 */ /* 0x000fe200078e0a15 */
[----:B------:R-:W-:Y:S01]  /*39d0*/  ISETP.GE.AND P2, PT, R13, RZ, PT ;  /* 0x000000ff0d00720c */ /* 0x000fe20003f46270 */
[----:B--2---:R-:W-:Y:S01]  /*39e0*/  IMAD R7, R48, 0x2, R7 ;  /* 0x0000000230077824 */ /* 0x004fe200078e0207 */
[----:B------:R-:W2:Y:S01]  /*39f0*/  LDC.64 R50, c[0x0][0x3a0] ;  /* 0x0000e800ff327b82 */ /* 0x000ea20000000a00 */
[----:B------:R-:W-:Y:S01]  /*3a00*/  @!P0 IMAD.MOV R42, RZ, RZ, -R42 ;  /* 0x000000ffff2a8224 */ /* 0x000fe200078e0a2a */
[C---:B------:R-:W-:Y:S01]  /*3a10*/  ISETP.GT.U32.AND P0, PT, R21.reuse, R0, PT ;  /* 0x000000001500720c */ /* 0x040fe20003f04070 */
[--C-:B------:R-:W-:Y:S01]  /*3a20*/  @!P4 IMAD.IADD R4, R4, 0x1, -R21.reuse ;  /* 0x000000010404c824 */ /* 0x100fe200078e0a15 */
[----:B------:R3:W-:Y:S01]  /*3a30*/  STL [R1+0x1c4], R7 ;  /* 0x0001c40701007387 */ /* 0x0007e20000100800 */
[----:B------:R-:W-:Y:S01]  /*3a40*/  ISETP.GE.AND P4, PT, R14, RZ, PT ;  /* 0x000000ff0e00720c */ /* 0x000fe20003f86270 */
[----:B------:R-:W-:Y:S01]  /*3a50*/  @!P3 IMAD.IADD R6, R6, 0x1, -R21 ;  /* 0x000000010606b824 */ /* 0x000fe200078e0a15 */
[C---:B------:R-:W-:Y:S01]  /*3a60*/  ISETP.GT.U32.AND P3, PT, R21.reuse, R3, PT ;  /* 0x000000031500720c */ /* 0x040fe20003f64070 */
[----:B------:R-:W-:Y:S01]  /*3a70*/  @!P5 IMAD.MOV R45, RZ, RZ, -R45 ;  /* 0x000000ffff2dd224 */ /* 0x000fe200078e0a2d */
[C---:B------:R-:W-:Y:S01]  /*3a80*/  ISETP.GT.U32.AND P5, PT, R21.reuse, R5, PT ;  /* 0x000000051500720c */ /* 0x040fe20003fa4070 */
[----:B------:R-:W-:Y:S01]  /*3a90*/  @!P1 IMAD.MOV R44, RZ, RZ, -R44 ;  /* 0x000000ffff2c9224 */ /* 0x000fe200078e0a2c */
[C---:B------:R-:W-:Y:S01]  /*3aa0*/  ISETP.GT.U32.AND P1, PT, R21.reuse, R4, PT ;  /* 0x000000041500720c */ /* 0x040fe20003f24070 */
[----:B------:R-:W-:Y:S01]  /*3ab0*/  @!P6 IMAD.MOV R43, RZ, RZ, -R43 ;  /* 0x000000ffff2be224 */ /* 0x000fe200078e0a2b */
[----:B------:R-:W-:Y:S01]  /*3ac0*/  ISETP.GT.U32.AND P6, PT, R21, R6, PT ;  /* 0x000000061500720c */ /* 0x000fe20003fc4070 */
[----:B---3--:R-:W-:-:S02]  /*3ad0*/  IMAD R7, R48, 0x2, R7 ;  /* 0x0000000230077824 */ /* 0x008fc400078e0207 */
[--C-:B------:R-:W-:Y:S01]  /*3ae0*/  @!P0 IMAD.IADD R0, R0, 0x1, -R21.reuse ;  /* 0x0000000100008824 */ /* 0x100fe200078e0a15 */
[----:B------:R-:W-:Y:S01]  /*3af0*/  ISETP.GE.AND P0, PT, R11, RZ, PT ;  /* 0x000000ff0b00720c */ /* 0x000fe20003f06270 */
[----:B------:R-:W-:Y:S01]  /*3b00*/  @!P4 IMAD.MOV R46, RZ, RZ, -R46 ;  /* 0x000000ffff2ec224 */ /* 0x000fe200078e0a2e */
[----:B------:R3:W-:Y:S01]  /*3b10*/  STL [R1+0x1c0], R7 ;  /* 0x0001c00701007387 */ /* 0x0007e20000100800 */
[----:B------:R-:W-:Y:S01]  /*3b20*/  ISETP.GE.AND P4, PT, R12, RZ, PT ;  /* 0x000000ff0c00720c */ /* 0x000fe20003f86270 */
[--C-:B------:R-:W-:Y:S01]  /*3b30*/  @!P3 IMAD.IADD R3, R3, 0x1, -R21.reuse ;  /* 0x000000010303b824 */ /* 0x100fe200078e0a15 */
[----:B------:R-:W-:Y:S01]  /*3b40*/  ISETP.GE.AND P3, PT, R10, RZ, PT ;  /* 0x000000ff0a00720c */ /* 0x000fe20003f66270 */
[--C-:B------:R-:W-:Y:S01]  /*3b50*/  @!P5 IMAD.IADD R5, R5, 0x1, -R21.reuse ;  /* 0x000000010505d824 */ /* 0x100fe200078e0a15 */
[----:B------:R-:W-:Y:S01]  /*3b60*/  ISETP.GE.AND P5, PT, R8, RZ, PT ;  /* 0x000000ff0800720c */ /* 0x000fe20003fa6270 */
[--C-:B------:R-:W-:Y:S01]  /*3b70*/  @!P1 IMAD.IADD R4, R4, 0x1, -R21.reuse ;  /* 0x0000000104049824 */ /* 0x100fe200078e0a15 */
[----:B------:R-:W-:Y:S01]  /*3b80*/  LOP3.LUT R8, R53, 0x7f, RZ, 0xc0, !PT ;  /* 0x0000007f35087812 */ /* 0x000fe200078ec0ff */
[----:B------:R-:W-:Y:S01]  /*3b90*/  @!P6 IMAD.IADD R6, R6, 0x1, -R21 ;  /* 0x000000010606e824 */ /* 0x000fe200078e0a15 */
[----:B------:R-:W-:Y:S01]  /*3ba0*/  ISETP.GE.AND P1, PT, R9, RZ, PT ;  /* 0x000000ff0900720c */ /* 0x000fe20003f26270 */
[----:B---3--:R-:W-:-:S02]  /*3bb0*/  IMAD R7, R48, 0x2, R7 ;  /* 0x0000000230077824 */ /* 0x008fc400078e0207 */
[----:B------:R-:W-:Y:S02]  /*3bc0*/  IMAD R21, R8, R49, RZ ;  /* 0x0000003108157224 */ /* 0x000fe400078e02ff */
[----:B--2---:R-:W-:Y:S01]  /*3bd0*/  IMAD R52, R2, R51, RZ ;  /* 0x0000003302347224 */ /* 0x004fe200078e02ff */
[----:B------:R2:W-:Y:S02]  /*3be0*/  STL [R1+0x8c], R7 ;  /* 0x00008c0701007387 */ /* 0x0005e40000100800 */
[----:B--2---:R-:W-:-:S05]  /*3bf0*/  IMAD R7, R48, 0x2, R7 ;  /* 0x0000000230077824 */ /* 0x004fca00078e0207 */
[----:B------:R2:W-:Y:S02]  /*3c00*/  STL [R1+0x364], R7 ;  /* 0x0003640701007387 */ /* 0x0005e40000100800 */
[----:B--2---:R-:W-:-:S05]  /*3c10*/  IMAD R7, R48, 0x2, R7 ;  /* 0x0000000230077824 */ /* 0x004fca00078e0207 */
[----:B------:R2:W-:Y:S02]  /*3c20*/  STL [R1+0x5c], R7 ;  /* 0x00005c0701007387 */ /* 0x0005e40000100800 */
[----:B--2---:R-:W-:-:S04]  /*3c30*/  IMAD R7, R48, 0x2, R7 ;  /* 0x0000000230077824 */ /* 0x004fc800078e0207 */
[----:B------:R-:W-:Y:S01]  /*3c40*/  IMAD R26, R48, 0x4, R7 ;  /* 0x00000004301a7824 */ /* 0x000fe200078e0207 */
[----:B------:R2:W-:Y:S04]  /*3c50*/  STL [R1+0x40], R7 ;  /* 0x0000400701007387 */ /* 0x0005e80000100800 */
[----:B------:R-:W3:Y:S04]  /*3c60*/  LDL.LU R25, [R1+0x70] ;  /* 0x0000700001197983 */ /* 0x000ee80000300800 */
[----:B------:R-:W4:Y:S04]  /*3c70*/  LDL.LU R24, [R1+0x6c] ;  /* 0x00006c0001187983 */ /* 0x000f280000300800 */
[----:B------:R-:W5:Y:S04]  /*3c80*/  LDL.LU R22, [R1+0x68] ;  /* 0x0000680001167983 */ /* 0x000f680000300800 */
[----:B------:R0:W-:Y:S04]  /*3c90*/  STL [R1+0x3c], R26 ;  /* 0x00003c1a01007387 */ /* 0x0001e80000100800 */
[----:B------:R-:W5:Y:S04]  /*3ca0*/  LDL.LU R20, [R1+0x64] ;  /* 0x0000640001147983 */ /* 0x000f680000300800 */
        /* <DEDUP_REMOVED lines=12> */
[----:B--2---:R-:W2:Y:S04]  /*3d70*/  LDL.LU R7, [R1+0x8] ;  /* 0x0000080001077983 */ /* 0x004ea80000300800 */
[----:B------:R-:W2:Y:S01]  /*3d80*/  LDL.LU R53, [R1+0x4] ;  /* 0x0000040001357983 */ /* 0x000ea20000300800 */
[----:B------:R-:W-:-:S02]  /*3d90*/  ISETP.NE.AND P6, PT, R23, RZ, PT ;  /* 0x000000ff1700720c */ /* 0x000fc40003fc5270 */
[----:B------:R-:W-:Y:S01]  /*3da0*/  LOP3.LUT R23, RZ, R23, RZ, 0x33, !PT ;  /* 0x00000017ff177212 */ /* 0x000fe200078e33ff */
[----:B0-----:R-:W-:Y:S01]  /*3db0*/  IMAD R26, R48, 0x2, R26 ;  /* 0x00000002301a7824 */ /* 0x001fe200078e021a */
[----:B------:R-:W2:Y:S01]  /*3dc0*/  LDL.LU R51, [R1] ;  /* 0x0000000001337983 */ /* 0x000ea20000300800 */
[----:B------:R-:W-:Y:S01]  /*3dd0*/  @!P2 IMAD.MOV R47, RZ, RZ, -R47 ;  /* 0x000000ffff2fa224 */ /* 0x000fe200078e0a2f */
[----:B-1----:R-:W-:Y:S02]  /*3de0*/  LEA R2, P2, R21, UR6, 0x1 ;  /* 0x0000000615027c11 */ /* 0x002fe4000f8408ff */
[----:B------:R-:W-:Y:S04]  /*3df0*/  STL [R1+0x158], R52 ;  /* 0x0001583401007387 */ /* 0x000fe80000100800 */
[----:B------:R0:W-:Y:S04]  /*3e00*/  STL [R1+0x38], R26 ;  /* 0x0000381a01007387 */ /* 0x0001e80000100800 */
[----:B0-----:R-:W2:Y:S01]  /*3e10*/  LDL.LU R26, [R1+0x5b4] ;  /* 0x0005b400011a7983 */ /* 0x001ea20000300800 */
[----:B------:R-:W-:-:S02]  /*3e20*/  @!P4 IMAD.MOV R0, RZ, RZ, -R0 ;  /* 0x000000ffff00c224 */ /* 0x000fc400078e0a00 */
[----:B------:R-:W-:Y:S02]  /*3e30*/  @!P0 IMAD.MOV R3, RZ, RZ, -R3 ;  /* 0x000000ffff038224 */ /* 0x000fe400078e0a03 */
[----:B------:R-:W-:Y:S02]  /*3e40*/  @!P5 IMAD.MOV R6, RZ, RZ, -R6 ;  /* 0x000000ffff06d224 */ /* 0x000fe400078e0a06 */
[----:B------:R-:W-:Y:S02]  /*3e50*/  @!P3 IMAD.MOV R4, RZ, RZ, -R4 ;  /* 0x000000ffff04b224 */ /* 0x000fe400078e0a04 */
[----:B------:R-:W-:Y:S01]  /*3e60*/  @!P1 IMAD.MOV R5, RZ, RZ, -R5 ;  /* 0x000000ffff059224 */ /* 0x000fe200078e0a05 */
[C---:B---3--:R-:W-:Y:S02]  /*3e70*/  SEL R25, R23.reuse, R25, !P6 ;  /* 0x0000001917197207 */ /* 0x048fe40007000000 */
[----:B----4-:R-:W-:-:S03]  /*3e80*/  SEL R24, R23, R24, !P6 ;  /* 0x0000001817187207 */ /* 0x010fc60007000000 */
[----:B------:R0:W-:Y:S01]  /*3e90*/  STL [R1+0xa4], R25 ;  /* 0x0000a41901007387 */ /* 0x0001e20000100800 */
[----:B-----5:R-:W-:-:S03]  /*3ea0*/  SEL R22, R23, R22, !P6 ;  /* 0x0000001617167207 */ /* 0x020fc60007000000 */
[----:B0-----:R-:W3:Y:S01]  /*3eb0*/  LDL.LU R25, [R1+0x5b0] ;  /* 0x0005b00001197983 */ /* 0x001ee20000300800 */
[----:B------:R-:W-:-:S03]  /*3ec0*/  SEL R20, R23, R20, !P6 ;  /* 0x0000001417147207 */ /* 0x000fc60007000000 */
[----:B------:R0:W-:Y:S01]  /*3ed0*/  STL [R1+0xa0], R24 ;  /* 0x0000a01801007387 */ /* 0x0001e20000100800 */
[C---:B------:R-:W-:Y:S02]  /*3ee0*/  SEL R19, R23.reuse, R19, !P6 ;  /* 0x0000001317137207 */ /* 0x040fe40007000000 */
[C---:B------:R-:W-:Y:S01]  /*3ef0*/  SEL R18, R23.reuse, R18, !P6 ;  /* 0x0000001217127207 */ /* 0x040fe20007000000 */
[----:B0-----:R-:W4:Y:S01]  /*3f00*/  LDL.LU R24, [R1+0x5ac] ;  /* 0x0005ac0001187983 */ /* 0x001f220000300800 */
[----:B------:R-:W-:-:S03]  /*3f10*/  SEL R17, R23, R17, !P6 ;  /* 0x0000001117117207 */ /* 0x000fc60007000000 */
[----:B------:R0:W-:Y:S01]  /*3f20*/  STL [R1+0x68], R22 ;  /* 0x0000681601007387 */ /* 0x0001e20000100800 */
[C---:B------:R-:W-:Y:S02]  /*3f30*/  SEL R16, R23.reuse, R16, !P6 ;  /* 0x0000001017107207 */ /* 0x040fe40007000000 */
[C---:B------:R-:W-:Y:S01]  /*3f40*/  SEL R15, R23.reuse, R15, !P6 ;  /* 0x0000000f170f7207 */ /* 0x040fe20007000000 */
[----:B0-----:R-:W5:Y:S04]  /*3f50*/  LDL.LU R22, [R1+0x5a8] ;  /* 0x0005a80001167983 */ /* 0x001f680000300800 */
[----:B------:R0:W-:Y:S01]  /*3f60*/  STL [R1+0x60], R20 ;  /* 0x0000601401007387 */ /* 0x0001e20000100800 */
[----:B------:R-:W-:-:S03]  /*3f70*/  SEL R14, R23, R14, !P6 ;  /* 0x0000000e170e7207 */ /* 0x000fc60007000000 */
[----:B0-----:R-:W3:Y:S04]  /*3f80*/  LDL.LU R20, [R1+0x5a4] ;  /* 0x0005a40001147983 */ /* 0x001ee80000300800 */
        /* <DEDUP_REMOVED lines=19> */
[----:B--2---:R-:W-:-:S03]  /*40c0*/  SEL R7, R23, R7, !P6 ;  /* 0x0000000717077207 */ /* 0x004fc60007000000 */
[----:B0-----:R-:W2:Y:S04]  /*40d0*/  LDL.LU R13, [R1+0x588] ;  /* 0x00058800010d7983 */ /* 0x001ea80000300800 */
[----:B------:R0:W-:Y:S01]  /*40e0*/  STL [R1+0x1b8], R12 ;  /* 0x0001b80c01007387 */ /* 0x0001e20000100800 */
[----:B------:R-:W-:-:S03]  /*40f0*/  SEL R53, R23, R53, !P6 ;  /* 0x0000003517357207 */ /* 0x000fc60007000000 */
[----:B0-----:R-:W2:Y:S04]  /*4100*/  LDL.LU R12, [R1+0x584] ;  /* 0x00058400010c7983 */ /* 0x001ea80000300800 */
[----:B------:R0:W-:Y:S04]  /*4110*/  STL [R1+0x1b4], R11 ;  /* 0x0001b40b01007387 */ /* 0x0001e80000100800 */
[----:B0-----:R-:W2:Y:S04]  /*4120*/  LDL.LU R11, [R1+0x580] ;  /* 0x00058000010b7983 */ /* 0x001ea80000300800 */
[----:B------:R0:W-:Y:S04]  /*4130*/  STL [R1+0x1b0], R10 ;  /* 0x0001b00a01007387 */ /* 0x0001e80000100800 */
[----:B0-----:R-:W2:Y:S04]  /*4140*/  LDL.LU R10, [R1+0x57c] ;  /* 0x00057c00010a7983 */ /* 0x001ea80000300800 */
[----:B------:R0:W-:Y:S04]  /*4150*/  STL [R1+0x1ac], R9 ;  /* 0x0001ac0901007387 */ /* 0x0001e80000100800 */
[----:B0-----:R-:W2:Y:S04]  /*4160*/  LDL.LU R9, [R1+0x578] ;  /* 0x0005780001097983 */ /* 0x001ea80000300800 */
[----:B------:R0:W-:Y:S04]  /*4170*/  STL [R1+0x1a8], R8 ;  /* 0x0001a80801007387 */ /* 0x0001e80000100800 */
[----:B0-----:R-:W3:Y:S04]  /*4180*/  LDL.LU R8, [R1+0x574] ;  /* 0x0005740001087983 */ /* 0x001ee80000300800 */
[----:B------:R0:W-:Y:S04]  /*4190*/  STL [R1+0x1a4], R7 ;  /* 0x0001a40701007387 */ /* 0x0001e80000100800 */
[----:B0-----:R-:W3:Y:S04]  /*41a0*/  LDL.LU R7, [R1+0x570] ;  /* 0x0005700001077983 */ /* 0x001ee80000300800 */
[----:B------:R0:W-:Y:S04]  /*41b0*/  STL [R1+0x1a0], R53 ;  /* 0x0001a03501007387 */ /* 0x0001e80000100800 */
[----:B0-----:R-:W3:Y:S01]  /*41c0*/  LDL.LU R53, [R1+0x56c] ;  /* 0x00056c0001357983 */ /* 0x001ee20000300800 */
[----:B------:R-:W-:-:S05]  /*41d0*/  SEL R51, R23, R51, !P6 ;  /* 0x0000003317337207 */ /* 0x000fca0007000000 */
[----:B------:R3:W-:Y:S01]  /*41e0*/  STL [R1+0x194], R51 ;  /* 0x0001943301007387 */ /* 0x0007e20000100800 */
[C---:B--2---:R-:W-:Y:S02]  /*41f0*/  SEL R9, R23.reuse, R9, !P6 ;  /* 0x0000000917097207 */ /* 0x044fe40007000000 */
[C---:B---3--:R-:W-:Y:S02]  /*4200*/  SEL R51, R23.reuse, R53, !P6 ;  /* 0x0000003517337207 */ /* 0x048fe40007000000 */
[----:B------:R-:W-:-:S03]  /*4210*/  SEL R53, R23, R7, !P6 ;  /* 0x0000000717357207 */ /* 0x000fc60007000000 */
[----:B------:R0:W-:Y:S04]  /*4220*/  STL [R1+0x190], R51 ;  /* 0x0001903301007387 */ /* 0x0001e80000100800 */
[----:B------:R1:W-:Y:S01]  /*4230*/  STL [R1+0x154], R53 ;  /* 0x0001543501007387 */ /* 0x0003e20000100800 */
[C---:B0-----:R-:W-:Y:S02]  /*4240*/  SEL R51, R23.reuse, R8, !P6 ;  /* 0x0000000817337207 */ /* 0x041fe40007000000 */
[C---:B------:R-:W-:Y:S02]  /*4250*/  SEL R8, R23.reuse, R10, !P6 ;  /* 0x0000000a17087207 */ /* 0x040fe40007000000 */
[C---:B------:R-:W-:Y:S01]  /*4260*/  SEL R10, R23.reuse, R11, !P6 ;  /* 0x0000000b170a7207 */ /* 0x040fe20007000000 */
[----:B------:R-:W-:Y:S01]  /*4270*/  STL [R1+0x150], R51 ;  /* 0x0001503301007387 */ /* 0x000fe20000100800 */
[----:B-1----:R-:W-:-:S03]  /*4280*/  SEL R53, R23, R31, !P6 ;  /* 0x0000001f17357207 */ /* 0x002fc60007000000 */
[----:B------:R0:W-:Y:S04]  /*4290*/  STL [R1+0x14c], R9 ;  /* 0x00014c0901007387 */ /* 0x0001e80000100800 */
[----:B------:R1:W-:Y:S04]  /*42a0*/  STL [R1+0x148], R8 ;  /* 0x0001480801007387 */ /* 0x0003e80000100800 */
[----:B------:R2:W-:Y:S01]  /*42b0*/  STL [R1+0x144], R10 ;  /* 0x0001440a01007387 */ /* 0x0005e20000100800 */
[C---:B0-----:R-:W-:Y:S02]  /*42c0*/  SEL R9, R23.reuse, R12, !P6 ;  /* 0x0000000c17097207 */ /* 0x041fe40007000000 */
[----:B-1----:R-:W-:-:S03]  /*42d0*/  SEL R8, R23, R13, !P6 ;  /* 0x0000000d17087207 */ /* 0x002fc60007000000 */
[----:B------:R0:W-:Y:S01]  /*42e0*/  STL [R1+0x140], R9 ;  /* 0x0001400901007387 */ /* 0x0001e20000100800 */
[----:B--2---:R-:W-:-:S03]  /*42f0*/  SEL R10, R23, R14, !P6 ;  /* 0x0000000e170a7207 */ /* 0x004fc60007000000 */
        /* <DEDUP_REMOVED lines=14> */
[C---:B-----5:R-:W-:Y:S02]  /*43e0*/  SEL R9, R23.reuse, R22, !P6 ;  /* 0x0000001617097207 */ /* 0x060fe40007000000 */
[----:B----4-:R-:W-:-:S03]  /*43f0*/  SEL R8, R23, R24, !P6 ;  /* 0x0000001817087207 */ /* 0x010fc60007000000 */
[----:B------:R1:W-:Y:S01]  /*4400*/  STL [R1+0x114], R9 ;  /* 0x0001140901007387 */ /* 0x0003e20000100800 */
[----:B0-----:R-:W-:-:S03]  /*4410*/  SEL R10, R23, R25, !P6 ;  /* 0x00000019170a7207 */ /* 0x001fc60007000000 */
[----:B------:R0:W-:Y:S04]  /*4420*/  STL [R1+0x104], R8 ;  /* 0x0001040801007387 */ /* 0x0001e80000100800 */
[----:B------:R2:W-:Y:S01]  /*4430*/  STL [R1+0x100], R10 ;  /* 0x0001000a01007387 */ /* 0x0005e20000100800 */
[C---:B-1----:R-:W-:Y:S02]  /*4440*/  SEL R9, R23.reuse, R26, !P6 ;  /* 0x0000001a17097207 */ /* 0x042fe40007000000 */
[----:B0-----:R-:W-:-:S03]  /*4450*/  SEL R8, R23, R27, !P6 ;  /* 0x0000001b17087207 */ /* 0x001fc60007000000 */
[----:B------:R0:W-:Y:S01]  /*4460*/  STL [R1+0xfc], R9 ;  /* 0x0000fc0901007387 */ /* 0x0001e20000100800 */
[----:B--2---:R-:W-:-:S03]  /*4470*/  SEL R10, R23, R28, !P6 ;  /* 0x0000001c170a7207 */ /* 0x004fc60007000000 */
[----:B------:R1:W-:Y:S04]  /*4480*/  STL [R1+0xf8], R8 ;  /* 0x0000f80801007387 */ /* 0x0003e80000100800 */
[----:B------:R-:W-:Y:S01]  /*4490*/  STL [R1+0xf4], R10 ;  /* 0x0000f40a01007387 */ /* 0x000fe20000100800 */
[C---:B0-----:R-:W-:Y:S02]  /*44a0*/  SEL R9, R23.reuse, R29, !P6 ;  /* 0x0000001d17097207 */ /* 0x041fe40007000000 */
[----:B-1----:R-:W-:-:S03]  /*44b0*/  SEL R8, R23, R30, !P6 ;  /* 0x0000001e17087207 */ /* 0x002fc60007000000 */
[----:B------:R0:W-:Y:S04]  /*44c0*/  STL [R1+0xf0], R9 ;  /* 0x0000f00901007387 */ /* 0x0001e80000100800 */
[----:B------:R1:W-:Y:S01]  /*44d0*/  STL [R1+0xec], R8 ;  /* 0x0000ec0801007387 */ /* 0x0003e20000100800 */
[----:B0-----:R-:W-:-:S03]  /*44e0*/  SEL R9, R23, R32, !P6 ;  /* 0x0000002017097207 */ /* 0x001fc60007000000 */
[----:B------:R-:W2:Y:S01]  /*44f0*/  LDL R32, [R1+0x38] ;  /* 0x0000380001207983 */ /* 0x000ea20000100800 */
[C---:B------:R-:W-:Y:S01]  /*4500*/  SEL R10, R23.reuse, R35, !P6 ;  /* 0x00000023170a7207 */ /* 0x040fe20007000000 */
[----:B------:R-:W-:Y:S01]  /*4510*/  UIADD3 UR10, UPT, UPT, UR9, UR10, URZ ;  /* 0x0000000a090a7290 */ /* 0x000fe2000fffe0ff */
[----:B-1----:R-:W-:Y:S01]  /*4520*/  SEL R8, R23, R33, !P6 ;  /* 0x0000002117087207 */ /* 0x002fe20007000000 */
[----:B------:R0:W-:Y:S01]  /*4530*/  STL [R1+0x8], R9 ;  /* 0x0000080901007387 */ /* 0x0001e20000100800 */
[----:B------:R-:W-:-:S03]  /*4540*/  PRMT R7, RZ, 0x7610, R7 ;  /* 0x00007610ff077816 */ /* 0x000fc60000000007 */
[----:B------:R1:W-:Y:S01]  /*4550*/  STL [R1+0xc], R8 ;  /* 0x00000c0801007387 */ /* 0x0003e20000100800 */
[C---:B0-----:R-:W-:Y:S02]  /*4560*/  SEL R9, R23.reuse, R34, !P6 ;  /* 0x0000002217097207 */ /* 0x041fe40007000000 */
[----:B-1----:R-:W-:-:S03]  /*4570*/  SEL R8, R23, R36, !P6 ;  /* 0x0000002417087207 */ /* 0x002fc60007000000 */
[----:B------:R0:W-:Y:S04]  /*4580*/  STL [R1+0xe4], R9 ;  /* 0x0000e40901007387 */ /* 0x0001e80000100800 */
[----:B------:R1:W-:Y:S04]  /*4590*/  STL [R1+0xd8], R10 ;  /* 0x0000d80a01007387 */ /* 0x0003e80000100800 */
[----:B------:R3:W-:Y:S01]  /*45a0*/  STL [R1+0xd0], R8 ;  /* 0x0000d00801007387 */ /* 0x0007e20000100800 */
[C---:B0-----:R-:W-:Y:S02]  /*45b0*/  SEL R9, R23.reuse, R37, !P6 ;  /* 0x0000002517097207 */ /* 0x041fe40007000000 */
[----:B-1----:R-:W-:-:S03]  /*45c0*/  SEL R10, R23, R38, !P6 ;  /* 0x00000026170a7207 */ /* 0x002fc60007000000 */
[----:B------:R0:W-:Y:S01]  /*45d0*/  STL [R1+0xcc], R9 ;  /* 0x0000cc0901007387 */ /* 0x0001e20000100800 */
[----:B---3--:R-:W-:-:S03]  /*45e0*/  SEL R8, R23, R39, !P6 ;  /* 0x0000002717087207 */ /* 0x008fc60007000000 */
        /* <DEDUP_REMOVED lines=11> */
[C---:B------:R-:W-:Y:S02]  /*46a0*/  SEL R44, R23.reuse, R5, !P6 ;  /* 0x00000005172c7207 */ /* 0x040fe40007000000 */
[C---:B---3--:R-:W-:Y:S01]  /*46b0*/  SEL R8, R23.reuse, R45, !P6 ;  /* 0x0000002d17087207 */ /* 0x048fe20007000000 */
[----:B------:R1:W-:Y:S04]  /*46c0*/  STL [R1+0x44], R10 ;  /* 0x0000440a01007387 */ /* 0x0003e80000100800 */
[----:B------:R3:W-:Y:S01]  /*46d0*/  STL [R1+0x48], R8 ;  /* 0x0000480801007387 */ /* 0x0007e20000100800 */
[C---:B0-----:R-:W-:Y:S02]  /*46e0*/  SEL R9, R23.reuse, R46, !P6 ;  /* 0x0000002e17097207 */ /* 0x041fe40007000000 */
[----:B------:R-:W-:-:S02]  /*46f0*/  SEL R46, R23, R4, !P6 ;  /* 0x00000004172e7207 */ /* 0x000fc40007000000 */
[----:B-1----:R-:W-:Y:S01]  /*4700*/  SEL R10, R23, R47, !P6 ;  /* 0x0000002f170a7207 */ /* 0x002fe20007000000 */
[----:B------:R0:W-:Y:S01]  /*4710*/  STL [R1+0x4c], R9 ;  /* 0x00004c0901007387 */ /* 0x0001e20000100800 */
[----:B---3--:R-:W-:-:S03]  /*4720*/  IMAD.SHL.U32 R8, R52, 0x2, RZ ;  /* 0x0000000234087824 */ /* 0x008fc600078e00ff */
[----:B------:R-:W-:Y:S02]  /*4730*/  STL [R1+0x50], R10 ;  /* 0x0000500a01007387 */ /* 0x000fe40000100800 */
[----:B------:R-:W-:Y:S01]  /*4740*/  IADD3 R51, P0, PT, R8, UR4, RZ ;  /* 0x0000000408337c10 */ /* 0x000fe2000ff1e0ff */
[----:B------:R-:W-:Y:S01]  /*4750*/  UMOV UR4, 0x1 ;  /* 0x0000000100047882 */ /* 0x000fe20000000000 */
[C---:B0-----:R-:W-:Y:S02]  /*4760*/  SEL R9, R23.reuse, R0, !P6 ;  /* 0x0000000017097207 */ /* 0x041fe40007000000 */
[----:B------:R-:W-:Y:S02]  /*4770*/  SEL R0, R23, R3, !P6 ;  /* 0x0000000317007207 */ /* 0x000fe40007000000 */
[----:B------:R-:W-:Y:S01]  /*4780*/  LEA.HI.X.SX32 R3, R21, UR7, 0x1, P2 ;  /* 0x0000000715037c11 */ /* 0x000fe200090f0eff */
[----:B------:R-:W-:Y:S04]  /*4790*/  STL [R1+0xbc], R9 ;  /* 0x0000bc0901007387 */ /* 0x000fe80000100800 */
[----:B------:R0:W-:Y:S04]  /*47a0*/  STL [R1], R8 ;  /* 0x0000000801007387 */ /* 0x0001e80000100800 */
[----:B------:R1:W-:Y:S01]  /*47b0*/  STL [R1+0x64], R0 ;  /* 0x0000640001007387 */ /* 0x0003e20000100800 */
[----:B0-----:R-:W0:Y:S01]  /*47c0*/  S2R R8, SR_TID.X ;  /* 0x0000000000087919 */ /* 0x001e220000002100 */
[----:B-1----:R-:W-:Y:S01]  /*47d0*/  SEL R0, R23, R6, !P6 ;  /* 0x0000000617007207 */ /* 0x002fe20007000000 */
[----:B------:R-:W-:-:S04]  /*47e0*/  VIADD R6, R50, 0x7f ;  /* 0x0000007f32067836 */ /* 0x000fc80000000000 */
[----:B------:R1:W-:Y:S02]  /*47f0*/  STL [R1+0x1bc], R0 ;  /* 0x0001bc0001007387 */ /* 0x0003e40000100800 */
[----:B-1----:R-:W-:Y:S02]  /*4800*/  LEA.HI.X.SX32 R0, R52, UR5, 0x1, P0 ;  /* 0x0000000534007c11 */ /* 0x002fe400080f0eff */
[----:B------:R-:W1:Y:S01]  /*4810*/  S2R R52, SR_TID.X ;  /* 0x0000000000347919 */ /* 0x000e620000002100 */
[----:B0-----:R-:W-:-:S04]  /*4820*/  LOP3.LUT R8, R8, 0x7f, RZ, 0xc0, !PT ;  /* 0x0000007f08087812 */ /* 0x001fc800078ec0ff */
[----:B------:R-:W-:Y:S02]  /*4830*/  ISETP.NE.U32.AND P1, PT, R8, RZ, PT ;  /* 0x000000ff0800720c */ /* 0x000fe40003f25070 */
[----:B-1----:R-:W-:-:S04]  /*4840*/  SHF.R.U32.HI R52, RZ, 0x6, R52 ;  /* 0x00000006ff347819 */ /* 0x002fc80000011634 */
[----:B------:R-:W-:-:S04]  /*4850*/  SGXT.U32 R52, R52, 0x1 ;  /* 0x000000013434781a */ /* 0x000fc80000000000 */
[C---:B------:R-:W-:Y:S02]  /*4860*/  LOP3.LUT R9, R52.reuse, 0x8, RZ, 0xfc, !PT ;  /* 0x0000000834097812 */ /* 0x040fe400078efcff */
[----:B------:R-:W-:Y:S01]  /*4870*/  LOP3.LUT R10, R52, 0x10, RZ, 0xfc, !PT ;  /* 0x00000010340a7812 */ /* 0x000fe200078efcff */
[----:B--2---:R-:W-:-:S04]  /*4880*/  IMAD R31, R48, 0x2, R32 ;  /* 0x00000002301f7824 */ /* 0x004fc800078e0220 */
[C---:B------:R-:W-:Y:S01]  /*4890*/  IMAD R4, R48.reuse, 0x2, R31 ;  /* 0x0000000230047824 */ /* 0x040fe200078e021f */
[----:B------:R0:W-:Y:S03]  /*48a0*/  STL [R1+0x4], R31 ;  /* 0x0000041f01007387 */ /* 0x0001e60000100800 */
[C---:B------:R-:W-:Y:S01]  /*48b0*/  IMAD R11, R48.reuse, 0x2, R4 ;  /* 0x00000002300b7824 */ /* 0x040fe200078e0204 */
[----:B------:R0:W-:Y:S03]  /*48c0*/  STL [R1+0x7c], R4 ;  /* 0x00007c0401007387 */ /* 0x0001e60000100800 */
[----:B------:R-:W-:Y:S01]  /*48d0*/  IMAD R13, R48, 0x2, R11 ;  /* 0x00000002300d7824 */ /* 0x000fe200078e020b */
[----:B------:R0:W-:Y:S04]  /*48e0*/  STL.S16 [R1+0x358], R7 ;  /* 0x0003580701007387 */ /* 0x0001e80000100600 */
[----:B------:R0:W-:Y:S01]  /*48f0*/  STL [R1+0x550], R6 ;  /* 0x0005500601007387 */ /* 0x0001e20000100800 */
[----:B------:R-:W-:Y:S05]  /*4900*/  BRA.U UP0, `(.L_x_5) ;  /* 0x00000001001c7547 */ /* 0x000fea000b800000 */
[----:B------:R-:W1:Y:S01]  /*4910*/  S2R R8, SR_CgaCtaId ;  /* 0x0000000000087919 */ /* 0x000e620000008800 */
[----:B------:R-:W-:Y:S01]  /*4920*/  ELECT P0, URZ, PT ;  /* 0x0000000000ff782f */ /* 0x000fe20003800000 */
[----:B0-----:R-:W-:Y:S01]  /*4930*/  IMAD.MOV.U32 R4, RZ, RZ, 0x1 ;  /* 0x00000001ff047424 */ /* 0x001fe200078e00ff */
[----:B------:R-:W-:Y:S11]  /*4940*/  UVIRTCOUNT.DEALLOC.SMPOOL 0x80 ;  /* 0x000000800000784c */ /* 0x000ff60000000000 */
[----:B------:R-:W-:-:S04]  /*4950*/  @P0 MOV R5, 0x40 ;  /* 0x0000004000050802 */ /* 0x000fc80000000f00 */
[----:B-1----:R-:W-:-:S05]  /*4960*/  @P0 LEA R5, R8, R5, 0x18 ;  /* 0x0000000508050211 */ /* 0x002fca00078ec0ff */
[----:B------:R1:W-:Y:S02]  /*4970*/  @P0 STS.U8 [R5], R4 ;  /* 0x0000000405000388 */ /* 0x0003e40000000000 */
.L_x_5:
[----:B------:R-:W2:Y:S01]  /*4980*/  LDL R15, [R1+0x364] ;  /* 0x00036400010f7983 */ /* 0x000ea20000100800 */
[----:B------:R-:W-:Y:S01]  /*4990*/  STTM.16dp32bit_t0_t15.x32 tmem[UR10], RZ ;  /* 0x000000ff000079ed */ /* 0x000fe20008a8000a */
[----:B------:R-:W-:Y:S01]  /*49a0*/  STTM.16dp32bit_t16_t31.x32 tmem[UR10+0x20], RZ ;  /* 0x000020ff000079ed */ /* 0x000fe20008aa000a */
[----:B------:R-:W3:Y:S02]  /*49b0*/  FENCE.VIEW.ASYNC.T ;  /* 0x00000000000073c6 */ /* 0x000ee40000000200 */
[----:B---3--:R-:W-:Y:S01]  /*49c0*/  VOTEU.ALL UP1, P1 ;  /* 0x0000000000ff7886 */ /* 0x008fe20000820000 */
[----:B------:R-:W-:Y:S01]  /*49d0*/  UIADD3 UR6, UPT, UPT, UR11, 0x10000, URZ ;  /* 0x000100000b067890 */ /* 0x000fe2000fffe0ff */
[----:B------:R-:W3:Y:S01]  /*49e0*/  LDL R12, [R1+0x3c] ;  /* 0x00003c00010c7983 */ /* 0x000ee20000100800 */
[----:B------:R-:W-:Y:S01]  /*49f0*/  VOTEU.ALL UP2, P1 ;  /* 0x0000000000ff7886 */ /* 0x000fe20000840000 */
[----:B------:R-:W-:Y:S01]  /*4a00*/  ISETP.GT.AND P0, PT, R6, 0x7f, PT ;  /* 0x0000007f0600780c */ /* 0x000fe20003f04270 */
[----:B------:R-:W-:Y:S01]  /*4a10*/  IMAD R17, R48, 0x2, R13 ;  /* 0x0000000230117824 */ /* 0x000fe200078e020d */
[----:B------:R-:W-:-:S04]  /*4a20*/  @!UP1 UIADD3 UR14, UPT, UPT, -UR4, 0x100000, URZ ;  /* 0x00100000040e9890 */ /* 0x000fc8000fffe1ff */
[----:B------:R-:W-:Y:S02]  /*4a30*/  @!UP1 USHF.L.U32 UR15, UR14, 0xb, URZ ;  /* 0x0000000b0e0f9899 */ /* 0x000fe400080006ff */
[----:B------:R-:W-:Y:S01]  /*4a40*/  @!UP1 USHF.L.U32 UR14, UR14, 0x1, URZ ;  /* 0x000000010e0e9899 */ /* 0x000fe200080006ff */
[----:B------:R-:W-:Y:S01]  /*4a50*/  STL [R1+0x5d0], R49 ;  /* 0x0005d03101007387 */ /* 0x000fe20000100800 */
[----:B------:R-:W-:Y:S01]  /*4a60*/  UMOV UR12, UR6 ;  /* 0x00000006000c7c82 */ /* 0x000fe20008000000 */
[-C--:B------:R-:W-:Y:S01]  /*4a70*/  ISETP.LT.AND P3, PT, R9, R50.reuse, P0 ;  /* 0x000000320900720c */ /* 0x080fe20000761270 */
[----:B------:R-:W-:Y:S01]  /*4a80*/  IMAD R8, R48, 0x4, R17 ;  /* 0x0000000430087824 */ /* 0x000fe200078e0211 */
[----:B------:R-:W-:Y:S01]  /*4a90*/  BAR.SYNC.DEFER_BLOCKING 0x0 ;  /* 0x0000000000007b1d */ /* 0x000fe20000010000 */
[----:B------:R-:W-:Y:S02]  /*4aa0*/  ISETP.LT.AND P2, PT, R10, R50, P0 ;  /* 0x000000320a00720c */ /* 0x000fe40000741270 */
[----:B------:R-:W-:Y:S01]  /*4ab0*/  IMAD R9, R48, 0x2, R8 ;  /* 0x0000000230097824 */ /* 0x000fe200078e0208 */
[----:B0-----:R-:W-:-:S02]  /*4ac0*/  LOP3.LUT R6, R52, 0x18, RZ, 0xfc, !PT ;  /* 0x0000001834067812 */ /* 0x001fc400078efcff */
[----:B------:R-:W-:Y:S01]  /*4ad0*/  PRMT R14, RZ, 0x7610, R14 ;  /* 0x00007610ff0e7816 */ /* 0x000fe2000000000e */
[C---:B------:R-:W-:Y:S01]  /*4ae0*/  IMAD R16, R48.reuse, 0x2, R9 ;  /* 0x0000000230107824 */ /* 0x040fe200078e0209 */
[----:B------:R-:W-:Y:S01]  /*4af0*/  PRMT R30, RZ, 0x7610, R30 ;  /* 0x00007610ff1e7816 */ /* 0x000fe2000000001e */
[----:B------:R-:W0:Y:S02]  /*4b00*/  LDCU UR5, c[0x0][0x3b0] ;  /* 0x00007600ff0577ac */ /* 0x000e240008000800 */
[----:B------:R-:W-:Y:S01]  /*4b10*/  IMAD R10, R48, 0x2, R16 ;  /* 0x00000002300a7824 */ /* 0x000fe200078e0210 */
[----:B------:R-:W-:Y:S01]  /*4b20*/  LOP3.LUT R29, R52, 0x20, RZ, 0xfc, !PT ;  /* 0x00000020341d7812 */ /* 0x000fe200078efcff */
[----:B------:R-:W4:Y:S03]  /*4b30*/  LDCU UR7, c[0x0][0x3b0] ;  /* 0x00007600ff0777ac */ /* 0x000f260008000800 */
[----:B------:R1:W-:Y:S01]  /*4b40*/  STL [R1+0x80], R10 ;  /* 0x0000800a01007387 */ /* 0x0003e20000100800 */
[----:B------:R-:W-:Y:S01]  /*4b50*/  PRMT R25, RZ, 0x7610, R25 ;  /* 0x00007610ff197816 */ /* 0x000fe20000000019 */
[----:B------:R-:W0:Y:S01]  /*4b60*/  LDCU UR8, c[0x0][0x3b0] ;  /* 0x00007600ff0877ac */ /* 0x000e220008000800 */
[----:B------:R-:W-:-:S02]  /*4b70*/  PRMT R28, RZ, 0x7610, R28 ;  /* 0x00007610ff1c7816 */ /* 0x000fc4000000001c */
[----:B------:R-:W-:Y:S01]  /*4b80*/  PRMT R24, RZ, 0x7610, R24 ;  /* 0x00007610ff187816 */ /* 0x000fe20000000018 */
[----:B------:R-:W0:Y:S01]  /*4b90*/  LDCU.64 UR18, c[0x0][0x380] ;  /* 0x00007000ff1277ac */ /* 0x000e220008000a00 */
[----:B------:R-:W0:Y:S02]  /*4ba0*/  FENCE.VIEW.ASYNC.S ;  /* 0x00000000000073c6 */ /* 0x000e240000000000 */
[----:B0-----:R-:W0:Y:S01]  /*4bb0*/  @!UP2 SYNCS.EXCH.64 URZ, [UR12], UR14 ;  /* 0x0000000e0cffa5b2 */ /* 0x001e220008000100 */
[----:B-1----:R-:W-:Y:S01]  /*4bc0*/  IMAD R10, R48, 0x2, R10 ;  /* 0x00000002300a7824 */ /* 0x002fe200078e020a */
[----:B0-----:R-:W-:Y:S01]  /*4bd0*/  BAR.SYNC.DEFER_BLOCKING 0x0 ;  /* 0x0000000000007b1d */ /* 0x001fe20000010000 */
[----:B--2---:R-:W-:-:S04]  /*4be0*/  LEA R4, P4, R15, R51, 0x1 ;  /* 0x000000330f047211 */ /* 0x004fc800078808ff */
[----:B------:R-:W-:-:S05]  /*4bf0*/  LEA.HI.X.SX32 R5, R15, R0, 0x1, P4 ;  /* 0x000000000f057211 */ /* 0x000fca00020f0eff */
[----:B------:R0:W2:Y:S01]  /*4c00*/  @P3 LDG.E.U16 R7, desc[UR22][R4.64] ;  /* 0x0000001604073981 */ /* 0x0000a2000c1e1500 */
[----:B------:R-:W-:-:S04]  /*4c10*/  IMAD R18, R48, 0x2, R10 ;  /* 0x0000000230127824 */ /* 0x000fc800078e020a */
[----:B------:R-:W-:Y:S01]  /*4c20*/  IMAD R15, R48, 0x2, R18 ;  /* 0x00000002300f7824 */ /* 0x000fe200078e0212 */
[----:B0-----:R-:W-:-:S04]  /*4c30*/  LEA R4, P5, R11, R51, 0x1 ;  /* 0x000000330b047211 */ /* 0x001fc800078a08ff */
[----:B------:R-:W-:Y:S01]  /*4c40*/  LEA.HI.X.SX32 R5, R11, R0, 0x1, P5 ;  /* 0x000000000b057211 */ /* 0x000fe200028f0eff */
[----:B--2---:R0:W-:Y:S01]  /*4c50*/  @P3 STL [R1+0x358], R7 ;  /* 0x0003580701003387 */ /* 0x0041e20000100800 */
[----:B------:R-:W-:Y:S02]  /*4c60*/  ISETP.LT.AND P3, PT, R6, R50, P0 ;  /* 0x000000320600720c */ /* 0x000fe40000761270 */
[----:B---3--:R-:W-:-:S04]  /*4c70*/  LEA R6, P4, R12, R51, 0x1 ;  /* 0x000000330c067211 */ /* 0x008fc800078808ff */
[----:B0-----:R-:W-:Y:S01]  /*4c80*/  LEA.HI.X.SX32 R7, R12, R0, 0x1, P4 ;  /* 0x000000000c077211 */ /* 0x001fe200020f0eff */
[----:B------:R-:W-:-:S06]  /*4c90*/  IMAD R12, R48, 0x4, R15 ;  /* 0x00000004300c7824 */ /* 0x000fcc00078e020f */
[----:B------:R0:W2:Y:S01]  /*4ca0*/  @P3 LDG.E.U16 R14, desc[UR22][R4.64] ;  /* 0x00000016040e3981 */ /* 0x0000a2000c1e1500 */
[----:B------:R-:W-:-:S03]  /*4cb0*/  IMAD R11, R48, 0x2, R12 ;  /* 0x00000002300b7824 */ /* 0x000fc600078e020c */
[----:B------:R1:W3:Y:S01]  /*4cc0*/  @P2 LDG.E.U16 R30, desc[UR22][R6.64] ;  /* 0x00000016061e2981 */ /* 0x0002e2000c1e1500 */
[----:B------:R-:W-:Y:S02]  /*4cd0*/  ISETP.LT.AND P2, PT, R29, R50, P0 ;  /* 0x000000321d00720c */ /* 0x000fe40000741270 */
[----:B------:R-:W-:Y:S02]  /*4ce0*/  LOP3.LUT R29, R52, 0x1a, RZ, 0xfc, !PT ;  /* 0x0000001a341d7812 */ /* 0x000fe400078efcff */
[----:B0-----:R-:W-:-:S04]  /*4cf0*/  LEA R4, P3, R8, R51, 0x1 ;  /* 0x0000003308047211 */ /* 0x001fc800078608ff */
[----:B------:R-:W-:Y:S02]  /*4d00*/  LEA.HI.X.SX32 R5, R8, R0, 0x1, P3 ;  /* 0x0000000008057211 */ /* 0x000fe400018f0eff */
[-C--:B------:R-:W-:Y:S02]  /*4d10*/  ISETP.LT.AND P3, PT, R29, R50.reuse, P0 ;  /* 0x000000321d00720c */ /* 0x080fe40000761270 */
[----:B-1----:R-:W-:Y:S01]  /*4d20*/  LOP3.LUT R7, R52, 0x22, RZ, 0xfc, !PT ;  /* 0x0000002234077812 */ /* 0x002fe200078efcff */
[----:B------:R0:W3:Y:S03]  /*4d30*/  @P2 LDG.E.U16 R25, desc[UR22][R4.64] ;  /* 0x0000001604192981 */ /* 0x0000e6000c1e1500 */
[----:B------:R-:W-:Y:S01]  /*4d40*/  ISETP.LT.AND P4, PT, R7, R50, P0 ;  /* 0x000000320700720c */ /* 0x000fe20000781270 */
[----:B--2---:R1:W-:Y:S02]  /*4d50*/  STL [R1+0x12c], R14 ;  /* 0x00012c0e01007387 */ /* 0x0043e40000100800 */
[----:B-1----:R-:W-:-:S04]  /*4d60*/  IMAD R14, R48, 0x2, R11 ;  /* 0x00000002300e7824 */ /* 0x002fc800078e020b */
[----:B------:R-:W-:-:S04]  /*4d70*/  IMAD R6, R48, 0x2, R14 ;  /* 0x0000000230067824 */ /* 0x000fc800078e020e */
[----:B------:R-:W-:Y:S01]  /*4d80*/  IMAD R8, R48, 0x2, R6 ;  /* 0x0000000230087824 */ /* 0x000fe200078e0206 */
[----:B------:R1:W-:Y:S02]  /*4d90*/  STL [R1+0x74], R6 ;  /* 0x0000740601007387 */ /* 0x0003e40000100800 */
[----:B-1----:R-:W-:-:S04]  /*4da0*/  LEA R6, P5, R13, R51, 0x1 ;  /* 0x000000330d067211 */ /* 0x002fc800078a08ff */
[----:B------:R-:W-:-:S05]  /*4db0*/  LEA.HI.X.SX32 R7, R13, R0, 0x1, P5 ;  /* 0x000000000d077211 */ /* 0x000fca00028f0eff */
[----:B------:R1:W2:Y:S01]  /*4dc0*/  @P3 LDG.E.U16 R28, desc[UR22][R6.64] ;  /* 0x00000016061c3981 */ /* 0x0002a2000c1e1500 */
[----:B0-----:R-:W-:-:S03]  /*4dd0*/  LEA R4, P2, R9, R51, 0x1 ;  /* 0x0000003309047211 */ /* 0x001fc600078408ff */
[----:B---3--:R-:W-:Y:S01]  /*4de0*/  STL [R1+0x110], R25 ;  /* 0x0001101901007387 */ /* 0x008fe20000100800 */
[----:B------:R-:W-:Y:S02]  /*4df0*/  LEA.HI.X.SX32 R5, R9, R0, 0x1, P2 ;  /* 0x0000000009057211 */ /* 0x000fe400010f0eff */
[----:B-1----:R-:W-:-:S03]  /*4e00*/  LOP3.LUT R6, R52, 0x30, RZ, 0xfc, !PT ;  /* 0x0000003034067812 */ /* 0x002fc600078efcff */
[----:B------:R0:W3:Y:S01]  /*4e10*/  @P4 LDG.E.U16 R24, desc[UR22][R4.64] ;  /* 0x0000001604184981 */ /* 0x0000e2000c1e1500 */
[----:B------:R-:W-:Y:S02]  /*4e20*/  ISETP.LT.AND P2, PT, R6, R50, P0 ;  /* 0x000000320600720c */ /* 0x000fe40000741270 */
[-C--:B------:R-:W-:Y:S02]  /*4e30*/  LEA R6, P5, R12, R51.reuse, 0x1 ;  /* 0x000000330c067211 */ /* 0x080fe400078a08ff */
[----:B------:R-:W-:Y:S02]  /*4e40*/  PRMT R23, RZ, 0x7610, R23 ;  /* 0x00007610ff177816 */ /* 0x000fe40000000017 */
[C---:B0-----:R-:W-:Y:S02]  /*4e50*/  LEA R4, P3, R10.reuse, R51, 0x1 ;  /* 0x000000330a047211 */ /* 0x041fe400078608ff */
[----:B------:R-:W-:Y:S02]  /*4e60*/  PRMT R27, RZ, 0x7610, R27 ;  /* 0x00007610ff1b7816 */ /* 0x000fe4000000001b */
[----:B------:R-:W-:-:S02]  /*4e70*/  LEA.HI.X.SX32 R5, R10, R0, 0x1, P3 ;  /* 0x000000000a057211 */ /* 0x000fc400018f0eff */
[----:B------:R-:W-:-:S05]  /*4e80*/  LEA.HI.X.SX32 R7, R12, R0, 0x1, P5 ;  /* 0x000000000c077211 */ /* 0x000fca00028f0eff */
[----:B------:R-:W3:Y:S01]  /*4e90*/  @P2 LDG.E.U16 R27, desc[UR22][R6.64] ;  /* 0x00000016061b2981 */ /* 0x000ee2000c1e1500 */
[----:B------:R-:W-:-:S03]  /*4ea0*/  PRMT R22, RZ, 0x7610, R22 ;  /* 0x00007610ff167816 */ /* 0x000fc60000000016 */
[----:B--2---:R0:W-:Y:S02]  /*4eb0*/  STL [R1+0x10c], R28 ;  /* 0x00010c1c01007387 */ /* 0x0041e40000100800 */
[----:B0-----:R-:W-:-:S04]  /*4ec0*/  LOP3.LUT R28, R52, 0x28, RZ, 0xfc, !PT ;  /* 0x00000028341c7812 */ /* 0x001fc800078efcff */
[----:B------:R-:W-:Y:S01]  /*4ed0*/  ISETP.LT.AND P4, PT, R28, R50, P0 ;  /* 0x000000321c00720c */ /* 0x000fe20000781270 */
[----:B------:R0:W-:-:S12]  /*4ee0*/  STL [R1+0x134], R30 ;  /* 0x0001341e01007387 */ /* 0x0001d80000100800 */
[----:B------:R1:W2:Y:S01]  /*4ef0*/  @P4 LDG.E.U16 R23, desc[UR22][R4.64] ;  /* 0x0000001604174981 */ /* 0x0002a2000c1e1500 */
[----:B0-----:R-:W-:-:S04]  /*4f00*/  LOP3.LUT R30, R52, 0x2a, RZ, 0xfc, !PT ;  /* 0x0000002a341e7812 */ /* 0x001fc800078efcff */
[----:B------:R-:W-:Y:S02]  /*4f10*/  ISETP.LT.AND P3, PT, R30, R50, P0 ;  /* 0x000000321e00720c */ /* 0x000fe40000761270 */
[----:B-1----:R-:W-:-:S04]  /*4f20*/  LEA R4, P4, R18, R51, 0x1 ;  /* 0x0000003312047211 */ /* 0x002fc800078808ff */
[----:B------:R-:W-:-:S07]  /*4f30*/  LEA.HI.X.SX32 R5, R18, R0, 0x1, P4 ;  /* 0x0000000012057211 */ /* 0x000fce00020f0eff */
[----:B------:R0:W4:Y:S01]  /*4f40*/  @P3 LDG.E.U16 R22, desc[UR22][R4.64] ;  /* 0x0000001604163981 */ /* 0x000122000c1e1500 */
[----:B------:R-:W-:-:S04]  /*4f50*/  IMAD R25, R48, 0x2, R8 ;  /* 0x0000000230197824 */ /* 0x000fc800078e0208 */
[C---:B------:R-:W-:Y:S01]  /*4f60*/  IMAD R13, R48.reuse, 0x2, R25 ;  /* 0x00000002300d7824 */ /* 0x040fe200078e0219 */
[----:B---3--:R1:W-:Y:S03]  /*4f70*/  STL [R1+0x108], R24 ;  /* 0x0001081801007387 */ /* 0x0083e60000100800 */
[----:B------:R-:W-:-:S04]  /*4f80*/  IMAD R9, R48, 0x4, R13 ;  /* 0x0000000430097824 */ /* 0x000fc800078e020d */
[----:B-1----:R-:W-:-:S04]  /*4f90*/  IMAD R24, R48, 0x2, R9 ;  /* 0x0000000230187824 */ /* 0x002fc800078e0209 */
[----:B------:R-:W-:-:S04]  /*4fa0*/  IMAD R29, R48, 0x2, R24 ;  /* 0x00000002301d7824 */ /* 0x000fc800078e0218 */
[----:B------:R-:W-:-:S05]  /*4fb0*/  IMAD R28, R48, 0x2, R29 ;  /* 0x00000002301c7824 */ /* 0x000fca00078e021d */
[----:B------:R1:W-:Y:S01]  /*4fc0*/  STL [R1+0x84], R28 ;  /* 0x0000841c01007387 */ /* 0x0003e20000100800 */
[----:B------:R-:W-:Y:S01]  /*4fd0*/  IMAD R10, R48, 0x2, R28 ;  /* 0x00000002300a7824 */ /* 0x000fe200078e021c */
[C---:B------:R-:W-:Y:S02]  /*4fe0*/  LEA R6, P5, R8.reuse, R51, 0x1 ;  /* 0x0000003308067211 */ /* 0x040fe400078a08ff */
[----:B------:R-:W-:Y:S02]  /*4ff0*/  PRMT R21, RZ, 0x7610, R21 ;  /* 0x00007610ff157816 */ /* 0x000fe40000000015 */
[----:B------:R-:W-:Y:S02]  /*5000*/  LEA.HI.X.SX32 R7, R8, R0, 0x1, P5 ;  /* 0x0000000008077211 */ /* 0x000fe400028f0eff */
[----:B-1----:R-:W-:-:S04]  /*5010*/  LOP3.LUT R28, R52, 0x32, RZ, 0xfc, !PT ;  /* 0x00000032341c7812 */ /* 0x002fc800078efcff */
[----:B------:R-:W-:Y:S02]  /*5020*/  ISETP.LT.AND P2, PT, R28, R50, P0 ;  /* 0x000000321c00720c */ /* 0x000fe40000741270 */
[C---:B0-----:R-:W-:Y:S02]  /*5030*/  LEA R4, P4, R11.reuse, R51, 0x1 ;  /* 0x000000330b047211 */ /* 0x041fe400078808ff */
[----:B------:R-:W-:Y:S02]  /*5040*/  PRMT R45, RZ, 0x7610, R45 ;  /* 0x00007610ff2d7816 */ /* 0x000fe4000000002d */
[----:B------:R-:W-:Y:S02]  /*5050*/  LEA.HI.X.SX32 R5, R11, R0, 0x1, P4 ;  /* 0x000000000b057211 */ /* 0x000fe400020f0eff */
[----:B------:R-:W-:-:S05]  /*5060*/  LOP3.LUT R28, R52, 0x40, RZ, 0xfc, !PT ;  /* 0x00000040341c7812 */ /* 0x000fca00078efcff */
[----:B------:R0:W3:Y:S01]  /*5070*/  @P2 LDG.E.U16 R45, desc[UR22][R4.64] ;  /* 0x00000016042d2981 */ /* 0x0000e2000c1e1500 */
[----:B------:R-:W-:Y:S02]  /*5080*/  ISETP.LT.AND P2, PT, R28, R50, P0 ;  /* 0x000000321c00720c */ /* 0x000fe40000741270 */
[C---:B------:R-:W-:Y:S02]  /*5090*/  LOP3.LUT R28, R52.reuse, 0x48, RZ, 0xfc, !PT ;  /* 0x00000048341c7812 */ /* 0x040fe400078efcff */
[----:B------:R-:W-:Y:S02]  /*50a0*/  PRMT R20, RZ, 0x7610, R20 ;  /* 0x00007610ff147816 */ /* 0x000fe40000000014 */
[----:B------:R-:W-:Y:S02]  /*50b0*/  PRMT R19, RZ, 0x7610, R19 ;  /* 0x00007610ff137816 */ /* 0x000fe40000000013 */
[----:B------:R-:W-:Y:S01]  /*50c0*/  PRMT R26, RZ, 0x7610, R26 ;  /* 0x00007610ff1a7816 */ /* 0x000fe2000000001a */
[----:B--2---:R-:W-:Y:S04]  /*50d0*/  STL [R1+0xe8], R23 ;  /* 0x0000e81701007387 */ /* 0x004fe80000100800 */
[----:B------:R1:W-:Y:S02]  /*50e0*/  STL [R1+0xe0], R27 ;  /* 0x0000e01b01007387 */ /* 0x0003e40000100800 */
[----:B-1----:R-:W-:-:S04]  /*50f0*/  LOP3.LUT R27, R52, 0x38, RZ, 0xfc, !PT ;  /* 0x00000038341b7812 */ /* 0x002fc800078efcff */
[----:B------:R-:W-:Y:S01]  /*5100*/  ISETP.LT.AND P3, PT, R27, R50, P0 ;  /* 0x000000321b00720c */ /* 0x000fe20000761270 */
[----:B------:R-:W-:-:S04]  /*5110*/  IMAD R23, R48, 0x2, R10 ;  /* 0x0000000230177824 */ /* 0x000fc800078e020a */
[C---:B------:R-:W-:Y:S01]  /*5120*/  IMAD R12, R48.reuse, 0x2, R23 ;  /* 0x00000002300c7824 */ /* 0x040fe200078e0217 */
[----:B----4-:R1:W-:Y:S03]  /*5130*/  STL [R1+0xdc], R22 ;  /* 0x0000dc1601007387 */ /* 0x0103e60000100800 */
[----:B------:R-:W-:-:S04]  /*5140*/  IMAD R18, R48, 0x4, R12 ;  /* 0x0000000430127824 */ /* 0x000fc800078e020c */
[----:B------:R2:W4:Y:S01]  /*5150*/  @P3 LDG.E.U16 R21, desc[UR22][R6.64] ;  /* 0x0000001606153981 */ /* 0x000522000c1e1500 */
[----:B-1----:R-:W-:-:S04]  /*5160*/  IMAD R22, R48, 0x2, R18 ;  /* 0x0000000230167824 */ /* 0x002fc800078e0212 */
[----:B------:R-:W-:Y:S01]  /*5170*/  IMAD R30, R48, 0x2, R22 ;  /* 0x00000002301e7824 */ /* 0x000fe200078e0216 */
[----:B0-----:R-:W-:-:S03]  /*5180*/  LEA R4, P3, R9, R51, 0x1 ;  /* 0x0000003309047211 */ /* 0x001fc600078608ff */
[----:B------:R-:W-:Y:S01]  /*5190*/  IMAD R27, R48, 0x2, R30 ;  /* 0x00000002301b7824 */ /* 0x000fe200078e021e */
[----:B------:R-:W-:Y:S02]  /*51a0*/  LEA.HI.X.SX32 R5, R9, R0, 0x1, P3 ;  /* 0x0000000009057211 */ /* 0x000fe400018f0eff */
[----:B------:R-:W-:Y:S01]  /*51b0*/  ISETP.LT.AND P3, PT, R28, R50, P0 ;  /* 0x000000321c00720c */ /* 0x000fe20000761270 */
[----:B------:R-:W-:Y:S01]  /*51c0*/  IMAD R8, R48, 0x2, R27 ;  /* 0x0000000230087824 */ /* 0x000fe200078e021b */
[----:B------:R0:W-:Y:S01]  /*51d0*/  STL [R1+0x78], R27 ;  /* 0x0000781b01007387 */ /* 0x0001e20000100800 */
[----:B--2---:R-:W-:-:S03]  /*51e0*/  LEA R6, P5, R10, R51, 0x1 ;  /* 0x000000330a067211 */ /* 0x004fc600078a08ff */
[----:B------:R1:W2:Y:S01]  /*51f0*/  @P2 LDG.E.U16 R20, desc[UR22][R4.64] ;  /* 0x0000001604142981 */ /* 0x0002a2000c1e1500 */
[----:B0-----:R-:W-:-:S04]  /*5200*/  LOP3.LUT R27, R52, 0x50, RZ, 0xfc, !PT ;  /* 0x00000050341b7812 */ /* 0x001fc800078efcff */
[----:B------:R-:W-:Y:S02]  /*5210*/  ISETP.LT.AND P4, PT, R27, R50, P0 ;  /* 0x000000321b00720c */ /* 0x000fe40000781270 */
[----:B------:R-:W-:Y:S02]  /*5220*/  LEA.HI.X.SX32 R7, R10, R0, 0x1, P5 ;  /* 0x000000000a077211 */ /* 0x000fe400028f0eff */
[----:B-1----:R-:W-:-:S03]  /*5230*/  LEA R4, P2, R18, R51, 0x1 ;  /* 0x0000003312047211 */ /* 0x002fc600078408ff */
[----:B------:R-:W3:Y:S01]  /*5240*/  @P3 LDG.E.U16 R19, desc[UR22][R6.64] ;  /* 0x0000001606133981 */ /* 0x000ee2000c1e1500 */
[----:B------:R-:W-:Y:S02]  /*5250*/  LEA.HI.X.SX32 R5, R18, R0, 0x1, P2 ;  /* 0x0000000012057211 */ /* 0x000fe400010f0eff */
[----:B------:R-:W-:-:S03]  /*5260*/  LOP3.LUT R10, R52, 0x58, RZ, 0xfc, !PT ;  /* 0x00000058340a7812 */ /* 0x000fc600078efcff */
[----:B------:R0:W3:Y:S01]  /*5270*/  @P4 LDG.E.U16 R26, desc[UR22][R4.64] ;  /* 0x00000016041a4981 */ /* 0x0000e2000c1e1500 */
[----:B------:R-:W-:Y:S02]  /*5280*/  ISETP.LT.AND P4, PT, R10, R50, P0 ;  /* 0x000000320a00720c */ /* 0x000fe40000781270 */
[----:B0-----:R-:W-:-:S04]  /*5290*/  LOP3.LUT R4, R52, 0x60, RZ, 0xfc, !PT ;  /* 0x0000006034047812 */ /* 0x001fc800078efcff */
[----:B------:R-:W-:Y:S02]  /*52a0*/  ISETP.LT.AND P3, PT, R4, R50, P0 ;  /* 0x000000320400720c */ /* 0x000fe40000761270 */
[C---:B------:R-:W-:Y:S02]  /*52b0*/  LEA R4, P2, R8.reuse, R51, 0x1 ;  /* 0x0000003308047211 */ /* 0x040fe400078408ff */
[----:B------:R-:W-:Y:S02]  /*52c0*/  PRMT R18, RZ, 0x7610, R18 ;  /* 0x00007610ff127816 */ /* 0x000fe40000000012 */
[----:B------:R-:W-:-:S05]  /*52d0*/  LEA.HI.X.SX32 R5, R8, R0, 0x1, P2 ;  /* 0x0000000008057211 */ /* 0x000fca00010f0eff */
[----:B------:R-:W3:Y:S01]  /*52e0*/  @P4 LDG.E.U16 R18, desc[UR22][R4.64] ;  /* 0x0000001604124981 */ /* 0x000ee2000c1e1500 */
[----:B------:R-:W-:Y:S02]  /*52f0*/  PRMT R43, RZ, 0x7610, R43 ;  /* 0x00007610ff2b7816 */ /* 0x000fe4000000002b */
[----:B------:R-:W-:Y:S02]  /*5300*/  PRMT R41, RZ, 0x7610, R41 ;  /* 0x00007610ff297816 */ /* 0x000fe40000000029 */
[----:B------:R-:W-:Y:S01]  /*5310*/  PRMT R40, RZ, 0x7610, R40 ;  /* 0x00007610ff287816 */ /* 0x000fe20000000028 */
[----:B----4-:R0:W-:Y:S02]  /*5320*/  STL [R1+0xc8], R21 ;  /* 0x0000c81501007387 */ /* 0x0101e40000100800 */
[----:B0-----:R-:W-:-:S04]  /*5330*/  IMAD R21, R48, 0x2, R8 ;  /* 0x0000000230157824 */ /* 0x001fc800078e0208 */
[----:B------:R-:W-:-:S04]  /*5340*/  IMAD R11, R48, 0x2, R21 ;  /* 0x00000002300b7824 */ /* 0x000fc800078e0215 */
[----:B------:R-:W-:-:S05]  /*5350*/  IMAD R9, R48, 0x4, R11 ;  /* 0x0000000430097824 */ /* 0x000fca00078e020b */
[----:B------:R-:W-:-:S04]  /*5360*/  LEA R6, P5, R9, R51, 0x1 ;  /* 0x0000003309067211 */ /* 0x000fc800078a08ff */
[----:B------:R-:W-:Y:S01]  /*5370*/  LEA.HI.X.SX32 R7, R9, R0, 0x1, P5 ;  /* 0x0000000009077211 */ /* 0x000fe200028f0eff */
[----:B--2---:R0:W-:Y:S04]  /*5380*/  STL [R1+0xc0], R20 ;  /* 0x0000c01401007387 */ /* 0x0041e80000100800 */
[----:B------:R1:W2:Y:S01]  /*5390*/  @P3 LDG.E.U16 R43, desc[UR22][R6.64] ;  /* 0x00000016062b3981 */ /* 0x0002a2000c1e1500 */
[----:B0-----:R-:W-:-:S03]  /*53a0*/  IMAD R20, R48, 0x2, R9 ;  /* 0x0000000230147824 */ /* 0x001fc600078e0209 */
[----:B---3--:R0:W-:Y:S01]  /*53b0*/  STL [R1+0xb8], R19 ;  /* 0x0000b81301007387 */ /* 0x0081e20000100800 */
[----:B------:R-:W-:-:S03]  /*53c0*/  IMAD R28, R48, 0x2, R20 ;  /* 0x00000002301c7824 */ /* 0x000fc600078e0214 */
[----:B------:R-:W-:Y:S01]  /*53d0*/  STL [R1+0xd4], R45 ;  /* 0x0000d42d01007387 */ /* 0x000fe20000100800 */
[----:B0-----:R-:W-:-:S04]  /*53e0*/  IMAD R19, R48, 0x2, R28 ;  /* 0x0000000230137824 */ /* 0x001fc800078e021c */
[C---:B------:R-:W-:Y:S01]  /*53f0*/  IMAD R27, R48.reuse, 0x2, R19 ;  /* 0x00000002301b7824 */ /* 0x040fe200078e0213 */
[----:B------:R0:W-:Y:S04]  /*5400*/  STL [R1+0x70], R19 ;  /* 0x0000701301007387 */ /* 0x0001e80000100800 */
[----:B------:R3:W-:Y:S01]  /*5410*/  STL [R1+0xb4], R26 ;  /* 0x0000b41a01007387 */ /* 0x0007e20000100800 */
[----:B0-----:R-:W-:Y:S01]  /*5420*/  IMAD R19, R48, 0x2, R27 ;  /* 0x0000000230137824 */ /* 0x001fe200078e021b */
[----:B---3--:R-:W-:-:S03]  /*5430*/  LOP3.LUT R26, R52, 0x68, RZ, 0xfc, !PT ;  /* 0x00000068341a7812 */ /* 0x008fc600078efcff */
[----:B------:R-:W-:Y:S01]  /*5440*/  IMAD R10, R48, 0x2, R19 ;  /* 0x00000002300a7824 */ /* 0x000fe200078e0213 */
[----:B------:R-:W-:-:S03]  /*5450*/  ISETP.LT.AND P2, PT, R26, R50, P0 ;  /* 0x000000321a00720c */ /* 0x000fc60000741270 */
[----:B------:R-:W-:Y:S01]  /*5460*/  IMAD R26, R48, 0x4, R10 ;  /* 0x00000004301a7824 */ /* 0x000fe200078e020a */
[----:B------:R0:W-:Y:S01]  /*5470*/  STL [R1+0xb0], R18 ;  /* 0x0000b01201007387 */ /* 0x0001e20000100800 */
[----:B------:R-:W-:Y:S02]  /*5480*/  LEA R4, P4, R27, R51, 0x1 ;  /* 0x000000331b047211 */ /* 0x000fe400078808ff */
[----:B------:R-:W-:Y:S01]  /*5490*/  LOP3.LUT R9, R52, 0x78, RZ, 0xfc, !PT ;  /* 0x0000007834097812 */ /* 0x000fe200078efcff */
[----:B0-----:R-:W-:-:S04]  /*54a0*/  IMAD R18, R48, 0x2, R26 ;  /* 0x0000000230127824 */ /* 0x001fc800078e021a */
[----:B------:R-:W-:Y:S01]  /*54b0*/  IMAD R8, R48, 0x2, R18 ;  /* 0x0000000230087824 */ /* 0x000fe200078e0212 */
[----:B------:R-:W-:-:S03]  /*54c0*/  LEA.HI.X.SX32 R5, R27, R0, 0x1, P4 ;  /* 0x000000001b057211 */ /* 0x000fc600020f0eff */
[C---:B-1----:R-:W-:Y:S01]  /*54d0*/  IMAD R6, R48.reuse, 0x2, R8 ;  /* 0x0000000230067824 */ /* 0x042fe200078e0208 */
[----:B------:R-:W-:Y:S01]  /*54e0*/  ISETP.LT.AND P4, PT, R9, R50, P0 ;  /* 0x000000320900720c */ /* 0x000fe20000781270 */
[----:B------:R0:W3:Y:S02]  /*54f0*/  @P2 LDG.E.U16 R41, desc[UR22][R4.64] ;  /* 0x0000001604292981 */ /* 0x0000e4000c1e1500 */
[----:B------:R-:W-:-:S05]  /*5500*/  IMAD R9, R48, 0x2, R6 ;  /* 0x0000000230097824 */ /* 0x000fca00078e0206 */
[----:B0-----:R-:W-:-:S04]  /*5510*/  LEA R4, P6, R9, R51, 0x1 ;  /* 0x0000003309047211 */ /* 0x001fc800078c08ff */
[----:B------:R-:W-:-:S05]  /*5520*/  LEA.HI.X.SX32 R5, R9, R0, 0x1, P6 ;  /* 0x0000000009057211 */ /* 0x000fca00030f0eff */
[----:B------:R0:W4:Y:S01]  /*5530*/  @P4 LDG.E.U16 R40, desc[UR22][R4.64] ;  /* 0x0000001604284981 */ /* 0x000122000c1e1500 */
[----:B------:R-:W-:Y:S02]  /*5540*/  PRMT R42, RZ, 0x7610, R42 ;  /* 0x00007610ff2a7816 */ /* 0x000fe4000000002a */
[----:B------:R-:W-:Y:S02]  /*5550*/  PRMT R38, RZ, 0x7610, R38 ;  /* 0x00007610ff267816 */ /* 0x000fe40000000026 */
[C---:B0-----:R-:W-:Y:S02]  /*5560*/  LEA R4, P4, R24.reuse, R51, 0x1 ;  /* 0x0000003318047211 */ /* 0x041fe400078808ff */
[----:B------:R-:W-:Y:S02]  /*5570*/  PRMT R39, RZ, 0x7610, R39 ;  /* 0x00007610ff277816 */ /* 0x000fe40000000027 */
[----:B------:R-:W-:Y:S02]  /*5580*/  LEA.HI.X.SX32 R5, R24, R0, 0x1, P4 ;  /* 0x0000000018057211 */ /* 0x000fe400020f0eff */
[----:B------:R-:W-:Y:S01]  /*5590*/  PRMT R33, RZ, 0x7610, R33 ;  /* 0x00007610ff217816 */ /* 0x000fe20000000021 */
[----:B--2---:R0:W-:Y:S02]  /*55a0*/  STL [R1+0xac], R43 ;  /* 0x0000ac2b01007387 */ /* 0x0041e40000100800 */
[----:B0-----:R-:W-:-:S02]  /*55b0*/  LOP3.LUT R43, R52, 0x70, RZ, 0xfc, !PT ;  /* 0x00000070342b7812 */ /* 0x001fc400078efcff */
[----:B------:R0:W-:Y:S02]  /*55c0*/  STL [R1+0x6c], R6 ;  /* 0x00006c0601007387 */ /* 0x0001e40000100800 */
[-C--:B------:R-:W-:Y:S02]  /*55d0*/  ISETP.LT.AND P5, PT, R43, R50.reuse, P0 ;  /* 0x000000322b00720c */ /* 0x080fe400007a1270 */
[----:B------:R-:W-:Y:S02]  /*55e0*/  LOP3.LUT R43, R52, 0x3a, RZ, 0xfc, !PT ;  /* 0x0000003a342b7812 */ /* 0x000fe400078efcff */
[C---:B0-----:R-:W-:Y:S02]  /*55f0*/  LEA R6, P2, R26.reuse, R51, 0x1 ;  /* 0x000000331a067211 */ /* 0x041fe400078408ff */
[----:B------:R-:W-:Y:S02]  /*5600*/  ISETP.LT.AND P3, PT, R43, R50, P0 ;  /* 0x000000322b00720c */ /* 0x000fe40000761270 */
[----:B------:R-:W-:-:S05]  /*5610*/  LEA.HI.X.SX32 R7, R26, R0, 0x1, P2 ;  /* 0x000000001a077211 */ /* 0x000fca00010f0eff */
[----:B------:R0:W2:Y:S02]  /*5620*/  @P5 LDG.E.U16 R42, desc[UR22][R6.64] ;  /* 0x00000016062a5981 */ /* 0x0000a4000c1e1500 */
[----:B0-----:R-:W-:-:S04]  /*5630*/  LEA R6, P5, R25, R51, 0x1 ;  /* 0x0000003319067211 */ /* 0x001fc800078a08ff */
[----:B------:R-:W-:-:S05]  /*5640*/  LEA.HI.X.SX32 R7, R25, R0, 0x1, P5 ;  /* 0x0000000019077211 */ /* 0x000fca00028f0eff */
[----:B------:R0:W2:Y:S04]  /*5650*/  @P3 LDG.E.U16 R38, desc[UR22][R6.64] ;  /* 0x0000001606263981 */ /* 0x0000a8000c1e1500 */
[----:B---3--:R1:W-:Y:S02]  /*5660*/  STL [R1+0xa8], R41 ;  /* 0x0000a82901007387 */ /* 0x0083e40000100800 */
[----:B-1----:R-:W-:-:S04]  /*5670*/  LOP3.LUT R41, R52, 0x42, RZ, 0xfc, !PT ;  /* 0x0000004234297812 */ /* 0x002fc800078efcff */
[----:B------:R-:W-:Y:S01]  /*5680*/  ISETP.LT.AND P2, PT, R41, R50, P0 ;  /* 0x000000322900720c */ /* 0x000fe20000741270 */
[----:B----4-:R1:W-:Y:S01]  /*5690*/  STL [R1+0x98], R40 ;  /* 0x0000982801007387 */ /* 0x0103e20000100800 */
[----:B0-----:R-:W-:-:S11]  /*56a0*/  LEA R6, P4, R23, R51, 0x1 ;  /* 0x0000003317067211 */ /* 0x001fd600078808ff */
[----:B------:R0:W3:Y:S01]  /*56b0*/  @P2 LDG.E.U16 R39, desc[UR22][R4.64] ;  /* 0x0000001604272981 */ /* 0x0000e2000c1e1500 */
[----:B-1----:R-:W-:-:S04]  /*56c0*/  LOP3.LUT R40, R52, 0x4a, RZ, 0xfc, !PT ;  /* 0x0000004a34287812 */ /* 0x002fc800078efcff */
[----:B------:R-:W-:Y:S02]  /*56d0*/  ISETP.LT.AND P3, PT, R40, R50, P0 ;  /* 0x000000322800720c */ /* 0x000fe40000761270 */
[----:B------:R-:W-:-:S11]  /*56e0*/  LEA.HI.X.SX32 R7, R23, R0, 0x1, P4 ;  /* 0x0000000017077211 */ /* 0x000fd600020f0eff */
[----:B------:R-:W4:Y:S01]  /*56f0*/  @P3 LDG.E.U16 R33, desc[UR22][R6.64] ;  /* 0x0000001606213981 */ /* 0x000f22000c1e1500 */
[C---:B0-----:R-:W-:Y:S02]  /*5700*/  LEA R4, P5, R22.reuse, R51, 0x1 ;  /* 0x0000003316047211 */ /* 0x041fe400078a08ff */
[----:B------:R-:W-:Y:S02]  /*5710*/  PRMT R36, RZ, 0x7610, R36 ;  /* 0x00007610ff247816 */ /* 0x000fe40000000024 */
[----:B------:R-:W-:Y:S02]  /*5720*/  LEA.HI.X.SX32 R5, R22, R0, 0x1, P5 ;  /* 0x0000000016057211 */ /* 0x000fe400028f0eff */
[----:B------:R-:W-:Y:S01]  /*5730*/  PRMT R34, RZ, 0x7610, R34 ;  /* 0x00007610ff227816 */ /* 0x000fe20000000022 */
[----:B--2---:R0:W-:Y:S02]  /*5740*/  STL [R1+0x94], R38 ;  /* 0x0000942601007387 */ /* 0x0041e40000100800 */
[----:B0-----:R-:W-:-:S04]  /*5750*/  LOP3.LUT R38, R52, 0x52, RZ, 0xfc, !PT ;  /* 0x0000005234267812 */ /* 0x001fc800078efcff */
[----:B------:R-:W-:Y:S02]  /*5760*/  ISETP.LT.AND P2, PT, R38, R50, P0 ;  /* 0x000000322600720c */ /* 0x000fe40000741270 */
[----:B------:R-:W-:-:S04]  /*5770*/  LOP3.LUT R38, R52, 0x62, RZ, 0xfc, !PT ;  /* 0x0000006234267812 */ /* 0x000fc800078efcff */
[----:B------:R-:W-:-:S07]  /*5780*/  ISETP.LT.AND P3, PT, R38, R50, P0 ;  /* 0x000000322600720c */ /* 0x000fce0000761270 */
[----:B------:R0:W2:Y:S02]  /*5790*/  @P2 LDG.E.U16 R36, desc[UR22][R4.64] ;  /* 0x0000001604242981 */ /* 0x0000a4000c1e1500 */
[----:B0-----:R-:W-:-:S04]  /*57a0*/  LEA R4, P2, R20, R51, 0x1 ;  /* 0x0000003314047211 */ /* 0x001fc800078408ff */
[----:B------:R-:W-:-:S05]  /*57b0*/  LEA.HI.X.SX32 R5, R20, R0, 0x1, P2 ;  /* 0x0000000014057211 */ /* 0x000fca00010f0eff */
[----:B------:R0:W2:Y:S04]  /*57c0*/  @P3 LDG.E.U16 R34, desc[UR22][R4.64] ;  /* 0x0000001604223981 */ /* 0x0000a8000c1e1500 */
[----:B---3--:R-:W-:Y:S04]  /*57d0*/  STL [R1+0x90], R39 ;  /* 0x0000902701007387 */ /* 0x008fe80000100800 */
[----:B------:R-:W-:Y:S04]  /*57e0*/  STL [R1+0x9c], R42 ;  /* 0x00009c2a01007387 */ /* 0x000fe80000100800 */
[----:B----4-:R1:W-:Y:S04]  /*57f0*/  STL [R1+0x360], R33 ;  /* 0x0003602101007387 */ /* 0x0103e80000100800 */
[----:B-1----:R-:W3:Y:S01]  /*5800*/  LDL R33, [R1+0x5c] ;  /* 0x00005c0001217983 */ /* 0x002ee20000100800 */
[----:B------:R-:W-:-:S04]  /*5810*/  LOP3.LUT R39, R52, 0x5a, RZ, 0xfc, !PT ;  /* 0x0000005a34277812 */ /* 0x000fc800078efcff */
[----:B------:R-:W-:Y:S02]  /*5820*/  ISETP.LT.AND P4, PT, R39, R50, P0 ;  /* 0x000000322700720c */ /* 0x000fe40000781270 */
[C---:B------:R-:W-:Y:S02]  /*5830*/  LEA R6, P5, R21.reuse, R51, 0x1 ;  /* 0x0000003315067211 */ /* 0x040fe400078a08ff */
[----:B------:R-:W-:Y:S02]  /*5840*/  PRMT R37, RZ, 0x7610, R37 ;  /* 0x00007610ff257816 */ /* 0x000fe40000000025 */
[----:B------:R-:W-:Y:S02]  /*5850*/  LEA.HI.X.SX32 R7, R21, R0, 0x1, P5 ;  /* 0x0000000015077211 */ /* 0x000fe400028f0eff */
[----:B------:R-:W-:-:S05]  /*5860*/  LOP3.LUT R49, R52, 0x72, RZ, 0xfc, !PT ;  /* 0x0000007234317812 */ /* 0x000fca00078efcff */
[----:B------:R1:W4:Y:S01]  /*5870*/  @P4 LDG.E.U16 R37, desc[UR22][R6.64] ;  /* 0x0000001606254981 */ /* 0x000322000c1e1500 */
[----:B------:R-:W-:Y:S02]  /*5880*/  ISETP.LT.AND P2, PT, R49, R50, P0 ;  /* 0x000000323100720c */ /* 0x000fe40000741270 */
[----:B------:R-:W-:Y:S01]  /*5890*/  PRMT R35, RZ, 0x7610, R35 ;  /* 0x00007610ff237816 */ /* 0x000fe20000000023 */
[----:B------:R-:W-:Y:S01]  /*58a0*/  IMAD R9, R48, 0x2, R9 ;  /* 0x0000000230097824 */ /* 0x000fe200078e0209 */
[-C--:B0-----:R-:W-:Y:S02]  /*58b0*/  LEA R4, P5, R18, R51.reuse, 0x1 ;  /* 0x0000003312047211 */ /* 0x081fe400078a08ff */
[----:B-1----:R-:W-:-:S04]  /*58c0*/  LEA R6, P3, R19, R51, 0x1 ;  /* 0x0000003313067211 */ /* 0x002fc800078608ff */
[-C--:B------:R-:W-:Y:S02]  /*58d0*/  LEA.HI.X.SX32 R7, R19, R0.reuse, 0x1, P3 ;  /* 0x0000000013077211 */ /* 0x080fe400018f0eff */
[----:B------:R-:W-:Y:S02]  /*58e0*/  PRMT R27, RZ, 0x7610, R27 ;  /* 0x00007610ff1b7816 */ /* 0x000fe4000000001b */
[----:B------:R-:W-:Y:S02]  /*58f0*/  LEA.HI.X.SX32 R5, R18, R0, 0x1, P5 ;  /* 0x0000000012057211 */ /* 0x000fe400028f0eff */
[----:B------:R-:W-:-:S03]  /*5900*/  PRMT R24, RZ, 0x7610, R24 ;  /* 0x00007610ff187816 */ /* 0x000fc60000000018 */
[----:B------:R-:W4:Y:S01]  /*5910*/  @P2 LDG.E.U16 R27, desc[UR22][R4.64] ;  /* 0x00000016041b2981 */ /* 0x000f22000c1e1500 */
[----:B------:R-:W-:-:S03]  /*5920*/  PRMT R26, RZ, 0x7610, R26 ;  /* 0x00007610ff1a7816 */ /* 0x000fc6000000001a */
[----:B--2---:R0:W-:Y:S02]  /*5930*/  STL [R1+0x35c], R36 ;  /* 0x00035c2401007387 */ /* 0x0041e40000100800 */
[----:B0-----:R-:W-:-:S04]  /*5940*/  LOP3.LUT R36, R52, 0x6a, RZ, 0xfc, !PT ;  /* 0x0000006a34247812 */ /* 0x001fc800078efcff */
[-C--:B------:R-:W-:Y:S02]  /*5950*/  ISETP.LT.AND P4, PT, R36, R50.reuse, P0 ;  /* 0x000000322400720c */ /* 0x080fe40000781270 */
[----:B------:R-:W-:Y:S01]  /*5960*/  LOP3.LUT R36, R52, 0x7a, RZ, 0xfc, !PT ;  /* 0x0000007a34247812 */ /* 0x000fe200078efcff */
[----:B------:R-:W-:Y:S03]  /*5970*/  STL [R1+0x630], R49 ;  /* 0x0006303101007387 */ /* 0x000fe60000100800 */
[----:B------:R-:W-:Y:S01]  /*5980*/  ISETP.LT.AND P3, PT, R36, R50, P0 ;  /* 0x000000322400720c */ /* 0x000fe20000761270 */
[----:B------:R0:W-:Y:S06]  /*5990*/  STL [R1+0x350], R34 ;  /* 0x0003502201007387 */ /* 0x0001ec0000100800 */
[----:B------:R1:W2:Y:S01]  /*59a0*/  @P4 LDG.E.U16 R35, desc[UR22][R6.64] ;  /* 0x0000001606234981 */ /* 0x0002a2000c1e1500 */
[----:B0-----:R-:W-:-:S02]  /*59b0*/  LOP3.LUT R34, R52, 0xa, RZ, 0xfc, !PT ;  /* 0x0000000a34227812 */ /* 0x001fc400078efcff */
[CC--:B-1----:R-:W-:Y:S02]  /*59c0*/  LEA R6, P5, R9.reuse, R51.reuse, 0x1 ;  /* 0x0000003309067211 */ /* 0x0c2fe400078a08ff */
[----:B------:R-:W-:Y:S02]  /*59d0*/  ISETP.LT.AND P4, PT, R34, R50, P0 ;  /* 0x000000322200720c */ /* 0x000fe40000781270 */
[----:B------:R-:W-:Y:S02]  /*59e0*/  LEA.HI.X.SX32 R7, R9, R0, 0x1, P5 ;  /* 0x0000000009077211 */ /* 0x000fe400028f0eff */
[----:B---3--:R-:W-:-:S03]  /*59f0*/  LEA R4, P2, R33, R51, 0x1 ;  /* 0x0000003321047211 */ /* 0x008fc600078408ff */
[----:B------:R0:W3:Y:S01]  /*5a00*/  @P3 LDG.E.U16 R24, desc[UR22][R6.64] ;  /* 0x0000001606183981 */ /* 0x0000e2000c1e1500 */
[----:B------:R-:W-:-:S05]  /*5a10*/  LEA.HI.X.SX32 R5, R33, R0, 0x1, P2 ;  /* 0x0000000021057211 */ /* 0x000fca00010f0eff */
[----:B------:R1:W2:Y:S01]  /*5a20*/  @P4 LDG.E.U16 R26, desc[UR22][R4.64] ;  /* 0x00000016041a4981 */ /* 0x0002a2000c1e1500 */
[----:B------:R-:W-:Y:S02]  /*5a30*/  PRMT R25, RZ, 0x7610, R25 ;  /* 0x00007610ff197816 */ /* 0x000fe40000000019 */
[----:B0-----:R-:W-:-:S04]  /*5a40*/  LEA R6, P4, R32, R51, 0x1 ;  /* 0x0000003320067211 */ /* 0x001fc800078808ff */
[-C--:B------:R-:W-:Y:S02]  /*5a50*/  LEA.HI.X.SX32 R7, R32, R0.reuse, 0x1, P4 ;  /* 0x0000000020077211 */ /* 0x080fe400020f0eff */
[C---:B-1----:R-:W-:Y:S02]  /*5a60*/  LEA R4, P5, R17.reuse, R51, 0x1 ;  /* 0x0000003311047211 */ /* 0x042fe400078a08ff */
[----:B------:R-:W-:Y:S02]  /*5a70*/  PRMT R23, RZ, 0x7610, R23 ;  /* 0x00007610ff177816 */ /* 0x000fe40000000017 */
[----:B------:R-:W-:Y:S01]  /*5a80*/  LEA.HI.X.SX32 R5, R17, R0, 0x1, P5 ;  /* 0x0000000011057211 */ /* 0x000fe200028f0eff */
[----:B----4-:R0:W-:Y:S04]  /*5a90*/  STL [R1+0x348], R27 ;  /* 0x0003481b01007387 */ /* 0x0101e80000100800 */
[----:B------:R-:W-:Y:S01]  /*5aa0*/  STL [R1+0x354], R37 ;  /* 0x0003542501007387 */ /* 0x000fe20000100800 */
[----:B0-----:R-:W-:-:S04]  /*5ab0*/  LOP3.LUT R27, R52, 0x12, RZ, 0xfc, !PT ;  /* 0x00000012341b7812 */ /* 0x001fc800078efcff */
[----:B------:R-:W-:Y:S02]  /*5ac0*/  ISETP.LT.AND P3, PT, R27, R50, P0 ;  /* 0x000000321b00720c */ /* 0x000fe40000761270 */
[----:B------:R-:W-:Y:S02]  /*5ad0*/  PRMT R19, RZ, 0x7610, R19 ;  /* 0x00007610ff137816 */ /* 0x000fe40000000013 */
[----:B------:R-:W-:-:S09]  /*5ae0*/  PRMT R21, RZ, 0x7610, R21 ;  /* 0x00007610ff157816 */ /* 0x000fd20000000015 */
[----:B------:R0:W4:Y:S02]  /*5af0*/  @P3 LDG.E.U16 R25, desc[UR22][R6.64] ;  /* 0x0000001606193981 */ /* 0x000124000c1e1500 */
[----:B0-----:R-:W-:-:S04]  /*5b00*/  LEA R6, P5, R16, R51, 0x1 ;  /* 0x0000003310067211 */ /* 0x001fc800078a08ff */
[----:B------:R-:W-:Y:S01]  /*5b10*/  LEA.HI.X.SX32 R7, R16, R0, 0x1, P5 ;  /* 0x0000000010077211 */ /* 0x000fe200028f0eff */
[----:B---3--:R0:W-:Y:S02]  /*5b20*/  STL [R1+0x340], R24 ;  /* 0x0003401801007387 */ /* 0x0081e40000100800 */
[----:B0-----:R-:W-:-:S04]  /*5b30*/  LOP3.LUT R24, R52, 0x1c, RZ, 0xfc, !PT ;  /* 0x0000001c34187812 */ /* 0x001fc800078efcff */
[----:B------:R-:W-:Y:S01]  /*5b40*/  ISETP.LT.AND P2, PT, R24, R50, P0 ;  /* 0x000000321800720c */ /* 0x000fe20000741270 */
[----:B--2---:R0:W-:Y:S01]  /*5b50*/  STL [R1+0x344], R26 ;  /* 0x0003441a01007387 */ /* 0x0041e20000100800 */
[----:B------:R-:W-:-:S04]  /*5b60*/  LOP3.LUT R24, R52, 0x2c, RZ, 0xfc, !PT ;  /* 0x0000002c34187812 */ /* 0x000fc800078efcff */
[----:B------:R-:W-:Y:S02]  /*5b70*/  ISETP.LT.AND P3, PT, R24, R50, P0 ;  /* 0x000000321800720c */ /* 0x000fe40000761270 */
[----:B0-----:R-:W-:-:S05]  /*5b80*/  LOP3.LUT R26, R52, 0x24, RZ, 0xfc, !PT ;  /* 0x00000024341a7812 */ /* 0x001fca00078efcff */
[----:B------:R0:W2:Y:S01]  /*5b90*/  @P2 LDG.E.U16 R23, desc[UR22][R4.64] ;  /* 0x0000001604172981 */ /* 0x0000a2000c1e1500 */
[----:B------:R-:W-:Y:S02]  /*5ba0*/  ISETP.LT.AND P4, PT, R26, R50, P0 ;  /* 0x000000321a00720c */ /* 0x000fe40000781270 */
[----:B0-----:R-:W-:-:S04]  /*5bb0*/  LEA R4, P2, R15, R51, 0x1 ;  /* 0x000000330f047211 */ /* 0x001fc800078408ff */
[----:B------:R-:W-:-:S07]  /*5bc0*/  LEA.HI.X.SX32 R5, R15, R0, 0x1, P2 ;  /* 0x000000000f057211 */ /* 0x000fce00010f0eff */
[----:B------:R0:W3:Y:S04]  /*5bd0*/  @P4 LDG.E.U16 R19, desc[UR22][R6.64] ;  /* 0x0000001606134981 */ /* 0x0000e8000c1e1500 */
[----:B------:R1:W4:Y:S04]  /*5be0*/  @P3 LDG.E.U16 R21, desc[UR22][R4.64] ;  /* 0x0000001604153981 */ /* 0x000328000c1e1500 */
[----:B------:R-:W-:Y:S01]  /*5bf0*/  STL [R1+0x34c], R35 ;  /* 0x00034c2301007387 */ /* 0x000fe20000100800 */
[----:B0-----:R-:W-:Y:S02]  /*5c00*/  LEA R6, P3, R14, R51, 0x1 ;  /* 0x000000330e067211 */ /* 0x001fe400078608ff */
[----:B------:R-:W-:-:S02]  /*5c10*/  PRMT R20, RZ, 0x7610, R20 ;  /* 0x00007610ff147816 */ /* 0x000fc40000000014 */
[----:B------:R-:W-:Y:S02]  /*5c20*/  LEA.HI.X.SX32 R7, R14, R0, 0x1, P3 ;  /* 0x000000000e077211 */ /* 0x000fe400018f0eff */
[----:B-1----:R-:W-:-:S04]  /*5c30*/  LEA R4, P5, R13, R51, 0x1 ;  /* 0x000000330d047211 */ /* 0x002fc800078a08ff */
[----:B------:R-:W-:Y:S02]  /*5c40*/  LEA.HI.X.SX32 R5, R13, R0, 0x1, P5 ;  /* 0x000000000d057211 */ /* 0x000fe400028f0eff */
[----:B------:R-:W-:Y:S02]  /*5c50*/  PRMT R18, RZ, 0x7610, R18 ;  /* 0x00007610ff127816 */ /* 0x000fe40000000012 */
[----:B------:R-:W-:Y:S01]  /*5c60*/  PRMT R15, RZ, 0x7610, R15 ;  /* 0x00007610ff0f7816 */ /* 0x000fe2000000000f */
[----:B--2---:R0:W-:Y:S02]  /*5c70*/  STL [R1+0x338], R23 ;  /* 0x0003381701007387 */ /* 0x0041e40000100800 */
[----:B0-----:R-:W-:-:S04]  /*5c80*/  LOP3.LUT R23, R52, 0x34, RZ, 0xfc, !PT ;  /* 0x0000003434177812 */ /* 0x001fc800078efcff */
[----:B------:R-:W-:Y:S01]  /*5c90*/  ISETP.LT.AND P4, PT, R23, R50, P0 ;  /* 0x000000321700720c */ /* 0x000fe20000781270 */
[----:B---3--:R0:W-:Y:S04]  /*5ca0*/  STL [R1+0x198], R19 ;  /* 0x0001981301007387 */ /* 0x0081e80000100800 */
[----:B----4-:R1:W-:Y:S01]  /*5cb0*/  STL [R1+0x18c], R21 ;  /* 0x00018c1501007387 */ /* 0x0103e20000100800 */
[----:B0-----:R-:W-:-:S07]  /*5cc0*/  LOP3.LUT R19, R52, 0x3c, RZ, 0xfc, !PT ;  /* 0x0000003c34137812 */ /* 0x001fce00078efcff */
[----:B------:R0:W2:Y:S01]  /*5cd0*/  @P4 LDG.E.U16 R20, desc[UR22][R6.64] ;  /* 0x0000001606144981 */ /* 0x0000a2000c1e1500 */
[----:B-1----:R-:W-:Y:S02]  /*5ce0*/  LOP3.LUT R21, R52, 0x44, RZ, 0xfc, !PT ;  /* 0x0000004434157812 */ /* 0x002fe400078efcff */
[-C--:B------:R-:W-:Y:S02]  /*5cf0*/  ISETP.LT.AND P2, PT, R19, R50.reuse, P0 ;  /* 0x000000321300720c */ /* 0x080fe40000741270 */
[----:B------:R-:W-:Y:S02]  /*5d00*/  ISETP.LT.AND P3, PT, R21, R50, P0 ;  /* 0x000000321500720c */ /* 0x000fe40000761270 */
[----:B0-----:R-:W-:-:S04]  /*5d10*/  LEA R6, P5, R29, R51, 0x1 ;  /* 0x000000331d067211 */ /* 0x001fc800078a08ff */
[----:B------:R-:W-:-:S05]  /*5d20*/  LEA.HI.X.SX32 R7, R29, R0, 0x1, P5 ;  /* 0x000000001d077211 */ /* 0x000fca00028f0eff */
[----:B------:R0:W3:Y:S04]  /*5d30*/  @P2 LDG.E.U16 R18, desc[UR22][R4.64] ;  /* 0x0000001604122981 */ /* 0x0000e8000c1e1500 */
[----:B------:R-:W4:Y:S01]  /*5d40*/  @P3 LDG.E.U16 R15, desc[UR22][R6.64] ;  /* 0x00000016060f3981 */ /* 0x000f22000c1e1500 */
[----:B------:R-:W-:-:S04]  /*5d50*/  LOP3.LUT R19, R52, 0x4c, RZ, 0xfc, !PT ;  /* 0x0000004c34137812 */ /* 0x000fc800078efcff */
[----:B------:R-:W-:Y:S01]  /*5d60*/  ISETP.LT.AND P4, PT, R19, R50, P0 ;  /* 0x000000321300720c */ /* 0x000fe20000781270 */
[----:B------:R-:W-:Y:S01]  /*5d70*/  STL [R1+0x19c], R25 ;  /* 0x00019c1901007387 */ /* 0x000fe20000100800 */
[C---:B0-----:R-:W-:Y:S02]  /*5d80*/  LEA R4, P2, R12.reuse, R51, 0x1 ;  /* 0x000000330c047211 */ /* 0x041fe400078408ff */
[----:B------:R-:W-:Y:S02]  /*5d90*/  PRMT R17, RZ, 0x7610, R17 ;  /* 0x00007610ff117816 */ /* 0x000fe40000000011 */
[----:B------:R-:W-:Y:S02]  /*5da0*/  LEA.HI.X.SX32 R5, R12, R0, 0x1, P2 ;  /* 0x000000000c057211 */ /* 0x000fe400010f0eff */
[----:B------:R-:W-:-:S05]  /*5db0*/  PRMT R14, RZ, 0x7610, R14 ;  /* 0x00007610ff0e7816 */ /* 0x000fca000000000e */
[----:B------:R0:W2:Y:S02]  /*5dc0*/  @P4 LDG.E.U16 R17, desc[UR22][R4.64] ;  /* 0x0000001604114981 */ /* 0x0000a4000c1e1500 */
[----:B0-----:R-:W-:-:S04]  /*5dd0*/  LEA R4, P5, R11, R51, 0x1 ;  /* 0x000000330b047211 */ /* 0x001fc800078a08ff */
[----:B------:R-:W-:Y:S01]  /*5de0*/  LEA.HI.X.SX32 R5, R11, R0, 0x1, P5 ;  /* 0x000000000b057211 */ /* 0x000fe200028f0eff */
[----:B---3--:R-:W-:Y:S04]  /*5df0*/  STL [R1+0x184], R18 ;  /* 0x0001841201007387 */ /* 0x008fe80000100800 */
[----:B----4-:R0:W-:Y:S02]  /*5e00*/  STL [R1+0x180], R15 ;  /* 0x0001800f01007387 */ /* 0x0101e40000100800 */
[----:B0-----:R-:W-:-:S04]  /*5e10*/  LOP3.LUT R15, R52, 0x5c, RZ, 0xfc, !PT ;  /* 0x0000005c340f7812 */ /* 0x001fc800078efcff */
[----:B------:R-:W-:-:S13]  /*5e20*/  ISETP.LT.AND P2, PT, R15, R50, P0 ;  /* 0x000000320f00720c */ /* 0x000fda0000741270 */
[----:B------:R-:W3:Y:S01]  /*5e30*/  @P2 LDG.E.U16 R14, desc[UR22][R4.64] ;  /* 0x00000016040e2981 */ /* 0x000ee2000c1e1500 */
[----:B------:R-:W-:-:S04]  /*5e40*/  LOP3.LUT R18, R52, 0x54, RZ, 0xfc, !PT ;  /* 0x0000005434127812 */ /* 0x000fc800078efcff */
[----:B------:R-:W-:Y:S02]  /*5e50*/  ISETP.LT.AND P3, PT, R18, R50, P0 ;  /* 0x000000321200720c */ /* 0x000fe40000761270 */
[----:B------:R-:W-:Y:S02]  /*5e60*/  LEA R6, P4, R30, R51, 0x1 ;  /* 0x000000331e067211 */ /* 0x000fe400078808ff */
[----:B------:R-:W-:Y:S02]  /*5e70*/  LOP3.LUT R49, R52, 0x64, RZ, 0xfc, !PT ;  /* 0x0000006434317812 */ /* 0x000fe400078efcff */
[----:B------:R-:W-:Y:S02]  /*5e80*/  PRMT R16, RZ, 0x7610, R16 ;  /* 0x00007610ff107816 */ /* 0x000fe40000000010 */
[----:B------:R-:W-:Y:S02]  /*5e90*/  LEA.HI.X.SX32 R7, R30, R0, 0x1, P4 ;  /* 0x000000001e077211 */ /* 0x000fe400020f0eff */
[----:B------:R-:W-:-:S03]  /*5ea0*/  ISETP.LT.AND P4, PT, R49, R50, P0 ;  /* 0x000000323100720c */ /* 0x000fc60000781270 */
[----:B------:R0:W4:Y:S01]  /*5eb0*/  @P3 LDG.E.U16 R16, desc[UR22][R6.64] ;  /* 0x0000001606103981 */ /* 0x000122000c1e1500 */
[----:B------:R-:W-:Y:S02]  /*5ec0*/  LOP3.LUT R15, R52, 0x6c, RZ, 0xfc, !PT ;  /* 0x0000006c340f7812 */ /* 0x000fe400078efcff */
[----:B------:R-:W-:Y:S02]  /*5ed0*/  PRMT R11, RZ, 0x7610, R11 ;  /* 0x00007610ff0b7816 */ /* 0x000fe4000000000b */
[----:B------:R-:W-:Y:S02]  /*5ee0*/  ISETP.LT.AND P3, PT, R15, R50, P0 ;  /* 0x000000320f00720c */ /* 0x000fe40000761270 */
[----:B0-----:R-:W-:-:S04]  /*5ef0*/  LEA R6, P5, R28, R51, 0x1 ;  /* 0x000000331c067211 */ /* 0x001fc800078a08ff */
[----:B------:R-:W-:Y:S02]  /*5f00*/  LEA.HI.X.SX32 R7, R28, R0, 0x1, P5 ;  /* 0x000000001c077211 */ /* 0x000fe400028f0eff */
[----:B------:R-:W-:-:S03]  /*5f10*/  LEA R4, P2, R10, R51, 0x1 ;  /* 0x000000330a047211 */ /* 0x000fc600078408ff */
[----:B------:R0:W4:Y:S01]  /*5f20*/  @P4 LDG.E.U16 R11, desc[UR22][R6.64] ;  /* 0x00000016060b4981 */ /* 0x000122000c1e1500 */
[----:B------:R-:W-:Y:S02]  /*5f30*/  PRMT R13, RZ, 0x7610, R13 ;  /* 0x00007610ff0d7816 */ /* 0x000fe4000000000d */
[----:B------:R-:W-:-:S05]  /*5f40*/  LEA.HI.X.SX32 R5, R10, R0, 0x1, P2 ;  /* 0x000000000a057211 */ /* 0x000fca00010f0eff */
[----:B------:R1:W4:Y:S04]  /*5f50*/  @P3 LDG.E.U16 R13, desc[UR22][R4.64] ;  /* 0x00000016040d3981 */ /* 0x000328000c1e1500 */
[----:B------:R-:W-:Y:S04]  /*5f60*/  STL [R1+0x6cc], R49 ;  /* 0x0006cc3101007387 */ /* 0x000fe80000100800 */
[----:B------:R-:W-:Y:S04]  /*5f70*/  STL [R1+0x6f8], R49 ;  /* 0x0006f83101007387 */ /* 0x000fe80000100800 */
[----:B--2---:R-:W-:Y:S04]  /*5f80*/  STL [R1+0x188], R20 ;  /* 0x0001881401007387 */ /* 0x004fe80000100800 */
[----:B------:R-:W-:Y:S04]  /*5f90*/  STL [R1+0x850], R49 ;  /* 0x0008503101007387 */ /* 0x000fe80000100800 */
[----:B------:R-:W2:Y:S01]  /*5fa0*/  LDL R32, [R1+0x40] ;  /* 0x0000400001207983 */ /* 0x000ea20000100800 */
[----:B0-----:R-:W-:-:S02]  /*5fb0*/  LEA R6, P2, R8, R51, 0x1 ;  /* 0x0000003308067211 */ /* 0x001fc400078408ff */
[----:B------:R-:W-:Y:S02]  /*5fc0*/  PRMT R12, RZ, 0x7610, R12 ;  /* 0x00007610ff0c7816 */ /* 0x000fe4000000000c */
[----:B------:R-:W-:Y:S01]  /*5fd0*/  LEA.HI.X.SX32 R7, R8, R0, 0x1, P2 ;  /* 0x0000000008077211 */ /* 0x000fe200010f0eff */
[----:B---3--:R0:W-:Y:S02]  /*5fe0*/  STL [R1+0x174], R14 ;  /* 0x0001740e01007387 */ /* 0x0081e40000100800 */
[----:B0-----:R-:W-:-:S04]  /*5ff0*/  LOP3.LUT R14, R52, 0x74, RZ, 0xfc, !PT ;  /* 0x00000074340e7812 */ /* 0x001fc800078efcff */
[----:B------:R-:W-:-:S13]  /*6000*/  ISETP.LT.AND P4, PT, R14, R50, P0 ;  /* 0x000000320e00720c */ /* 0x000fda0000781270 */
[----:B------:R2:W3:Y:S01]  /*6010*/  @P4 LDG.E.U16 R12, desc[UR22][R6.64] ;  /* 0x00000016060c4981 */ /* 0x0004e2000c1e1500 */
[----:B------:R-:W-:-:S03]  /*6020*/  IMAD R9, R48, 0x2, R9 ;  /* 0x0000000230097824 */ /* 0x000fc600078e0209 */
[----:B----4-:R0:W-:Y:S02]  /*6030*/  STL [R1+0x170], R11 ;  /* 0x0001700b01007387 */ /* 0x0101e40000100800 */
[----:B-1----:R-:W-:Y:S02]  /*6040*/  LEA R4, P5, R9, R51, 0x1 ;  /* 0x0000003309047211 */ /* 0x002fe400078a08ff */
[----:B------:R-:W-:Y:S01]  /*6050*/  STL [R1+0x17c], R17 ;  /* 0x00017c1101007387 */ /* 0x000fe20000100800 */
[----:B0-----:R-:W-:-:S03]  /*6060*/  LOP3.LUT R11, R52, 0x7c, RZ, 0xfc, !PT ;  /* 0x0000007c340b7812 */ /* 0x001fc600078efcff */
[----:B------:R-:W-:Y:S01]  /*6070*/  STL [R1+0x8cc], R48 ;  /* 0x0008cc3001007387 */ /* 0x000fe20000100800 */
[----:B------:R-:W-:-:S03]  /*6080*/  ISETP.LT.AND P3, PT, R11, R50, P0 ;  /* 0x000000320b00720c */ /* 0x000fc60000761270 */
[----:B------:R0:W-:Y:S01]  /*6090*/  STL [R1+0x16c], R13 ;  /* 0x00016c0d01007387 */ /* 0x0001e20000100800 */
[C---:B------:R-:W-:Y:S02]  /*60a0*/  LOP3.LUT R11, R52.reuse, 0x14, RZ, 0xfc, !PT ;  /* 0x00000014340b7812 */ /* 0x040fe400078efcff */
[----:B------:R-:W-:Y:S02]  /*60b0*/  PRMT R10, RZ, 0x7610, R10 ;  /* 0x00007610ff0a7816 */ /* 0x000fe4000000000a */
[----:B------:R-:W-:Y:S02]  /*60c0*/  LEA.HI.X.SX32 R5, R9, R0, 0x1, P5 ;  /* 0x0000000009057211 */ /* 0x000fe400028f0eff */
[----:B0-----:R-:W-:Y:S02]  /*60d0*/  LOP3.LUT R13, R52, 0xc, RZ, 0xfc, !PT ;  /* 0x0000000c340d7812 */ /* 0x001fe400078efcff */
[-C--:B------:R-:W-:Y:S01]  /*60e0*/  ISETP.LT.AND P4, PT, R11, R50.reuse, P0 ;  /* 0x000000320b00720c */ /* 0x080fe20000781270 */
[----:B------:R0:W4:Y:S01]  /*60f0*/  @P3 LDG.E.U16 R10, desc[UR22][R4.64] ;  /* 0x00000016040a3981 */ /* 0x000122000c1e1500 */
[----:B------:R-:W-:-:S02]  /*6100*/  ISETP.LT.AND P2, PT, R13, R50, P0 ;  /* 0x000000320d00720c */ /* 0x000fc40000741270 */
[CC--:B--2---:R-:W-:Y:S01]  /*6110*/  LEA R6, P5, R32.reuse, R51.reuse, 0x1 ;  /* 0x0000003320067211 */ /* 0x0c4fe200078a08ff */
[----:B------:R-:W-:Y:S01]  /*6120*/  STL [R1+0x178], R16 ;  /* 0x0001781001007387 */ /* 0x000fe20000100800 */
[----:B------:R-:W-:Y:S02]  /*6130*/  PRMT R9, RZ, 0x7610, R9 ;  /* 0x00007610ff097816 */ /* 0x000fe40000000009 */
[-C--:B------:R-:W-:Y:S01]  /*6140*/  LEA.HI.X.SX32 R7, R32, R0.reuse, 0x1, P5 ;  /* 0x0000000020077211 */ /* 0x080fe200028f0eff */
[----:B------:R-:W2:Y:S01]  /*6150*/  LDL.LU R41, [R1+0xa4] ;  /* 0x0000a40001297983 */ /* 0x000ea20000300800 */
[C---:B0-----:R-:W-:Y:S02]  /*6160*/  LEA R4, P3, R31.reuse, R51, 0x1 ;  /* 0x000000331f047211 */ /* 0x041fe400078608ff */
[----:B------:R-:W-:Y:S01]  /*6170*/  PRMT R8, RZ, 0x7610, R8 ;  /* 0x00007610ff087816 */ /* 0x000fe20000000008 */
[----:B------:R-:W2:Y:S01]  /*6180*/  LDL.LU R40, [R1+0xa0] ;  /* 0x0000a00001287983 */ /* 0x000ea20000300800 */
[----:B------:R-:W-:-:S03]  /*6190*/  LEA.HI.X.SX32 R5, R31, R0, 0x1, P3 ;  /* 0x000000001f057211 */ /* 0x000fc600018f0eff */
[----:B------:R-:W2:Y:S04]  /*61a0*/  LDL.LU R33, [R1+0x68] ;  /* 0x0000680001217983 */ /* 0x000ea80000300800 */
[----:B------:R-:W2:Y:S04]  /*61b0*/  LDL.LU R39, [R1+0x60] ;  /* 0x0000600001277983 */ /* 0x000ea80000300800 */
[----:B------:R-:W2:Y:S04]  /*61c0*/  LDL.LU R38, [R1+0x58] ;  /* 0x0000580001267983 */ /* 0x000ea80000300800 */
[----:B------:R0:W2:Y:S04]  /*61d0*/  @P2 LDG.E.U16 R9, desc[UR22][R6.64] ;  /* 0x0000001606092981 */ /* 0x0000a8000c1e1500 */
[----:B------:R-:W2:Y:S04]  /*61e0*/  LDL.LU R37, [R1+0x54] ;  /* 0x0000540001257983 */ /* 0x000ea80000300800 */
[----:B------:R-:W2:Y:S04]  /*61f0*/  @P4 LDG.E.U16 R8, desc[UR22][R4.64] ;  /* 0x0000001604084981 */ /* 0x000ea8000c1e1500 */
[----:B------:R-:W2:Y:S04]  /*6200*/  LDL.LU R36, [R1+0x20] ;  /* 0x0000200001247983 */ /* 0x000ea80000300800 */
[----:B------:R-:W2:Y:S04]  /*6210*/  LDL.LU R34, [R1+0x1c] ;  /* 0x00001c0001227983 */ /* 0x000ea80000300800 */
[----:B------:R-:W2:Y:S04]  /*6220*/  LDL.LU R35, [R1+0x18] ;  /* 0x0000180001237983 */ /* 0x000ea80000300800 */
[----:B------:R-:W2:Y:S04]  /*6230*/  LDL.LU R32, [R1+0x14] ;  /* 0x0000140001207983 */ /* 0x000ea80000300800 */
[----:B------:R-:W2:Y:S04]  /*6240*/  LDL.LU R31, [R1+0x10] ;  /* 0x00001000011f7983 */ /* 0x000ea80000300800 */
[----:B---3--:R2:W-:Y:S04]  /*6250*/  STL [R1+0x168], R12 ;  /* 0x0001680c01007387 */ /* 0x0085e80000100800 */
[----:B------:R-:W3:Y:S04]  /*6260*/  LDL.LU R26, [R1+0x1c8] ;  /* 0x0001c800011a7983 */ /* 0x000ee80000300800 */
[----:B------:R-:W-:Y:S01]  /*6270*/  STL [R1+0x8d0], R50 ;  /* 0x0008d03201007387 */ /* 0x000fe20000100800 */
[----:B0-----:R-:W-:-:S02]  /*6280*/  LOP3.LUT R7, R52, 0x16, RZ, 0xfc, !PT ;  /* 0x0000001634077812 */ /* 0x001fc400078efcff */
[----:B------:R-:W-:Y:S02]  /*6290*/  LOP3.LUT R6, R52, 0x26, RZ, 0xfc, !PT ;  /* 0x0000002634067812 */ /* 0x000fe400078efcff */
[-C--:B------:R-:W-:Y:S02]  /*62a0*/  ISETP.LT.AND P4, PT, R7, R50.reuse, P0 ;  /* 0x000000320700720c */ /* 0x080fe40000781270 */
[-C--:B------:R-:W-:Y:S02]  /*62b0*/  ISETP.LT.AND P3, PT, R6, R50.reuse, P0 ;  /* 0x000000320600720c */ /* 0x080fe40000761270 */
[----:B------:R-:W-:Y:S01]  /*62c0*/  ISETP.LT.AND P2, PT, R52, R50, P0 ;  /* 0x000000323400720c */ /* 0x000fe20000741270 */
[----:B----4-:R-:W-:Y:S04]  /*62d0*/  STL [R1+0x164], R10 ;  /* 0x0001640a01007387 */ /* 0x010fe80000100800 */
[----:B------:R-:W4:Y:S01]  /*62e0*/  LDL.LU R24, [R1+0x1b8] ;  /* 0x0001b80001187983 */ /* 0x000f220000300800 */
[----:B--2---:R-:W-:-:S03]  /*62f0*/  IMAD R12, R33, UR5, RZ ;  /* 0x00000005210c7c24 */ /* 0x004fc6000f8e02ff */
[----:B------:R-:W2:Y:S04]  /*6300*/  LDL.LU R33, [R1+0x1b4] ;  /* 0x0001b40001217983 */ /* 0x000ea80000300800 */
[----:B------:R-:W2:Y:S04]  /*6310*/  LDL.LU R25, [R1+0x1b0] ;  /* 0x0001b00001197983 */ /* 0x000ea80000300800 */
[----:B------:R0:W-:Y:S04]  /*6320*/  STL [R1+0x160], R9 ;  /* 0x0001600901007387 */ /* 0x0001e80000100800 */
[----:B------:R1:W-:Y:S01]  /*6330*/  STL [R1+0x15c], R8 ;  /* 0x00015c0801007387 */ /* 0x0003e20000100800 */
[----:B0-----:R-:W-:-:S03]  /*6340*/  IMAD R9, R37, UR5, RZ ;  /* 0x0000000525097c24 */ /* 0x001fc6000f8e02ff */
[----:B------:R-:W2:Y:S04]  /*6350*/  LDL.LU R27, [R1+0x1ac] ;  /* 0x0001ac00011b7983 */ /* 0x000ea80000300800 */
[----:B------:R-:W2:Y:S01]  /*6360*/  LDL.LU R47, [R1+0x1a8] ;  /* 0x0001a800012f7983 */ /* 0x000ea20000300800 */
[----:B-1----:R-:W-:Y:S02]  /*6370*/  IMAD R8, R36, UR5, RZ ;  /* 0x0000000524087c24 */ /* 0x002fe4000f8e02ff */
[----:B------:R-:W-:Y:S02]  /*6380*/  IMAD R7, R34, UR5, RZ ;  /* 0x0000000522077c24 */ /* 0x000fe4000f8e02ff */
[----:B------:R-:W-:Y:S01]  /*6390*/  IMAD R6, R35, UR5, RZ ;  /* 0x0000000523067c24 */ /* 0x000fe2000f8e02ff */
[----:B------:R-:W-:Y:S04]  /*63a0*/  STL.64 [R1+0x928], R8 ;  /* 0x0009280801007387 */ /* 0x000fe80000100a00 */
[----:B------:R-:W2:Y:S04]  /*63b0*/  LDL.LU R34, [R1+0x1a4] ;  /* 0x0001a40001227983 */ /* 0x000ea80000300800 */
[----:B------:R-:W2:Y:S04]  /*63c0*/  LDL.LU R45, [R1+0x1a0] ;  /* 0x0001a000012d7983 */ /* 0x000ea80000300800 */
[----:B------:R-:W2:Y:S04]  /*63d0*/  LDL.LU R43, [R1+0x194] ;  /* 0x00019400012b7983 */ /* 0x000ea80000300800 */
[----:B------:R-:W2:Y:S04]  /*63e0*/  LDL.LU R42, [R1+0x190] ;  /* 0x00019000012a7983 */ /* 0x000ea80000300800 */
[----:B------:R3:W-:Y:S01]  /*63f0*/  STL.64 [R1+0x918], R6 ;  /* 0x0009180601007387 */ /* 0x0007e20000100a00 */
[----:B------:R-:W-:Y:S01]  /*6400*/  PRMT R22, RZ, 0x7610, R22 ;  /* 0x00007610ff167816 */ /* 0x000fe20000000016 */
[----:B------:R-:W-:-:S02]  /*6410*/  IMAD R14, R41, UR5, RZ ;  /* 0x00000005290e7c24 */ /* 0x000fc4000f8e02ff */
[----:B------:R-:W-:Y:S01]  /*6420*/  IMAD R13, R40, UR5, RZ ;  /* 0x00000005280d7c24 */ /* 0x000fe2000f8e02ff */
[----:B------:R-:W2:Y:S01]  /*6430*/  LDL.LU R41, [R1+0x154] ;  /* 0x0001540001297983 */ /* 0x000ea20000300800 */
[----:B------:R-:W-:Y:S02]  /*6440*/  IMAD R11, R39, UR5, RZ ;  /* 0x00000005270b7c24 */ /* 0x000fe4000f8e02ff */
[----:B------:R-:W-:Y:S01]  /*6450*/  IMAD R10, R38, UR5, RZ ;  /* 0x00000005260a7c24 */ /* 0x000fe2000f8e02ff */
[----:B------:R-:W2:Y:S04]  /*6460*/  LDL.LU R40, [R1+0x150] ;  /* 0x0001500001287983 */ /* 0x000ea80000300800 */
[----:B------:R-:W2:Y:S04]  /*6470*/  LDL.LU R39, [R1+0x14c] ;  /* 0x00014c0001277983 */ /* 0x000ea80000300800 */
[----:B------:R-:W2:Y:S04]  /*6480*/  LDL.LU R38, [R1+0x148] ;  /* 0x0001480001267983 */ /* 0x000ea80000300800 */
[----:B------:R-:W2:Y:S04]  /*6490*/  LDL.LU R37, [R1+0x144] ;  /* 0x0001440001257983 */ /* 0x000ea80000300800 */
[----:B------:R-:W2:Y:S04]  /*64a0*/  LDL.LU R36, [R1+0x140] ;  /* 0x0001400001247983 */ /* 0x000ea80000300800 */
[----:B------:R-:W2:Y:S01]  /*64b0*/  LDL.LU R35, [R1+0x13c] ;  /* 0x00013c0001237983 */ /* 0x000ea20000300800 */
[----:B---3--:R-:W-:-:S04]  /*64c0*/  LEA R6, P5, R26, R51, 0x1 ;  /* 0x000000331a067211 */ /* 0x008fc800078a08ff */
[----:B------:R-:W-:-:S05]  /*64d0*/  LEA.HI.X.SX32 R7, R26, R0, 0x1, P5 ;  /* 0x000000001a077211 */ /* 0x000fca00028f0eff */
[----:B------:R-:W3:Y:S01]  /*64e0*/  @P2 LDG.E.U16 R22, desc[UR22][R6.64] ;  /* 0x0000001606162981 */ /* 0x000ee2000c1e1500 */
[----:B------:R-:W-:Y:S01]  /*64f0*/  LOP3.LUT R4, R52, 0x36, RZ, 0xfc, !PT ;  /* 0x0000003634047812 */ /* 0x000fe200078efcff */
[----:B------:R-:W-:Y:S02]  /*6500*/  IMAD R5, R32, UR5, RZ ;  /* 0x0000000520057c24 */ /* 0x000fe4000f8e02ff */
[----:B------:R-:W-:Y:S02]  /*6510*/  IMAD R4, R31, UR5, RZ ;  /* 0x000000051f047c24 */ /* 0x000fe4000f8e02ff */
[----:B------:R-:W3:Y:S04]  /*6520*/  LDL.LU R31, [R1+0x138] ;  /* 0x00013800011f7983 */ /* 0x000ee80000300800 */
[----:B------:R-:W3:Y:S04]  /*6530*/  LDL.LU R32, [R1+0x130] ;  /* 0x0001300001207983 */ /* 0x000ee80000300800 */
[----:B------:R-:W-:Y:S04]  /*6540*/  STL.64 [R1+0x920], R4 ;  /* 0x0009200401007387 */ /* 0x000fe80000100a00 */
[----:B------:R-:W-:Y:S01]  /*6550*/  STL [R1+0x8d8], R51 ;  /* 0x0008d83301007387 */ /* 0x000fe20000100800 */
[----:B----4-:R-:W-:-:S02]  /*6560*/  IMAD R15, R24, UR5, RZ ;  /* 0x00000005180f7c24 */ /* 0x010fc4000f8e02ff */
[----:B--2---:R-:W-:Y:S02]  /*6570*/  IMAD R16, R33, UR5, RZ ;  /* 0x0000000521107c24 */ /* 0x004fe4000f8e02ff */
[----:B------:R-:W2:Y:S01]  /*6580*/  LDL.LU R33, [R1+0x128] ;  /* 0x0001280001217983 */ /* 0x000ea20000300800 */
[----:B------:R-:W-:-:S05]  /*6590*/  IMAD R17, R25, UR5, RZ ;  /* 0x0000000519117c24 */ /* 0x000fca000f8e02ff */
[----:B------:R-:W-:Y:S04]  /*65a0*/  STL.64 [R1+0x910], R16 ;  /* 0x0009101001007387 */ /* 0x000fe80000100a00 */
[----:B------:R-:W-:Y:S04]  /*65b0*/  STL [R1+0x8d4], R0 ;  /* 0x0008d40001007387 */ /* 0x000fe80000100800 */
[----:B------:R-:W-:Y:S01]  /*65c0*/  STL.64 [R1+0x330], R6 ;  /* 0x0003300601007387 */ /* 0x000fe20000100a00 */
[----:B------:R-:W-:Y:S02]  /*65d0*/  IMAD R18, R27, UR5, RZ ;  /* 0x000000051b127c24 */ /* 0x000fe4000f8e02ff */
[----:B------:R-:W-:-:S05]  /*65e0*/  IMAD R19, R47, UR5, RZ ;  /* 0x000000052f137c24 */ /* 0x000fca000f8e02ff */
[----:B------:R-:W-:Y:S01]  /*65f0*/  STL.64 [R1+0x900], R18 ;  /* 0x0009001201007387 */ /* 0x000fe20000100a00 */
[----:B------:R-:W-:-:S03]  /*6600*/  IMAD R20, R34, UR5, RZ ;  /* 0x0000000522147c24 */ /* 0x000fc6000f8e02ff */
[----:B------:R-:W4:Y:S01]  /*6610*/  LDL.LU R34, [R1+0x124] ;  /* 0x0001240001227983 */ /* 0x000f220000300800 */
[----:B------:R-:W-:-:S05]  /*6620*/  IMAD R21, R45, UR5, RZ ;  /* 0x000000052d157c24 */ /* 0x000fca000f8e02ff */
[----:B------:R-:W-:Y:S01]  /*6630*/  STL.64 [R1+0x8f8], R20 ;  /* 0x0008f81401007387 */ /* 0x000fe20000100a00 */
[----:B------:R-:W-:Y:S02]  /*6640*/  IMAD R23, R42, UR5, RZ ;  /* 0x000000052a177c24 */ /* 0x000fe4000f8e02ff */
[----:B------:R-:W-:Y:S02]  /*6650*/  IMAD R24, R41, UR5, RZ ;  /* 0x0000000529187c24 */ /* 0x000fe4000f8e02ff */
[----:B------:R-:W-:Y:S02]  /*6660*/  IMAD R25, R40, UR5, RZ ;  /* 0x0000000528197c24 */ /* 0x000fe4000f8e02ff */
[----:B------:R-:W-:Y:S02]  /*6670*/  IMAD R26, R39, UR5, RZ ;  /* 0x00000005271a7c24 */ /* 0x000fe4000f8e02ff */
[----:B------:R-:W-:Y:S02]  /*6680*/  IMAD R27, R38, UR5, RZ ;  /* 0x00000005261b7c24 */ /* 0x000fe4000f8e02ff */
[----:B------:R-:W-:-:S02]  /*6690*/  IMAD R28, R37, UR5, RZ ;  /* 0x00000005251c7c24 */ /* 0x000fc4000f8e02ff */
[----:B------:R-:W-:Y:S02]  /*66a0*/  IMAD R29, R36, UR5, RZ ;  /* 0x00000005241d7c24 */ /* 0x000fe4000f8e02ff */
[----:B------:R-:W-:Y:S01]  /*66b0*/  IMAD R30, R35, UR5, RZ ;  /* 0x00000005231e7c24 */ /* 0x000fe2000f8e02ff */
[----:B---3--:R0:W-:Y:S02]  /*66c0*/  STL [R1+0x88], R22 ;  /* 0x0000881601007387 */ /* 0x0081e40000100800 */
[----:B0-----:R-:W-:-:S05]  /*66d0*/  IMAD R22, R43, UR5, RZ ;  /* 0x000000052b167c24 */ /* 0x001fca000f8e02ff */
[----:B------:R0:W-:Y:S04]  /*66e0*/  STL.64 [R1+0x8e8], R22 ;  /* 0x0008e81601007387 */ /* 0x0001e80000100a00 */
[----:B------:R-:W-:Y:S04]  /*66f0*/  STL.64 [R1+0x8e0], R24 ;  /* 0x0008e01801007387 */ /* 0x000fe80000100a00 */
[----:B------:R1:W-:Y:S04]  /*6700*/  STL.64 [R1+0x8f0], R26 ;  /* 0x0008f01a01007387 */ /* 0x0003e80000100a00 */
[----:B------:R3:W-:Y:S04]  /*6710*/  STL.64 [R1+0x908], R28 ;  /* 0x0009081c01007387 */ /* 0x0007e80000100a00 */
[----:B------:R-:W2:Y:S04]  /*6720*/  LDL.LU R35, [R1+0x120] ;  /* 0x0001200001237983 */ /* 0x000ea80000300800 */
        /* <DEDUP_REMOVED lines=10> */
[----:B0-----:R-:W1:Y:S04]  /*67d0*/  LDL.LU R22, [R1+0x8] ;  /* 0x0000080001167983 */ /* 0x001e680000300800 */
[----:B------:R-:W2:Y:S04]  /*67e0*/  LDL.LU R23, [R1+0xc] ;  /* 0x00000c0001177983 */ /* 0x000ea80000300800 */
[----:B------:R-:W2:Y:S04]  /*67f0*/  LDL.LU R20, [R1+0xe4] ;  /* 0x0000e40001147983 */ /* 0x000ea80000300800 */
[----:B------:R-:W3:Y:S04]  /*6800*/  LDL.LU R21, [R1+0xd8] ;  /* 0x0000d80001157983 */ /* 0x000ee80000300800 */
[----:B------:R-:W4:Y:S04]  /*6810*/  LDL.LU R18, [R1+0xd0] ;  /* 0x0000d00001127983 */ /* 0x000f280000300800 */
        /* <DEDUP_REMOVED lines=13> */
[----:B------:R-:W4:Y:S01]  /*68f0*/  LDL.LU R52, [R1+0x1bc] ;  /* 0x0001bc0001347983 */ /* 0x000f220000300800 */
[----:B-1----:R-:W-:-:S02]  /*6900*/  IMAD R26, R22, UR5, RZ ;  /* 0x00000005161a7c24 */ /* 0x002fc4000f8e02ff */
[----:B--2---:R-:W-:Y:S02]  /*6910*/  IMAD R22, R20, UR5, RZ ;  /* 0x0000000514167c24 */ /* 0x004fe4000f8e02ff */
[----:B---3--:R-:W-:Y:S02]  /*6920*/  IMAD R24, R21, UR5, RZ ;  /* 0x0000000515187c24 */ /* 0x008fe4000f8e02ff */
[----:B----4-:R-:W-:Y:S02]  /*6930*/  IMAD R20, R0, UR5, RZ ;  /* 0x0000000500147c24 */ /* 0x010fe4000f8e02ff */
[----:B------:R-:W-:Y:S01]  /*6940*/  IMAD R27, R18, UR5, RZ ;  /* 0x00000005121b7c24 */ /* 0x000fe2000f8e02ff */
[----:B------:R-:W-:Y:S01]  /*6950*/  LEA R18, P5, R14, R2, 0x1 ;  /* 0x000000020e127211 */ /* 0x000fe200078a08ff */
[----:B------:R-:W-:Y:S02]  /*6960*/  IMAD R28, R4, UR5, RZ ;  /* 0x00000005041c7c24 */ /* 0x000fe4000f8e02ff */
[----:B------:R-:W-:-:S02]  /*6970*/  IMAD R0, R5, UR5, RZ ;  /* 0x0000000505007c24 */ /* 0x000fc4000f8e02ff */
[----:B------:R-:W-:-:S03]  /*6980*/  IMAD R5, R6, UR5, RZ ;  /* 0x0000000506057c24 */ /* 0x000fc6000f8e02ff */
[----:B------:R0:W-:Y:S01]  /*6990*/  STL [R1+0x30], R0 ;  /* 0x0000300001007387 */ /* 0x0001e20000100800 */
[----:B------:R-:W-:-:S03]  /*69a0*/  IMAD R4, R7, UR5, RZ ;  /* 0x0000000507047c24 */ /* 0x000fc6000f8e02ff */
[----:B------:R-:W-:Y:S01]  /*69b0*/  STL [R1+0x34], R5 ;  /* 0x0000340501007387 */ /* 0x000fe20000100800 */
[----:B------:R-:W-:-:S03]  /*69c0*/  LEA R6, P2, R13, R2, 0x1 ;  /* 0x000000020d067211 */ /* 0x000fc600078408ff */
[----:B------:R1:W-:Y:S01]  /*69d0*/  STL [R1+0x44], R4 ;  /* 0x0000440401007387 */ /* 0x0003e20000100800 */
[----:B0-----:R-:W-:Y:S01]  /*69e0*/  IMAD R0, R8, UR5, RZ ;  /* 0x0000000508007c24 */ /* 0x001fe2000f8e02ff */
[-C--:B------:R-:W-:Y:S02]  /*69f0*/  LEA R8, P6, R12, R2.reuse, 0x1 ;  /* 0x000000020c087211 */ /* 0x080fe400078c08ff */
[-C--:B------:R-:W-:Y:S01]  /*6a00*/  LEA.HI.X.SX32 R7, R13, R3.reuse, 0x1, P2 ;  /* 0x000000030d077211 */ /* 0x080fe200010f0eff */
[----:B------:R-:W-:Y:S02]  /*6a10*/  IMAD R21, R19, UR5, RZ ;  /* 0x0000000513157c24 */ /* 0x000fe4000f8e02ff */
[----:B-1----:R-:W-:Y:S01]  /*6a20*/  IMAD R4, R9, UR5, RZ ;  /* 0x0000000509047c24 */ /* 0x002fe2000f8e02ff */
[----:B------:R-:W-:Y:S01]  /*6a30*/  STL [R1+0x48], R0 ;  /* 0x0000480001007387 */ /* 0x000fe20000100800 */
[-C--:B------:R-:W-:Y:S02]  /*6a40*/  LEA.HI.X.SX32 R19, R14, R3.reuse, 0x1, P5 ;  /* 0x000000030e137211 */ /* 0x080fe400028f0eff */
[----:B------:R-:W-:Y:S01]  /*6a50*/  LEA.HI.X.SX32 R9, R12, R3, 0x1, P6 ;  /* 0x000000030c097211 */ /* 0x000fe200030f0eff */
[----:B------:R0:W-:Y:S04]  /*6a60*/  STL [R1+0x50], R4 ;  /* 0x0000500401007387 */ /* 0x0001e80000100800 */
[----:B------:R1:W-:Y:S01]  /*6a70*/  STL.64 [R1+0x320], R6 ;  /* 0x0003200601007387 */ /* 0x0003e20000100a00 */
[----:B0-----:R-:W-:-:S03]  /*6a80*/  LEA R4, P5, R11, R2, 0x1 ;  /* 0x000000020b047211 */ /* 0x001fc600078a08ff */
[----:B------:R-:W-:Y:S01]  /*6a90*/  STL.64 [R1+0x328], R18 ;  /* 0x0003281201007387 */ /* 0x000fe20000100a00 */
[-C--:B------:R-:W-:Y:S02]  /*6aa0*/  LEA.HI.X.SX32 R5, R11, R3.reuse, 0x1, P5 ;  /* 0x000000030b057211 */ /* 0x080fe400028f0eff */
[C---:B-1----:R-:W-:Y:S01]  /*6ab0*/  LEA R6, P2, R10.reuse, R2, 0x1 ;  /* 0x000000020a067211 */ /* 0x042fe200078408ff */
[----:B------:R0:W-:Y:S03]  /*6ac0*/  STL.64 [R1+0x318], R8 ;  /* 0x0003180801007387 */ /* 0x0001e60000100a00 */
[----:B------:R-:W-:Y:S01]  /*6ad0*/  LEA.HI.X.SX32 R7, R10, R3, 0x1, P2 ;  /* 0x000000030a077211 */ /* 0x000fe200010f0eff */
[----:B0-----:R-:W2:Y:S04]  /*6ae0*/  LDL.LU.64 R8, [R1+0x928] ;  /* 0x0009280001087983 */ /* 0x001ea80000300a00 */
[----:B------:R0:W-:Y:S04]  /*6af0*/  STL.64 [R1+0x310], R4 ;  /* 0x0003100401007387 */ /* 0x0001e80000100a00 */
[----:B0-----:R-:W3:Y:S04]  /*6b00*/  LDL.LU.64 R4, [R1+0x920] ;  /* 0x0009200001047983 */ /* 0x001ee80000300a00 */
[----:B------:R0:W-:Y:S04]  /*6b10*/  STL.64 [R1+0x308], R6 ;  /* 0x0003080601007387 */ /* 0x0001e80000100a00 */
[----:B0-----:R-:W4:Y:S01]  /*6b20*/  LDL.LU.64 R6, [R1+0x918] ;  /* 0x0009180001067983 */ /* 0x001f220000300a00 */
[----:B------:R-:W-:-:S02]  /*6b30*/  IMAD R25, R16, UR5, RZ ;  /* 0x0000000510197c24 */ /* 0x000fc4000f8e02ff */
[----:B------:R-:W-:Y:S02]  /*6b40*/  IMAD.MOV.U32 R12, RZ, RZ, R18 ;  /* 0x000000ffff0c7224 */ /* 0x000fe400078e0012 */
[----:B------:R-:W-:Y:S02]  /*6b50*/  IMAD.MOV.U32 R13, RZ, RZ, R19 ;  /* 0x000000ffff0d7224 */ /* 0x000fe400078e0013 */
[----:B------:R-:W-:Y:S01]  /*6b60*/  IMAD.MOV.U32 R11, RZ, RZ, R17 ;  /* 0x000000ffff0b7224 */ /* 0x000fe200078e0011 */
[-C--:B--2---:R-:W-:Y:S02]  /*6b70*/  LEA R16, P5, R8, R2.reuse, 0x1 ;  /* 0x0000000208107211 */ /* 0x084fe400078a08ff */
[----:B------:R-:W-:-:S03]  /*6b80*/  LEA R18, P6, R9, R2, 0x1 ;  /* 0x0000000209127211 */ /* 0x000fc600078c08ff */
[----:B------:R4:W-:Y:S01]  /*6b90*/  STL [R1+0x2f8], R16 ;  /* 0x0002f81001007387 */ /* 0x0009e20000100800 */
[----:B------:R-:W-:Y:S01]  /*6ba0*/  IMAD.MOV.U32 R10, RZ, RZ, R16 ;  /* 0x000000ffff0a7224 */ /* 0x000fe200078e0010 */
[-C--:B------:R-:W-:Y:S02]  /*6bb0*/  LEA.HI.X.SX32 R19, R9, R3.reuse, 0x1, P6 ;  /* 0x0000000309137211 */ /* 0x080fe400030f0eff */
[----:B------:R-:W-:-:S03]  /*6bc0*/  LEA.HI.X.SX32 R11, R8, R3, 0x1, P5 ;  /* 0x00000003080b7211 */ /* 0x000fc600028f0eff */
[----:B------:R-:W-:Y:S04]  /*6bd0*/  STL.64 [R1+0x300], R18 ;  /* 0x0003001201007387 */ /* 0x000fe80000100a00 */
[----:B------:R-:W-:Y:S01]  /*6be0*/  STL [R1+0x2fc], R11 ;  /* 0x0002fc0b01007387 */ /* 0x000fe20000100800 */
[----:B----4-:R-:W-:-:S04]  /*6bf0*/  LEA R16, P2, R7, R2, 0x1 ;  /* 0x0000000207107211 */ /* 0x010fc800078408ff */
[----:B------:R-:W-:-:S05]  /*6c00*/  LEA.HI.X.SX32 R17, R7, R3, 0x1, P2 ;  /* 0x0000000307117211 */ /* 0x000fca00010f0eff */
[----:B------:R0:W-:Y:S04]  /*6c10*/  STL.64 [R1+0x2f0], R16 ;  /* 0x0002f01001007387 */ /* 0x0001e80000100a00 */
[----:B0-----:R-:W2:Y:S01]  /*6c20*/  LDL.LU.64 R16, [R1+0x910] ;  /* 0x0009100001107983 */ /* 0x001ea20000300a00 */
[-C--:B------:R-:W-:Y:S01]  /*6c30*/  LEA R18, P6, R6, R2.reuse, 0x1 ;  /* 0x0000000206127211 */ /* 0x080fe200078c08ff */
[----:B------:R-:W-:Y:S01]  /*6c40*/  IMAD R29, R51, UR5, RZ ;  /* 0x00000005331d7c24 */ /* 0x000fe2000f8e02ff */
[----:B---3--:R-:W-:Y:S01]  /*6c50*/  LEA R10, P5, R5, R2, 0x1 ;  /* 0x00000002050a7211 */ /* 0x008fe200078a08ff */
[----:B------:R-:W-:Y:S01]  /*6c60*/  IMAD R51, R50, UR5, RZ ;  /* 0x0000000532337c24 */ /* 0x000fe2000f8e02ff */
[----:B------:R-:W-:Y:S01]  /*6c70*/  LEA.HI.X.SX32 R19, R6, R3, 0x1, P6 ;  /* 0x0000000306137211 */ /* 0x000fe200030f0eff */
[----:B------:R-:W-:-:S02]  /*6c80*/  IMAD R50, R46, UR5, RZ ;  /* 0x000000052e327c24 */ /* 0x000fc4000f8e02ff */
[----:B------:R-:W-:Y:S01]  /*6c90*/  IMAD.MOV.U32 R46, RZ, RZ, R28 ;  /* 0x000000ffff2e7224 */ /* 0x000fe200078e001c */
[C---:B------:R-:W-:Y:S01]  /*6ca0*/  LEA R28, P2, R4.reuse, R2, 0x1 ;  /* 0x00000002041c7211 */ /* 0x040fe200078408ff */
[----:B------:R0:W-:Y:S01]  /*6cb0*/  STL.64 [R1+0x2e8], R18 ;  /* 0x0002e81201007387 */ /* 0x0001e20000100a00 */
[----:B------:R-:W-:Y:S01]  /*6cc0*/  IMAD.MOV.U32 R6, RZ, RZ, R18 ;  /* 0x000000ffff067224 */ /* 0x000fe200078e0012 */
[-C--:B------:R-:W-:Y:S01]  /*6cd0*/  LEA.HI.X.SX32 R11, R5, R3.reuse, 0x1, P5 ;  /* 0x00000003050b7211 */ /* 0x080fe200028f0eff */
[----:B------:R-:W-:Y:S02]  /*6ce0*/  IMAD.MOV.U32 R8, RZ, RZ, R12 ;  /* 0x000000ffff087224 */ /* 0x000fe400078e000c */
[----:B------:R-:W-:Y:S02]  /*6cf0*/  IMAD.MOV.U32 R7, RZ, RZ, R19 ;  /* 0x000000ffff077224 */ /* 0x000fe400078e0013 */
[----:B------:R-:W-:Y:S01]  /*6d00*/  IMAD.MOV.U32 R12, RZ, RZ, R29 ;  /* 0x000000ffff0c7224 */ /* 0x000fe200078e001d */
[----:B------:R-:W-:-:S02]  /*6d10*/  LEA.HI.X.SX32 R29, R4, R3, 0x1, P2 ;  /* 0x00000003041d7211 */ /* 0x000fc400010f0eff */
[CC--:B0-----:R-:W-:Y:S01]  /*6d20*/  LEA R18, P6, R15.reuse, R2.reuse, 0x1 ;  /* 0x000000020f127211 */ /* 0x0c1fe200078c08ff */
[----:B------:R-:W-:Y:S01]  /*6d30*/  STL.64 [R1+0x2e0], R10 ;  /* 0x0002e00a01007387 */ /* 0x000fe20000100a00 */
[----:B------:R-:W-:Y:S02]  /*6d40*/  IMAD.MOV.U32 R5, RZ, RZ, R7 ;  /* 0x000000ffff057224 */ /* 0x000fe400078e0007 */
[----:B------:R-:W-:Y:S01]  /*6d50*/  LEA.HI.X.SX32 R19, R15, R3, 0x1, P6 ;  /* 0x000000030f137211 */ /* 0x000fe200030f0eff */
[----:B------:R-:W-:Y:S01]  /*6d60*/  IMAD.MOV.U32 R7, RZ, RZ, R20 ;  /* 0x000000ffff077224 */ /* 0x000fe200078e0014 */
[----:B------:R0:W-:Y:S01]  /*6d70*/  STL.64 [R1+0x2d8], R28 ;  /* 0x0002d81c01007387 */ /* 0x0001e20000100a00 */
[----:B------:R-:W-:Y:S02]  /*6d80*/  IMAD R0, R48, UR5, RZ ;  /* 0x0000000530007c24 */ /* 0x000fe4000f8e02ff */
[----:B------:R-:W-:Y:S02]  /*6d90*/  IMAD R48, R44, UR7, RZ ;  /* 0x000000072c307c24 */ /* 0x000fe4000f8e02ff */
[----:B------:R-:W-:Y:S01]  /*6da0*/  IMAD.MOV.U32 R44, RZ, RZ, R21 ;  /* 0x000000ffff2c7224 */ /* 0x000fe200078e0015 */
[----:B0-----:R-:W3:Y:S04]  /*6db0*/  LDL.LU.64 R28, [R1+0x908] ;  /* 0x00090800011c7983 */ /* 0x001ee80000300a00 */
[----:B------:R0:W-:Y:S04]  /*6dc0*/  STL.64 [R1+0x2d0], R18 ;  /* 0x0002d01201007387 */ /* 0x0001e80000100a00 */
[----:B0-----:R-:W4:Y:S01]  /*6dd0*/  LDL.LU.64 R18, [R1+0x900] ;  /* 0x0009000001127983 */ /* 0x001f220000300a00 */
[----:B--2---:R-:W-:-:S02]  /*6de0*/  LEA R10, P5, R16, R2, 0x1 ;  /* 0x00000002100a7211 */ /* 0x004fc400078a08ff */
[C---:B------:R-:W-:Y:S02]  /*6df0*/  LEA R20, P2, R17.reuse, R2, 0x1 ;  /* 0x0000000211147211 */ /* 0x040fe400078408ff */
[-C--:B------:R-:W-:Y:S02]  /*6e00*/  LEA.HI.X.SX32 R11, R16, R3.reuse, 0x1, P5 ;  /* 0x00000003100b7211 */ /* 0x080fe400028f0eff */
[----:B------:R-:W-:-:S03]  /*6e10*/  LEA.HI.X.SX32 R21, R17, R3, 0x1, P2 ;  /* 0x0000000311157211 */ /* 0x000fc600010f0eff */
[----:B------:R-:W-:Y:S04]  /*6e20*/  STL.64 [R1+0x2c8], R10 ;  /* 0x0002c80a01007387 */ /* 0x000fe80000100a00 */
[----:B------:R0:W-:Y:S04]  /*6e30*/  STL.64 [R1+0x2c0], R20 ;  /* 0x0002c01401007387 */ /* 0x0001e80000100a00 */
[----:B0-----:R-:W2:Y:S01]  /*6e40*/  LDL.LU.64 R20, [R1+0x8f8] ;  /* 0x0008f80001147983 */ /* 0x001ea20000300a00 */
[----:B------:R-:W-:Y:S02]  /*6e50*/  IMAD.MOV.U32 R15, RZ, RZ, R26 ;  /* 0x000000ffff0f7224 */ /* 0x000fe400078e001a */
[----:B------:R-:W-:-:S02]  /*6e60*/  IMAD R23, R23, UR5, RZ ;  /* 0x0000000517177c24 */ /* 0x000fc4000f8e02ff */
[----:B------:R-:W-:Y:S02]  /*6e70*/  IMAD.MOV.U32 R9, RZ, RZ, R13 ;  /* 0x000000ffff097224 */ /* 0x000fe400078e000d */
[----:B------:R-:W-:Y:S02]  /*6e80*/  IMAD.MOV.U32 R10, RZ, RZ, R22 ;  /* 0x000000ffff0a7224 */ /* 0x000fe400078e0016 */
[----:B------:R-:W-:Y:S02]  /*6e90*/  IMAD.MOV.U32 R13, RZ, RZ, R27 ;  /* 0x000000ffff0d7224 */ /* 0x000fe400078e001b */
[----:B------:R-:W-:Y:S02]  /*6ea0*/  IMAD.MOV.U32 R4, RZ, RZ, R6 ;  /* 0x000000ffff047224 */ /* 0x000fe400078e0006 */
[----:B------:R-:W-:Y:S02]  /*6eb0*/  IMAD.MOV.U32 R6, RZ, RZ, R23 ;  /* 0x000000ffff067224 */ /* 0x000fe400078e0017 */
[----:B------:R-:W-:-:S02]  /*6ec0*/  IMAD.MOV.U32 R14, RZ, RZ, R24 ;  /* 0x000000ffff0e7224 */ /* 0x000fc400078e0018 */
[----:B------:R-:W-:Y:S01]  /*6ed0*/  IMAD.MOV.U32 R11, RZ, RZ, R25 ;  /* 0x000000ffff0b7224 */ /* 0x000fe200078e0019 */
[CC--:B----4-:R-:W-:Y:S02]  /*6ee0*/  LEA R26, P6, R18.reuse, R2.reuse, 0x1 ;  /* 0x00000002121a7211 */ /* 0x0d0fe400078c08ff */
[C---:B------:R-:W-:Y:S02]  /*6ef0*/  LEA R22, P5, R19.reuse, R2, 0x1 ;  /* 0x0000000213167211 */ /* 0x040fe400078a08ff */
[-C--:B------:R-:W-:Y:S02]  /*6f00*/  LEA.HI.X.SX32 R27, R18, R3.reuse, 0x1, P6 ;  /* 0x00000003121b7211 */ /* 0x080fe400030f0eff */
[----:B------:R-:W-:-:S03]  /*6f10*/  LEA.HI.X.SX32 R23, R19, R3, 0x1, P5 ;  /* 0x0000000313177211 */ /* 0x000fc600028f0eff */
[----:B------:R0:W-:Y:S01]  /*6f20*/  STL.64 [R1+0x2b8], R26 ;  /* 0x0002b81a01007387 */ /* 0x0001e20000100a00 */
[----:B------:R-:W-:-:S03]  /*6f30*/  IMAD.MOV.U32 R19, RZ, RZ, R17 ;  /* 0x000000ffff137224 */ /* 0x000fc600078e0011 */
[----:B0-----:R-:W4:Y:S01]  /*6f40*/  LDL.LU.64 R26, [R1+0x8f0] ;  /* 0x0008f000011a7983 */ /* 0x001f220000300a00 */
[-C--:B--2---:R-:W-:Y:S02]  /*6f50*/  LEA R16, P2, R20, R2.reuse, 0x1 ;  /* 0x0000000214107211 */ /* 0x084fe400078408ff */
[----:B------:R-:W-:-:S03]  /*6f60*/  LEA R24, P6, R21, R2, 0x1 ;  /* 0x0000000215187211 */ /* 0x000fc600078c08ff */
[----:B------:R-:W-:Y:S01]  /*6f70*/  STL [R1+0x2a8], R16 ;  /* 0x0002a81001007387 */ /* 0x000fe20000100800 */
[----:B------:R-:W-:-:S03]  /*6f80*/  LEA.HI.X.SX32 R19, R20, R3, 0x1, P2 ;  /* 0x0000000314137211 */ /* 0x000fc600010f0eff */
[----:B------:R0:W-:Y:S01]  /*6f90*/  STL.64 [R1+0x2b0], R22 ;  /* 0x0002b01601007387 */ /* 0x0001e20000100a00 */
[----:B------:R-:W-:-:S03]  /*6fa0*/  LEA.HI.X.SX32 R25, R21, R3, 0x1, P6 ;  /* 0x0000000315197211 */ /* 0x000fc600030f0eff */
[----:B0-----:R-:W2:Y:S04]  /*6fb0*/  LDL.LU.64 R22, [R1+0x8e8] ;  /* 0x0008e80001167983 */ /* 0x001ea80000300a00 */
[----:B------:R-:W-:Y:S04]  /*6fc0*/  STL [R1+0x2ac], R19 ;  /* 0x0002ac1301007387 */ /* 0x000fe80000100800 */
[----:B------:R0:W-:Y:S04]  /*6fd0*/  STL.64 [R1+0x2a0], R24 ;  /* 0x0002a01801007387 */ /* 0x0001e80000100a00 */
[----:B0-----:R-:W3:Y:S01]  /*6fe0*/  LDL.LU.64 R24, [R1+0x8e0] ;  /* 0x0008e00001187983 */ /* 0x001ee20000300a00 */
[----:B------:R-:W-:-:S02]  /*6ff0*/  IMAD.MOV.U32 R18, RZ, RZ, R16 ;  /* 0x000000ffff127224 */ /* 0x000fc400078e0010 */
[----:B------:R-:W-:Y:S02]  /*7000*/  IMAD R31, R31, UR5, RZ ;  /* 0x000000051f1f7c24 */ /* 0x000fe4000f8e02ff */
[----:B------:R-:W-:Y:S02]  /*7010*/  IMAD R32, R32, UR5, RZ ;  /* 0x0000000520207c24 */ /* 0x000fe4000f8e02ff */
[----:B------:R-:W-:Y:S02]  /*7020*/  IMAD R33, R33, UR5, RZ ;  /* 0x0000000521217c24 */ /* 0x000fe4000f8e02ff */
[----:B------:R-:W-:Y:S02]  /*7030*/  IMAD R34, R34, UR5, RZ ;  /* 0x0000000522227c24 */ /* 0x000fe4000f8e02ff */
[----:B------:R-:W-:Y:S02]  /*7040*/  IMAD R35, R35, UR5, RZ ;  /* 0x0000000523237c24 */ /* 0x000fe4000f8e02ff */
[----:B------:R-:W-:-:S02]  /*7050*/  IMAD R36, R36, UR5, RZ ;  /* 0x0000000524247c24 */ /* 0x000fc4000f8e02ff */
        /* <DEDUP_REMOVED lines=9> */
[----:B------:R-:W-:Y:S01]  /*70f0*/  IMAD R53, R53, UR5, RZ ;  /* 0x0000000535357c24 */ /* 0x000fe2000f8e02ff */
[CC--:B--2---:R-:W-:Y:S02]  /*7100*/  LEA R16, P5, R22.reuse, R2.reuse, 0x1 ;  /* 0x0000000216107211 */ /* 0x0c4fe400078a08ff */
[----:B------:R-:W-:Y:S02]  /*7110*/  LEA R18, P2, R23, R2, 0x1 ;  /* 0x0000000217127211 */ /* 0x000fe400078408ff */
[----:B------:R-:W-:-:S02]  /*7120*/  LEA.HI.X.SX32 R17, R22, R3, 0x1, P5 ;  /* 0x0000000316117211 */ /* 0x000fc400028f0eff */
[----:B------:R-:W-:-:S03]  /*7130*/  LEA.HI.X.SX32 R19, R23, R3, 0x1, P2 ;  /* 0x0000000317137211 */ /* 0x000fc600010f0eff */
[----:B------:R0:W-:Y:S04]  /*7140*/  STL.64 [R1+0x298], R16 ;  /* 0x0002981001007387 */ /* 0x0001e80000100a00 */
[----:B------:R4:W-:Y:S01]  /*7150*/  STL.64 [R1+0x290], R18 ;  /* 0x0002901201007387 */ /* 0x0009e20000100a00 */
[CC--:B---3--:R-:W-:Y:S02]  /*7160*/  LEA R20, P6, R24.reuse, R2.reuse, 0x1 ;  /* 0x0000000218147211 */ /* 0x0c8fe400078c08ff */
[-C--:B0-----:R-:W-:Y:S02]  /*7170*/  LEA R16, P5, R25, R2.reuse, 0x1 ;  /* 0x0000000219107211 */ /* 0x081fe400078a08ff */
[----:B------:R-:W-:Y:S02]  /*7180*/  LEA.HI.X.SX32 R21, R24, R3, 0x1, P6 ;  /* 0x0000000318157211 */ /* 0x000fe400030f0eff */
[----:B----4-:R-:W-:-:S02]  /*7190*/  LEA R18, P2, R26, R2, 0x1 ;  /* 0x000000021a127211 */ /* 0x010fc400078408ff */
[-C--:B------:R-:W-:Y:S02]  /*71a0*/  LEA.HI.X.SX32 R17, R25, R3.reuse, 0x1, P5 ;  /* 0x0000000319117211 */ /* 0x080fe400028f0eff */
[----:B------:R-:W-:Y:S01]  /*71b0*/  LEA.HI.X.SX32 R19, R26, R3, 0x1, P2 ;  /* 0x000000031a137211 */ /* 0x000fe200010f0eff */
[----:B------:R0:W-:Y:S04]  /*71c0*/  STL.64 [R1+0x288], R20 ;  /* 0x0002881401007387 */ /* 0x0001e80000100a00 */
[----:B------:R1:W-:Y:S04]  /*71d0*/  STL.64 [R1+0x280], R16 ;  /* 0x0002801001007387 */ /* 0x0003e80000100a00 */
[----:B------:R2:W-:Y:S01]  /*71e0*/  STL.64 [R1+0x278], R18 ;  /* 0x0002781201007387 */ /* 0x0005e20000100a00 */
[----:B0-----:R-:W-:-:S02]  /*71f0*/  LEA R20, P6, R27, R2, 0x1 ;  /* 0x000000021b147211 */ /* 0x001fc400078c08ff */
[CC--:B-1----:R-:W-:Y:S02]  /*7200*/  LEA R16, P5, R28.reuse, R2.reuse, 0x1 ;  /* 0x000000021c107211 */ /* 0x0c2fe400078a08ff */
[-C--:B------:R-:W-:Y:S02]  /*7210*/  LEA.HI.X.SX32 R21, R27, R3.reuse, 0x1, P6 ;  /* 0x000000031b157211 */ /* 0x080fe400030f0eff */
[CC--:B--2---:R-:W-:Y:S02]  /*7220*/  LEA R18, P2, R29.reuse, R2.reuse, 0x1 ;  /* 0x000000021d127211 */ /* 0x0c4fe400078408ff */
        /* <DEDUP_REMOVED lines=20> */
[----:B------:R0:W-:Y:S01]  /*7370*/  STL.64 [R1+0x240], R20 ;  /* 0x0002401401007387 */ /* 0x0001e20000100a00 */
[----:B------:R-:W-:-:S03]  /*7380*/  LEA R22, P6, R36, R2, 0x1 ;  /* 0x0000000224167211 */ /* 0x000fc600078c08ff */
[----:B------:R-:W-:Y:S01]  /*7390*/  STL.64 [R1+0x238], R16 ;  /* 0x0002381001007387 */ /* 0x000fe20000100a00 */
[----:B------:R-:W-:-:S03]  /*73a0*/  LEA.HI.X.SX32 R23, R36, R3, 0x1, P6 ;  /* 0x0000000324177211 */ /* 0x000fc600030f0eff */
[----:B------:R1:W-:Y:S01]  /*73b0*/  STL.64 [R1+0x230], R18 ;  /* 0x0002301201007387 */ /* 0x0003e20000100a00 */
[----:B0-----:R-:W-:-:S04]  /*73c0*/  LEA R20, P5, R37, R2, 0x1 ;  /* 0x0000000225147211 */ /* 0x001fc800078a08ff */
[-C--:B------:R-:W-:Y:S02]  /*73d0*/  LEA.HI.X.SX32 R21, R37, R3.reuse, 0x1, P5 ;  /* 0x0000000325157211 */ /* 0x080fe400028f0eff */
[CC--:B-1----:R-:W-:Y:S01]  /*73e0*/  LEA R18, P2, R38.reuse, R2.reuse, 0x1 ;  /* 0x0000000226127211 */ /* 0x0c2fe200078408ff */
[----:B------:R0:W-:Y:S03]  /*73f0*/  STL.64 [R1+0x228], R22 ;  /* 0x0002281601007387 */ /* 0x0001e60000100a00 */
[----:B------:R-:W-:Y:S01]  /*7400*/  LEA.HI.X.SX32 R19, R38, R3, 0x1, P2 ;  /* 0x0000000326137211 */ /* 0x000fe200010f0eff */
[----:B------:R1:W-:Y:S04]  /*7410*/  STL.64 [R1+0x220], R20 ;  /* 0x0002201401007387 */ /* 0x0003e80000100a00 */
[----:B------:R2:W-:Y:S01]  /*7420*/  STL.64 [R1+0x218], R18 ;  /* 0x0002181201007387 */ /* 0x0005e20000100a00 */
[----:B0-----:R-:W-:-:S02]  /*7430*/  LEA R22, P6, R39, R2, 0x1 ;  /* 0x0000000227167211 */ /* 0x001fc400078c08ff */
[CC--:B-1----:R-:W-:Y:S02]  /*7440*/  LEA R20, P5, R40.reuse, R2.reuse, 0x1 ;  /* 0x0000000228147211 */ /* 0x0c2fe400078a08ff */
[-C--:B------:R-:W-:Y:S02]  /*7450*/  LEA.HI.X.SX32 R23, R39, R3.reuse, 0x1, P6 ;  /* 0x0000000327177211 */ /* 0x080fe400030f0eff */
[C---:B--2---:R-:W-:Y:S02]  /*7460*/  LEA R18, P2, R41.reuse, R2, 0x1 ;  /* 0x0000000229127211 */ /* 0x044fe400078408ff */
[-C--:B------:R-:W-:Y:S01]  /*7470*/  LEA.HI.X.SX32 R21, R40, R3.reuse, 0x1, P5 ;  /* 0x0000000328157211 */ /* 0x080fe200028f0eff */
[----:B------:R0:W-:Y:S01]  /*7480*/  STL.64 [R1+0x210], R22 ;  /* 0x0002101601007387 */ /* 0x0001e20000100a00 */
[----:B------:R-:W-:Y:S01]  /*7490*/  LEA.HI.X.SX32 R19, R41, R3, 0x1, P2 ;  /* 0x0000000329137211 */ /* 0x000fe200010f0eff */
[----:B------:R-:W-:Y:S02]  /*74a0*/  IMAD.MOV.U32 R16, RZ, RZ, R6 ;  /* 0x000000ffff107224 */ /* 0x000fe400078e0006 */
[----:B------:R1:W-:Y:S01]  /*74b0*/  STL.64 [R1+0x208], R20 ;  /* 0x0002081401007387 */ /* 0x0003e20000100a00 */
[----:B------:R-:W-:-:S02]  /*74c0*/  IMAD.MOV.U32 R17, RZ, RZ, R15 ;  /* 0x000000ffff117224 */ /* 0x000fc400078e000f */
[----:B------:R-:W-:Y:S01]  /*74d0*/  IMAD.MOV.U32 R6, RZ, RZ, R12 ;  /* 0x000000ffff067224 */ /* 0x000fe200078e000c */
[----:B------:R2:W-:Y:S01]  /*74e0*/  STL.64 [R1+0x200], R18 ;  /* 0x0002001201007387 */ /* 0x0005e20000100a00 */
[CC--:B0-----:R-:W-:Y:S01]  /*74f0*/  LEA R22, P6, R42.reuse, R2.reuse, 0x1 ;  /* 0x000000022a167211 */ /* 0x0c1fe200078c08ff */
[----:B------:R-:W-:Y:S01]  /*7500*/  IMAD.MOV.U32 R15, RZ, RZ, R11 ;  /* 0x000000ffff0f7224 */ /* 0x000fe200078e000b */
[-C--:B-1----:R-:W-:Y:S01]  /*7510*/  LEA R20, P5, R43, R2.reuse, 0x1 ;  /* 0x000000022b147211 */ /* 0x082fe200078a08ff */
[----:B------:R-:W-:Y:S01]  /*7520*/  IMAD.MOV.U32 R12, RZ, RZ, R46 ;  /* 0x000000ffff0c7224 */ /* 0x000fe200078e002e */
[----:B------:R-:W-:Y:S01]  /*7530*/  LEA.HI.X.SX32 R23, R42, R3, 0x1, P6 ;  /* 0x000000032a177211 */ /* 0x000fe200030f0eff */
[----:B------:R-:W-:Y:S01]  /*7540*/  IMAD.MOV.U32 R11, RZ, RZ, R44 ;  /* 0x000000ffff0b7224 */ /* 0x000fe200078e002c */
[-C--:B--2---:R-:W-:Y:S02]  /*7550*/  LEA R18, P2, R45, R2.reuse, 0x1 ;  /* 0x000000022d127211 */ /* 0x084fe400078408ff */
[----:B------:R-:W-:-:S02]  /*7560*/  LEA R46, P6, R47, R2, 0x1 ;  /* 0x000000022f2e7211 */ /* 0x000fc400078c08ff */
[-C--:B------:R-:W-:Y:S02]  /*7570*/  LEA.HI.X.SX32 R21, R43, R3.reuse, 0x1, P5 ;  /* 0x000000032b157211 */ /* 0x080fe400028f0eff */
[-C--:B------:R-:W-:Y:S02]  /*7580*/  LEA R44, P5, R53, R2.reuse, 0x1 ;  /* 0x00000002352c7211 */ /* 0x080fe400078a08ff */
[-C--:B------:R-:W-:Y:S02]  /*7590*/  LEA.HI.X.SX32 R19, R45, R3.reuse, 0x1, P2 ;  /* 0x000000032d137211 */ /* 0x080fe400010f0eff */
[----:B------:R-:W-:Y:S02]  /*75a0*/  LEA R42, P2, R17, R2, 0x1 ;  /* 0x00000002112a7211 */ /* 0x000fe400078408ff */
[-C--:B------:R-:W-:Y:S01]  /*75b0*/  LEA.HI.X.SX32 R47, R47, R3.reuse, 0x1, P6 ;  /* 0x000000032f2f7211 */ /* 0x080fe200030f0eff */
[----:B------:R-:W-:Y:S01]  /*75c0*/  STL.64 [R1+0x1f8], R22 ;  /* 0x0001f81601007387 */ /* 0x000fe20000100a00 */
[----:B------:R-:W-:-:S02]  /*75d0*/  LEA.HI.X.SX32 R45, R53, R3, 0x1, P5 ;  /* 0x00000003352d7211 */ /* 0x000fc400028f0eff */
[----:B------:R-:W-:Y:S01]  /*75e0*/  LEA R40, P6, R16, R2, 0x1 ;  /* 0x0000000210287211 */ /* 0x000fe200078c08ff */
[----:B------:R-:W-:Y:S01]  /*75f0*/  STL.64 [R1+0x1f0], R20 ;  /* 0x0001f01401007387 */ /* 0x000fe20000100a00 */
[----:B------:R-:W-:-:S03]  /*7600*/  LEA.HI.X.SX32 R43, R17, R3, 0x1, P2 ;  /* 0x00000003112b7211 */ /* 0x000fc600010f0eff */
[----:B------:R-:W-:Y:S01]  /*7610*/  STL.64 [R1+0x1e8], R18 ;  /* 0x0001e81201007387 */ /* 0x000fe20000100a00 */
[----:B------:R-:W-:-:S03]  /*7620*/  LEA.HI.X.SX32 R41, R16, R3, 0x1, P6 ;  /* 0x0000000310297211 */ /* 0x000fc600030f0eff */
[----:B------:R0:W-:Y:S01]  /*7630*/  STL.64 [R1+0x7b8], R46 ;  /* 0x0007b82e01007387 */ /* 0x0001e20000100a00 */
[----:B------:R-:W-:-:S03]  /*7640*/  LEA R38, P5, R10, R2, 0x1 ;  /* 0x000000020a267211 */ /* 0x000fc600078a08ff */
[----:B------:R-:W-:Y:S04]  /*7650*/  STL.64 [R1+0x750], R44 ;  /* 0x0007502c01007387 */ /* 0x000fe80000100a00 */
[----:B------:R-:W-:Y:S04]  /*7660*/  STL [R1+0x858], R44 ;  /* 0x0008582c01007387 */ /* 0x000fe80000100800 */
[----:B------:R-:W-:Y:S01]  /*7670*/  STL [R1+0x854], R45 ;  /* 0x0008542d01007387 */ /* 0x000fe20000100800 */
[----:B------:R-:W-:-:S03]  /*7680*/  LEA R36, P2, R14, R2, 0x1 ;  /* 0x000000020e247211 */ /* 0x000fc600078408ff */
[----:B------:R-:W-:Y:S01]  /*7690*/  STL.64 [R1+0x738], R42 ;  /* 0x0007382a01007387 */ /* 0x000fe20000100a00 */
[----:B------:R-:W-:-:S03]  /*76a0*/  LEA.HI.X.SX32 R39, R10, R3, 0x1, P5 ;  /* 0x000000030a277211 */ /* 0x000fc600028f0eff */
[----:B------:R-:W-:Y:S01]  /*76b0*/  STL [R1+0x860], R42 ;  /* 0x0008602a01007387 */ /* 0x000fe20000100800 */
[----:B------:R-:W-:-:S03]  /*76c0*/  IMAD.MOV.U32 R10, RZ, RZ, R12 ;  /* 0x000000ffff0a7224 */ /* 0x000fc600078e000c */
[----:B------:R1:W-:Y:S04]  /*76d0*/  STL [R1+0x85c], R43 ;  /* 0x00085c2b01007387 */ /* 0x0003e80000100800 */
[----:B------:R-:W-:Y:S01]  /*76e0*/  STL.64 [R1+0x6f0], R40 ;  /* 0x0006f02801007387 */ /* 0x000fe20000100a00 */
[----:B------:R-:W-:-:S03]  /*76f0*/  LEA R34, P6, R13, R2, 0x1 ;  /* 0x000000020d227211 */ /* 0x000fc600078c08ff */
[----:B------:R-:W-:Y:S01]  /*7700*/  STL [R1+0x868], R40 ;  /* 0x0008682801007387 */ /* 0x000fe20000100800 */
[----:B------:R-:W-:-:S03]  /*7710*/  LEA.HI.X.SX32 R37, R14, R3, 0x1, P2 ;  /* 0x000000030e257211 */ /* 0x000fc600010f0eff */
[----:B------:R-:W-:Y:S04]  /*7720*/  STL [R1+0x864], R41 ;  /* 0x0008642901007387 */ /* 0x000fe80000100800 */
[----:B------:R-:W2:Y:S04]  /*7730*/  LDL.LU R12, [R1+0x30] ;  /* 0x00003000010c7983 */ /* 0x000ea80000300800 */
[----:B------:R-:W-:Y:S01]  /*7740*/  STL [R1+0x708], R38 ;  /* 0x0007082601007387 */ /* 0x000fe20000100800 */
[----:B------:R-:W-:-:S03]  /*7750*/  LEA.HI.X.SX32 R35, R13, R3, 0x1, P6 ;  /* 0x000000030d237211 */ /* 0x000fc600030f0eff */
[----:B------:R-:W-:Y:S04]  /*7760*/  STL [R1+0x86c], R38 ;  /* 0x00086c2601007387 */ /* 0x000fe80000100800 */
[----:B------:R-:W-:Y:S04]  /*7770*/  STL [R1+0x6e0], R39 ;  /* 0x0006e02701007387 */ /* 0x000fe80000100800 */
[----:B------:R-:W-:Y:S01]  /*7780*/  STL [R1+0x870], R39 ;  /* 0x0008702701007387 */ /* 0x000fe20000100800 */
[----:B------:R-:W-:-:S03]  /*7790*/  LEA R32, P5, R11, R2, 0x1 ;  /* 0x000000020b207211 */ /* 0x000fc600078a08ff */
[----:B------:R-:W3:Y:S04]  /*77a0*/  LDL.LU R14, [R1+0x34] ;  /* 0x00003400010e7983 */ /* 0x000ee80000300800 */
[----:B------:R-:W-:Y:S04]  /*77b0*/  STL.64 [R1+0x6d0], R36 ;  /* 0x0006d02401007387 */ /* 0x000fe80000100a00 */
[----:B------:R-:W-:Y:S04]  /*77c0*/  STL [R1+0x878], R36 ;  /* 0x0008782401007387 */ /* 0x000fe80000100800 */
[----:B------:R-:W-:Y:S01]  /*77d0*/  STL [R1+0x874], R37 ;  /* 0x0008742501007387 */ /* 0x000fe20000100800 */
[----:B------:R-:W-:-:S03]  /*77e0*/  LEA.HI.X.SX32 R33, R11, R3, 0x1, P5 ;  /* 0x000000030b217211 */ /* 0x000fc600028f0eff */
[----:B------:R-:W4:Y:S04]  /*77f0*/  LDL.LU R13, [R1+0x44] ;  /* 0x00004400010d7983 */ /* 0x000f280000300800 */
[----:B------:R-:W-:Y:S01]  /*7800*/  STL.64 [R1+0x6d8], R34 ;  /* 0x0006d82201007387 */ /* 0x000fe20000100a00 */
[----:B------:R-:W-:-:S03]  /*7810*/  LEA R30, P2, R7, R2, 0x1 ;  /* 0x00000002071e7211 */ /* 0x000fc600078408ff */
[----:B------:R-:W-:Y:S04]  /*7820*/  STL [R1+0x880], R34 ;  /* 0x0008802201007387 */ /* 0x000fe80000100800 */
[----:B------:R-:W-:Y:S04]  /*7830*/  STL [R1+0x87c], R35 ;  /* 0x00087c2301007387 */ /* 0x000fe80000100800 */
[----:B------:R-:W4:Y:S01]  /*7840*/  LDL.LU R11, [R1+0x48] ;  /* 0x00004800010b7983 */ /* 0x000f220000300800 */
[----:B------:R-:W-:-:S03]  /*7850*/  LEA.HI.X.SX32 R31, R7, R3, 0x1, P2 ;  /* 0x00000003071f7211 */ /* 0x000fc600010f0eff */
[----:B------:R-:W-:Y:S04]  /*7860*/  STL [R1+0x810], R32 ;  /* 0x0008102001007387 */ /* 0x000fe80000100800 */
[----:B------:R-:W-:Y:S04]  /*7870*/  STL [R1+0x884], R32 ;  /* 0x0008842001007387 */ /* 0x000fe80000100800 */
[----:B------:R-:W-:Y:S04]  /*7880*/  STL [R1+0x800], R33 ;  /* 0x0008002101007387 */ /* 0x000fe80000100800 */
[----:B------:R0:W-:Y:S04]  /*7890*/  STL [R1+0x888], R33 ;  /* 0x0008882101007387 */ /* 0x0001e80000100800 */
[----:B------:R-:W4:Y:S01]  /*78a0*/  LDL.LU R7, [R1+0x50] ;  /* 0x0000500001077983 */ /* 0x000f220000300800 */
[----:B------:R-:W-:-:S02]  /*78b0*/  LEA R28, P6, R15, R2, 0x1 ;  /* 0x000000020f1c7211 */ /* 0x000fc400078c08ff */
[-C--:B------:R-:W-:Y:S02]  /*78c0*/  LEA R26, P5, R6, R2.reuse, 0x1 ;  /* 0x00000002061a7211 */ /* 0x080fe400078a08ff */
[----:B------:R-:W-:Y:S01]  /*78d0*/  LEA.HI.X.SX32 R29, R15, R3, 0x1, P6 ;  /* 0x000000030f1d7211 */ /* 0x000fe200030f0eff */
[----:B------:R-:W-:Y:S01]  /*78e0*/  STL.64 [R1+0x7c8], R30 ;  /* 0x0007c81e01007387 */ /* 0x000fe20000100a00 */
[----:B------:R-:W-:-:S03]  /*78f0*/  LEA R24, P2, R10, R2, 0x1 ;  /* 0x000000020a187211 */ /* 0x000fc600078408ff */
[----:B------:R-:W-:Y:S01]  /*7900*/  STL [R1+0x770], R28 ;  /* 0x0007701c01007387 */ /* 0x000fe20000100800 */
[----:B------:R-:W-:-:S03]  /*7910*/  LEA.HI.X.SX32 R27, R6, R3, 0x1, P5 ;  /* 0x00000003061b7211 */ /* 0x000fc600028f0eff */
[----:B------:R-:W-:Y:S01]  /*7920*/  STL [R1+0x88c], R28 ;  /* 0x00088c1c01007387 */ /* 0x000fe20000100800 */
[----:B------:R-:W-:-:S03]  /*7930*/  LEA.HI.X.SX32 R25, R10, R3, 0x1, P2 ;  /* 0x000000030a197211 */ /* 0x000fc600010f0eff */
[----:B------:R-:W-:Y:S04]  /*7940*/  STL [R1+0x758], R29 ;  /* 0x0007581d01007387 */ /* 0x000fe80000100800 */
[----:B------:R-:W-:Y:S01]  /*7950*/  STL [R1+0x890], R29 ;  /* 0x0008901d01007387 */ /* 0x000fe20000100800 */
[----:B------:R-:W-:-:S03]  /*7960*/  IMAD R49, R49, UR5, RZ ;  /* 0x0000000531317c24 */ /* 0x000fc6000f8e02ff */
[----:B------:R-:W-:Y:S04]  /*7970*/  STL [R1+0x744], R26 ;  /* 0x0007441a01007387 */ /* 0x000fe80000100800 */
[----:B------:R-:W-:Y:S04]  /*7980*/  STL [R1+0x894], R26 ;  /* 0x0008941a01007387 */ /* 0x000fe80000100800 */
[----:B------:R-:W-:Y:S04]  /*7990*/  STL [R1+0x8a0], R26 ;  /* 0x0008a01a01007387 */ /* 0x000fe80000100800 */
[----:B------:R-:W-:Y:S04]  /*79a0*/  STL [R1+0x740], R27 ;  /* 0x0007401b01007387 */ /* 0x000fe80000100800 */
[----:B------:R-:W-:Y:S04]  /*79b0*/  STL [R1+0x8a4], R27 ;  /* 0x0008a41b01007387 */ /* 0x000fe80000100800 */
[----:B------:R-:W-:Y:S01]  /*79c0*/  STL.64 [R1+0x700], R24 ;  /* 0x0007001801007387 */ /* 0x000fe20000100a00 */
[----:B0-----:R-:W-:-:S02]  /*79d0*/  IMAD.MOV.U32 R46, RZ, RZ, R8 ;  /* 0x000000ffff2e7224 */ /* 0x001fc400078e0008 */
[----:B------:R-:W-:Y:S01]  /*79e0*/  IMAD.MOV.U32 R47, RZ, RZ, R9 ;  /* 0x000000ffff2f7224 */ /* 0x000fe200078e0009 */
[----:B--2---:R-:W-:-:S04]  /*79f0*/  LEA R22, P6, R12, R2, 0x1 ;  /* 0x000000020c167211 */ /* 0x004fc800078c08ff */
[----:B------:R-:W-:-:S05]  /*7a00*/  LEA.HI.X.SX32 R23, R12, R3, 0x1, P6 ;  /* 0x000000030c177211 */ /* 0x000fca00030f0eff */
[----:B------:R-:W-:Y:S01]  /*7a10*/  STL.64 [R1+0x6e8], R22 ;  /* 0x0006e81601007387 */ /* 0x000fe20000100a00 */
[----:B---3--:R-:W-:-:S04]  /*7a20*/  LEA R20, P5, R14, R2, 0x1 ;  /* 0x000000020e147211 */ /* 0x008fc800078a08ff */
[----:B------:R-:W-:Y:S01]  /*7a30*/  LEA.HI.X.SX32 R21, R14, R3, 0x1, P5 ;  /* 0x000000030e157211 */ /* 0x000fe200028f0eff */
[----:B------:R-:W-:Y:S01]  /*7a40*/  STL.64 [R1+0x898], R22 ;  /* 0x0008981601007387 */ /* 0x000fe20000100a00 */
[----:B------:R-:W-:-:S03]  /*7a50*/  LEA R14, P5, R49, R2, 0x1 ;  /* 0x00000002310e7211 */ /* 0x000fc600078a08ff */
[----:B------:R-:W-:Y:S01]  /*7a60*/  STL.64 [R1+0x710], R20 ;  /* 0x0007101401007387 */ /* 0x000fe20000100a00 */
[----:B----4-:R-:W-:-:S03]  /*7a70*/  LEA R18, P2, R13, R2, 0x1 ;  /* 0x000000020d127211 */ /* 0x010fc600078408ff */
[----:B-1----:R-:W2:Y:S01]  /*7a80*/  LDL.LU R43, [R1+0x7c] ;  /* 0x00007c00012b7983 */ /* 0x002ea20000300800 */
[----:B------:R-:W-:-:S03]  /*7a90*/  LEA.HI.X.SX32 R19, R13, R3, 0x1, P2 ;  /* 0x000000030d137211 */ /* 0x000fc600010f0eff */
[----:B------:R-:W-:Y:S01]  /*7aa0*/  STL [R1+0x728], R18 ;  /* 0x0007281201007387 */ /* 0x000fe20000100800 */
[----:B------:R-:W-:-:S03]  /*7ab0*/  LEA.HI.X.SX32 R15, R49, R3, 0x1, P5 ;  /* 0x00000003310f7211 */ /* 0x000fc600028f0eff */
[----:B------:R-:W-:Y:S01]  /*7ac0*/  STL [R1+0x718], R19 ;  /* 0x0007181301007387 */ /* 0x000fe20000100800 */
[----:B------:R-:W-:-:S03]  /*7ad0*/  LEA R16, P6, R11, R2, 0x1 ;  /* 0x000000020b107211 */ /* 0x000fc600078c08ff */
[----:B------:R-:W-:Y:S01]  /*7ae0*/  STL.64 [R1+0x8a8], R18 ;  /* 0x0008a81201007387 */ /* 0x000fe20000100a00 */
[----:B------:R-:W-:-:S03]  /*7af0*/  LEA.HI.X.SX32 R17, R11, R3, 0x1, P6 ;  /* 0x000000030b117211 */ /* 0x000fc600030f0eff */
[----:B------:R-:W3:Y:S01]  /*7b00*/  LDL.LU R53, [R1+0x80] ;  /* 0x0000800001357983 */ /* 0x000ee20000300800 */
[----:B------:R-:W-:-:S03]  /*7b10*/  LEA R10, P6, R51, R2, 0x1 ;  /* 0x00000002330a7211 */ /* 0x000fc600078c08ff */
[----:B------:R-:W-:Y:S04]  /*7b20*/  STL.64 [R1+0x808], R16 ;  /* 0x0008081001007387 */ /* 0x000fe80000100a00 */
[----:B------:R-:W4:Y:S01]  /*7b30*/  LDL.LU R49, [R1+0x74] ;  /* 0x0000740001317983 */ /* 0x000f220000300800 */
[----:B------:R-:W-:-:S03]  /*7b40*/  LEA R12, P2, R7, R2, 0x1 ;  /* 0x00000002070c7211 */ /* 0x000fc600078408ff */
[----:B------:R-:W-:Y:S01]  /*7b50*/  STL [R1+0x7d0], R14 ;  /* 0x0007d00e01007387 */ /* 0x000fe20000100800 */
[----:B------:R-:W-:-:S03]  /*7b60*/  LEA.HI.X.SX32 R13, R7, R3, 0x1, P2 ;  /* 0x00000003070d7211 */ /* 0x000fc600010f0eff */
[----:B------:R-:W-:Y:S01]  /*7b70*/  STL [R1+0x7c0], R15 ;  /* 0x0007c00f01007387 */ /* 0x000fe20000100800 */
[----:B------:R-:W-:-:S03]  /*7b80*/  LEA R8, P5, R0, R2, 0x1 ;  /* 0x0000000200087211 */ /* 0x000fc600078a08ff */
[----:B------:R-:W-:Y:S01]  /*7b90*/  STL.64 [R1+0x8b0], R14 ;  /* 0x0008b00e01007387 */ /* 0x000fe20000100a00 */
[----:B------:R-:W-:-:S03]  /*7ba0*/  LEA.HI.X.SX32 R11, R51, R3, 0x1, P6 ;  /* 0x00000003330b7211 */ /* 0x000fc600030f0eff */
[----:B------:R-:W-:Y:S01]  /*7bb0*/  STL [R1+0x780], R12 ;  /* 0x0007800c01007387 */ /* 0x000fe20000100800 */
[----:B------:R-:W-:-:S03]  /*7bc0*/  LEA.HI.X.SX32 R9, R0, R3, 0x1, P5 ;  /* 0x0000000300097211 */ /* 0x000fc600028f0eff */
[----:B------:R-:W-:Y:S04]  /*7bd0*/  STL [R1+0x74c], R13 ;  /* 0x00074c0d01007387 */ /* 0x000fe80000100800 */
[----:B------:R-:W-:Y:S01]  /*7be0*/  STL.64 [R1+0x8b8], R12 ;  /* 0x0008b80c01007387 */ /* 0x000fe20000100a00 */
[----:B------:R-:W-:-:S03]  /*7bf0*/  LEA R6, P2, R50, R2, 0x1 ;  /* 0x0000000232067211 */ /* 0x000fc600078408ff */
[----:B------:R-:W2:Y:S04]  /*7c00*/  LDL.LU R51, [R1+0x8d8] ;  /* 0x0008d80001337983 */ /* 0x000ea80000300800 */
[----:B------:R-:W-:Y:S04]  /*7c10*/  STL [R1+0x748], R10 ;  /* 0x0007480a01007387 */ /* 0x000fe80000100800 */
[----:B------:R-:W-:Y:S04]  /*7c20*/  STL [R1+0x8c0], R10 ;  /* 0x0008c00a01007387 */ /* 0x000fe80000100800 */
[----:B------:R-:W-:Y:S01]  /*7c30*/  STL [R1+0x734], R11 ;  /* 0x0007340b01007387 */ /* 0x000fe20000100800 */
[----:B------:R-:W-:-:S03]  /*7c40*/  LEA.HI.X.SX32 R7, R50, R3, 0x1, P2 ;  /* 0x0000000332077211 */ /* 0x000fc600010f0eff */
[----:B------:R-:W-:Y:S04]  /*7c50*/  STL [R1+0x8c4], R11 ;  /* 0x0008c40b01007387 */ /* 0x000fe80000100800 */
[----:B------:R-:W3:Y:S04]  /*7c60*/  LDL.LU R0, [R1+0x8d4] ;  /* 0x0008d40001007983 */ /* 0x000ee80000300800 */
[----:B------:R-:W-:Y:S04]  /*7c70*/  STL.64 [R1+0x720], R8 ;  /* 0x0007200801007387 */ /* 0x000fe80000100a00 */
[----:B------:R0:W-:Y:S04]  /*7c80*/  STL [R1+0x8c8], R9 ;  /* 0x0008c80901007387 */ /* 0x0001e80000100800 */
[----:B------:R-:W3:Y:S01]  /*7c90*/  LDL.LU R50, [R1+0x8d0] ;  /* 0x0008d00001327983 */ /* 0x000ee20000300800 */
[----:B------:R-:W1:Y:S01]  /*7ca0*/  S2R R42, SR_TID.X ;  /* 0x00000000002a7919 */ /* 0x000e620000002100 */
[----:B------:R-:W-:-:S02]  /*7cb0*/  IMAD R52, R52, UR8, RZ ;  /* 0x0000000834347c24 */ /* 0x000fc4000f8e02ff */
[----:B------:R-:W-:Y:S02]  /*7cc0*/  IMAD.MOV.U32 R44, RZ, RZ, R46 ;  /* 0x000000ffff2c7224 */ /* 0x000fe400078e002e */
[----:B------:R-:W-:Y:S01]  /*7cd0*/  IMAD.MOV.U32 R46, RZ, RZ, R4 ;  /* 0x000000ffff2e7224 */ /* 0x000fe200078e0004 */
[-C--:B------:R-:W-:Y:S01]  /*7ce0*/  LEA R4, P6, R48, R2.reuse, 0x1 ;  /* 0x0000000230047211 */ /* 0x080fe200078c08ff */
[----:B------:R-:W-:Y:S01]  /*7cf0*/  IMAD.MOV.U32 R45, RZ, RZ, R47 ;  /* 0x000000ffff2d7224 */ /* 0x000fe200078e002f */
[----:B------:R-:W-:Y:S01]  /*7d00*/  LEA R2, P2, R52, R2, 0x1 ;  /* 0x0000000234027211 */ /* 0x000fe200078408ff */
[----:B------:R-:W-:Y:S01]  /*7d10*/  IMAD.MOV.U32 R47, RZ, RZ, R5 ;  /* 0x000000ffff2f7224 */ /* 0x000fe200078e0005 */
[-C--:B------:R-:W-:Y:S01]  /*7d20*/  LEA.HI.X.SX32 R5, R48, R3.reuse, 0x1, P6 ;  /* 0x0000000330057211 */ /* 0x080fe200030f0eff */
[----:B------:R-:W-:Y:S01]  /*7d30*/  STL [R1+0x730], R6 ;  /* 0x0007300601007387 */ /* 0x000fe20000100800 */
[----:B------:R-:W-:-:S03]  /*7d40*/  LEA.HI.X.SX32 R3, R52, R3, 0x1, P2 ;  /* 0x0000000334037211 */ /* 0x000fc600010f0eff */
[----:B------:R-:W-:Y:S04]  /*7d50*/  STL [R1+0x72c], R7 ;  /* 0x00072c0701007387 */ /* 0x000fe80000100800 */
[----:B------:R-:W3:Y:S01]  /*7d60*/  LDL.LU R48, [R1+0x8cc] ;  /* 0x0008cc0001307983 */ /* 0x000ee20000300800 */
[----:B-1----:R-:W-:-:S04]  /*7d70*/  SHF.R.U32.HI R42, RZ, 0x6, R42 ;  /* 0x00000006ff2a7819 */ /* 0x002fc8000001162a */
[----:B------:R-:W-:-:S04]  /*7d80*/  SGXT.U32 R42, R42, 0x1 ;  /* 0x000000012a2a781a */ /* 0x000fc80000000000 */
[----:B------:R-:W-:Y:S01]  /*7d90*/  LOP3.LUT R42, R42, 0x36, RZ, 0xfc, !PT ;  /* 0x000000362a2a7812 */ /* 0x000fe200078efcff */
[----:B------:R-:W-:Y:S04]  /*7da0*/  STL.64 [R1+0x760], R4 ;  /* 0x0007600401007387 */ /* 0x000fe80000100a00 */
[----:B------:R1:W-:Y:S04]  /*7db0*/  STL.64 [R1+0x768], R2 ;  /* 0x0007680201007387 */ /* 0x0003e80000100a00 */
[----:B------:R-:W3:Y:S01]  /*7dc0*/  LDL.LU R33, [R1+0x1c4] ;  /* 0x0001c40001217983 */ /* 0x000ee20000300800 */
[----:B0-----:R-:W-:-:S03]  /*7dd0*/  PRMT R9, RZ, 0x7610, R9 ;  /* 0x00007610ff097816 */ /* 0x001fc60000000009 */
[----:B------:R-:W3:Y:S01]  /*7de0*/  LDL.LU R32, [R1+0x1c0] ;  /* 0x0001c00001207983 */ /* 0x000ee20000300800 */
[----:B-1----:R-:W-:-:S03]  /*7df0*/  PRMT R2, RZ, 0x7610, R2 ;  /* 0x00007610ff027816 */ /* 0x002fc60000000002 */
[----:B------:R-:W3:Y:S04]  /*7e00*/  LDL.LU R37, [R1+0x84] ;  /* 0x0000840001257983 */ /* 0x000ee80000300800 */
[----:B------:R-:W3:Y:S01]  /*7e10*/  LDL.LU R36, [R1+0x78] ;  /* 0x0000780001247983 */ /* 0x000ee20000300800 */
[----:B------:R-:W-:Y:S02]  /*7e20*/  PRMT R3, RZ, 0x7610, R3 ;  /* 0x00007610ff037816 */ /* 0x000fe40000000003 */
[-C--:B--2---:R-:W-:Y:S02]  /*7e30*/  LEA R12, P5, R43, R51.reuse, 0x1 ;  /* 0x000000332b0c7211 */ /* 0x084fe400078a08ff */
[-C--:B----4-:R-:W-:Y:S02]  /*7e40*/  LEA R4, P2, R49, R51.reuse, 0x1 ;  /* 0x0000003331047211 */ /* 0x090fe400078408ff */
[----:B---3--:R-:W-:-:S02]  /*7e50*/  LEA R10, P6, R53, R51, 0x1 ;  /* 0x00000033350a7211 */ /* 0x008fc400078c08ff */
[-C--:B------:R-:W-:Y:S01]  /*7e60*/  LEA.HI.X.SX32 R13, R43, R0.reuse, 0x1, P5 ;  /* 0x000000002b0d7211 */ /* 0x080fe200028f0eff */
[----:B------:R-:W-:Y:S01]  /*7e70*/  IMAD.MOV.U32 R43, RZ, RZ, R45 ;  /* 0x000000ffff2b7224 */ /* 0x000fe200078e002d */
[-C--:B------:R-:W-:Y:S01]  /*7e80*/  LEA.HI.X.SX32 R5, R49, R0.reuse, 0x1, P2 ;  /* 0x0000000031057211 */ /* 0x080fe200010f0eff */
[----:B------:R-:W2:Y:S01]  /*7e90*/  LDL.LU R45, [R1+0x70] ;  /* 0x00007000012d7983 */ /* 0x000ea20000300800 */
[----:B------:R-:W-:-:S03]  /*7ea0*/  LEA.HI.X.SX32 R11, R53, R0, 0x1, P6 ;  /* 0x00000000350b7211 */ /* 0x000fc600030f0eff */
[----:B------:R0:W3:Y:S04]  /*7eb0*/  @P4 LDG.E.U16 R9, desc[UR22][R12.64] ;  /* 0x000000160c094981 */ /* 0x0000e8000c1e1500 */
[----:B------:R-:W4:Y:S01]  /*7ec0*/  @P3 LDG.E.U16 R3, desc[UR22][R10.64] ;  /* 0x000000160a033981 */ /* 0x000f22000c1e1500 */
[----:B------:R-:W-:Y:S01]  /*7ed0*/  ISETP.LT.AND P5, PT, R42, R50, P0 ;  /* 0x000000322a00720c */ /* 0x000fe200007a1270 */
[----:B------:R-:W-:Y:S02]  /*7ee0*/  IMAD.MOV.U32 R42, RZ, RZ, R44 ;  /* 0x000000ffff2a7224 */ /* 0x000fe400078e002c */
[----:B------:R-:W3:Y:S04]  /*7ef0*/  LDL.LU R44, [R1+0x6c] ;  /* 0x00006c00012c7983 */ /* 0x000ee80000300800 */
[----:B------:R-:W4:Y:S06]  /*7f00*/  LDL.LU R25, [R1+0x8c] ;  /* 0x00008c0001197983 */ /* 0x000f2c0000300800 */
[----:B------:R1:W4:Y:S01]  /*7f10*/  @P5 LDG.E.U16 R2, desc[UR22][R4.64] ;  /* 0x0000001604025981 */ /* 0x000322000c1e1500 */
[----:B------:R-:W0:Y:S01]  /*7f20*/  S2R R52, SR_TID.X ;  /* 0x0000000000347919 */ /* 0x000e220000002100 */
[----:B------:R-:W1:Y:S01]  /*7f30*/  S2R R29, SR_TID.X ;  /* 0x00000000001d7919 */ /* 0x000e620000002100 */
[----:B0-----:R-:W-:-:S02]  /*7f40*/  SHF.R.U32.HI R52, RZ, 0x6, R52 ;  /* 0x00000006ff347819 */ /* 0x001fc40000011634 */
[----:B-1----:R-:W-:Y:S02]  /*7f50*/  LEA.HI R49, R29, 0xe, RZ, 0x1a ;  /* 0x0000000e1d317811 */ /* 0x002fe400078fd0ff */
[----:B------:R-:W-:Y:S02]  /*7f60*/  SGXT.U32 R52, R52, 0x1 ;  /* 0x000000013434781a */ /* 0x000fe40000000000 */
[CC--:B------:R-:W-:Y:S02]  /*7f70*/  LEA R38, P5, R32.reuse, R51.reuse, 0x1 ;  /* 0x0000003320267211 */ /* 0x0c0fe400078a08ff */
[----:B------:R-:W-:Y:S02]  /*7f80*/  LEA R40, P4, R33, R51, 0x1 ;  /* 0x0000003321287211 */ /* 0x000fe400078808ff */
[----:B------:R-:W-:Y:S01]  /*7f90*/  LEA.HI R35, R29, 0x1e, RZ, 0x1a ;  /* 0x0000001e1d237811 */ /* 0x000fe200078fd0ff */
[----:B------:R-:W-:Y:S01]  /*7fa0*/  IMAD R53, R49, R48, RZ ;  /* 0x0000003031357224 */ /* 0x000fe200078e02ff */
[----:B------:R-:W-:-:S02]  /*7fb0*/  LEA.HI.X.SX32 R39, R32, R0, 0x1, P5 ;  /* 0x0000000020277211 */ /* 0x000fc400028f0eff */
[----:B------:R-:W-:Y:S02]  /*7fc0*/  LEA.HI R30, R29, 0x3e, RZ, 0x1a ;  /* 0x0000003e1d1e7811 */ /* 0x000fe400078fd0ff */
[----:B------:R-:W-:Y:S02]  /*7fd0*/  LOP3.LUT R12, R52, 0x46, RZ, 0xfc, !PT ;  /* 0x00000046340c7812 */ /* 0x000fe400078efcff */
[----:B------:R-:W-:Y:S02]  /*7fe0*/  LEA.HI.X.SX32 R41, R33, R0, 0x1, P4 ;  /* 0x0000000021297211 */ /* 0x000fe400020f0eff */
[-C--:B------:R-:W-:Y:S02]  /*7ff0*/  LEA R14, P6, R36, R51.reuse, 0x1 ;  /* 0x00000033240e7211 */ /* 0x080fe400078c08ff */
[----:B------:R-:W-:Y:S02]  /*8000*/  ISETP.LT.AND P3, PT, R12, R50, P0 ;  /* 0x000000320c00720c */ /* 0x000fe40000761270 */
[----:B------:R-:W-:-:S02]  /*8010*/  LEA R12, P2, R37, R51, 0x1 ;  /* 0x00000033250c7211 */ /* 0x000fc400078408ff */
[-C--:B------:R-:W-:Y:S02]  /*8020*/  LEA.HI.X.SX32 R15, R36, R0.reuse, 0x1, P6 ;  /* 0x00000000240f7211 */ /* 0x080fe400030f0eff */
[C---:B------:R-:W-:Y:S02]  /*8030*/  LOP3.LUT R13, R52.reuse, 0x76, RZ, 0xfc, !PT ;  /* 0x00000076340d7812 */ /* 0x040fe400078efcff */
[----:B------:R-:W-:Y:S02]  /*8040*/  LEA.HI.X.SX32 R13, R37, R0, 0x1, P2 ;  /* 0x00000000250d7211 */ /* 0x000fe400010f0eff */
[----:B------:R-:W-:Y:S02]  /*8050*/  LOP3.LUT R5, R52, 0x66, RZ, 0xfc, !PT ;  /* 0x0000006634057812 */ /* 0x000fe400078efcff */
[C---:B------:R-:W-:Y:S02]  /*8060*/  LEA.HI R34, R29.reuse, 0x4e, RZ, 0x1a ;  /* 0x0000004e1d227811 */ /* 0x040fe400078fd0ff */
[----:B------:R-:W-:-:S03]  /*8070*/  LEA.HI R31, R29, 0x2e, RZ, 0x1a ;  /* 0x0000002e1d1f7811 */ /* 0x000fc600078fd0ff */
[-C--:B------:R-:W-:Y:S01]  /*8080*/  IMAD R11, R34, R48.reuse, RZ ;  /* 0x00000030220b7224 */ /* 0x080fe200078e02ff */
[----:B------:R-:W-:Y:S01]  /*8090*/  LEA.HI R17, R29, 0x5e, RZ, 0x1a ;  /* 0x0000005e1d117811 */ /* 0x000fe200078fd0ff */
[-C--:B------:R-:W-:Y:S01]  /*80a0*/  IMAD R24, R31, R48.reuse, RZ ;  /* 0x000000301f187224 */ /* 0x080fe200078e02ff */
[C---:B------:R-:W-:Y:S02]  /*80b0*/  LEA.HI R16, R29.reuse, 0x6e, RZ, 0x1a ;  /* 0x0000006e1d107811 */ /* 0x040fe400078fd0ff */
[----:B------:R-:W-:Y:S01]  /*80c0*/  LEA.HI R28, R29, 0x7e, RZ, 0x1a ;  /* 0x0000007e1d1c7811 */ /* 0x000fe200078fd0ff */
[-C--:B------:R-:W-:Y:S02]  /*80d0*/  IMAD R4, R17, R48.reuse, RZ ;  /* 0x0000003011047224 */ /* 0x080fe400078e02ff */
[----:B------:R-:W-:Y:S01]  /*80e0*/  IMAD R10, R16, R48, RZ ;  /* 0x00000030100a7224 */ /* 0x000fe200078e02ff */
[----:B--2---:R-:W-:-:S04]  /*80f0*/  LEA R18, P4, R45, R51, 0x1 ;  /* 0x000000332d127211 */ /* 0x004fc800078808ff */
[----:B------:R-:W-:Y:S02]  /*8100*/  LEA.HI.X.SX32 R19, R45, R0, 0x1, P4 ;  /* 0x000000002d137211 */ /* 0x000fe400020f0eff */
[----:B---3--:R-:W-:-:S04]  /*8110*/  LEA R26, P5, R44, R51, 0x1 ;  /* 0x000000332c1a7211 */ /* 0x008fc800078a08ff */
[----:B------:R-:W-:Y:S02]  /*8120*/  LEA.HI.X.SX32 R27, R44, R0, 0x1, P5 ;  /* 0x000000002c1b7211 */ /* 0x000fe400028f0eff */
[-C--:B------:R-:W-:Y:S01]  /*8130*/  LEA R32, P5, R53, R51.reuse, 0x1 ;  /* 0x0000003335207211 */ /* 0x080fe200078a08ff */
[----:B----4-:R0:W-:Y:S01]  /*8140*/  STL [R1+0x14c], R2 ;  /* 0x00014c0201007387 */ /* 0x0101e20000100800 */
[----:B------:R-:W-:-:S03]  /*8150*/  LEA R36, P4, R25, R51, 0x1 ;  /* 0x0000003319247211 */ /* 0x000fc600078808ff */
[----:B------:R1:W-:Y:S01]  /*8160*/  STL [R1+0x154], R9 ;  /* 0x0001540901007387 */ /* 0x0003e20000100800 */
[-C--:B0-----:R-:W-:Y:S02]  /*8170*/  IMAD R2, R35, R48.reuse, RZ ;  /* 0x0000003023027224 */ /* 0x081fe400078e02ff */
[----:B-1----:R-:W-:-:S03]  /*8180*/  IMAD R9, R30, R48, RZ ;  /* 0x000000301e097224 */ /* 0x002fc600078e02ff */
[CC--:B------:R-:W-:Y:S02]  /*8190*/  LEA R44, P6, R2.reuse, R51.reuse, 0x1 ;  /* 0x00000033022c7211 */ /* 0x0c0fe400078c08ff */
[-C--:B------:R-:W-:Y:S02]  /*81a0*/  LEA.HI.X.SX32 R33, R53, R0.reuse, 0x1, P5 ;  /* 0x0000000035217211 */ /* 0x080fe400028f0eff */
[-C--:B------:R-:W-:Y:S02]  /*81b0*/  LEA.HI.X.SX32 R37, R25, R0.reuse, 0x1, P4 ;  /* 0x0000000019257211 */ /* 0x080fe400020f0eff */
[C---:B------:R-:W-:Y:S01]  /*81c0*/  LEA R20, P5, R9.reuse, R51, 0x1 ;  /* 0x0000003309147211 */ /* 0x040fe200078a08ff */
[----:B------:R0:W-:Y:S01]  /*81d0*/  STL [R1+0x150], R3 ;  /* 0x0001500301007387 */ /* 0x0001e20000100800 */
[-C--:B------:R-:W-:Y:S02]  /*81e0*/  LEA.HI.X.SX32 R45, R2, R0.reuse, 0x1, P6 ;  /* 0x00000000022d7211 */ /* 0x080fe400030f0eff */
[----:B------:R-:W-:Y:S01]  /*81f0*/  LEA.HI.X.SX32 R21, R9, R0, 0x1, P5 ;  /* 0x0000000009157211 */ /* 0x000fe200028f0eff */
[----:B------:R-:W-:Y:S04]  /*8200*/  STL.64 [R1+0x1e0], R40 ;  /* 0x0001e02801007387 */ /* 0x000fe80000100a00 */
[----:B------:R-:W-:Y:S04]  /*8210*/  STL.64 [R1+0x1d8], R38 ;  /* 0x0001d82601007387 */ /* 0x000fe80000100a00 */
[----:B------:R-:W-:Y:S04]  /*8220*/  STL.64 [R1+0x1d0], R36 ;  /* 0x0001d02401007387 */ /* 0x000fe80000100a00 */
[----:B------:R-:W-:Y:S04]  /*8230*/  STL.64 [R1+0x1c8], R32 ;  /* 0x0001c82001007387 */ /* 0x000fe80000100a00 */
[----:B------:R-:W-:Y:S04]  /*8240*/  STL.64 [R1+0x1c0], R44 ;  /* 0x0001c02c01007387 */ /* 0x000fe80000100a00 */
[----:B------:R-:W2:Y:S04]  /*8250*/  LDL.LU R9, [R1+0x8c8] ;  /* 0x0008c80001097983 */ /* 0x000ea80000300800 */
[----:B------:R1:W-:Y:S01]  /*8260*/  STL.64 [R1+0x1b0], R20 ;  /* 0x0001b01401007387 */ /* 0x0003e20000100a00 */
[----:B0-----:R-:W-:Y:S01]  /*8270*/  LOP3.LUT R3, R52, 0x56, RZ, 0xfc, !PT ;  /* 0x0000005634037812 */ /* 0x001fe200078efcff */
[----:B-1----:R-:W0:Y:S01]  /*8280*/  S2R R21, SR_TID.X ;  /* 0x0000000000157919 */ /* 0x002e220000002100 */
[----:B------:R-:W-:-:S06]  /*8290*/  PRMT R52, RZ, 0x7610, R52 ;  /* 0x00007610ff347816 */ /* 0x000fcc0000000034 */
[----:B------:R-:W3:Y:S01]  /*82a0*/  @P3 LDG.E.U16 R52, desc[UR22][R12.64] ;  /* 0x000000160c343981 */ /* 0x000ee2000c1e1500 */
[-C--:B------:R-:W-:Y:S02]  /*82b0*/  LEA R2, P6, R11, R51.reuse, 0x1 ;  /* 0x000000330b027211 */ /* 0x080fe400078c08ff */
[----:B------:R-:W-:Y:S02]  /*82c0*/  ISETP.LT.AND P2, PT, R3, R50, P0 ;  /* 0x000000320300720c */ /* 0x000fe40000741270 */
[----:B------:R-:W-:Y:S02]  /*82d0*/  LEA.HI.X.SX32 R3, R11, R0, 0x1, P6 ;  /* 0x000000000b037211 */ /* 0x000fe400030f0eff */
[----:B------:R-:W-:Y:S02]  /*82e0*/  ISETP.LT.AND P6, PT, R5, R50, P0 ;  /* 0x000000320500720c */ /* 0x000fe400007c1270 */
[-C--:B------:R-:W-:Y:S01]  /*82f0*/  LEA R22, P4, R24, R51.reuse, 0x1 ;  /* 0x0000003318167211 */ /* 0x080fe200078808ff */
[----:B------:R-:W-:Y:S01]  /*8300*/  IMAD R48, R28, R48, RZ ;  /* 0x000000301c307224 */ /* 0x000fe200078e02ff */
[----:B------:R-:W-:-:S02]  /*8310*/  LEA R20, P5, R10, R51, 0x1 ;  /* 0x000000330a147211 */ /* 0x000fc400078a08ff */
[----:B------:R-:W-:Y:S02]  /*8320*/  LEA.HI.X.SX32 R23, R24, R0, 0x1, P4 ;  /* 0x0000000018177211 */ /* 0x000fe400020f0eff */
[----:B------:R-:W-:Y:S02]  /*8330*/  LEA R24, P4, R4, R51, 0x1 ;  /* 0x0000003304187211 */ /* 0x000fe400078808ff */
[----:B0-----:R-:W-:-:S04]  /*8340*/  SHF.R.U32.HI R5, RZ, 0x6, R21 ;  /* 0x00000006ff057819 */ /* 0x001fc80000011615 */
[----:B------:R-:W-:-:S04]  /*8350*/  SGXT.U32 R5, R5, 0x1 ;  /* 0x000000010505781a */ /* 0x000fc80000000000 */
[----:B------:R-:W-:Y:S01]  /*8360*/  LOP3.LUT R5, R5, 0x76, RZ, 0xfc, !PT ;  /* 0x0000007605057812 */ /* 0x000fe200078efcff */
[----:B------:R-:W-:Y:S01]  /*8370*/  STL.64 [R1+0x1b8], R22 ;  /* 0x0001b81601007387 */ /* 0x000fe20000100a00 */
[-C--:B------:R-:W-:Y:S02]  /*8380*/  LEA.HI.X.SX32 R25, R4, R0.reuse, 0x1, P4 ;  /* 0x0000000004197211 */ /* 0x080fe400020f0eff */
[----:B------:R-:W-:Y:S01]  /*8390*/  LEA.HI.X.SX32 R21, R10, R0, 0x1, P5 ;  /* 0x000000000a157211 */ /* 0x000fe200028f0eff */
[----:B------:R-:W4:Y:S01]  /*83a0*/  LDL.LU R11, [R1+0x8c4] ;  /* 0x0008c400010b7983 */ /* 0x000f220000300800 */
[C---:B------:R-:W-:Y:S02]  /*83b0*/  LEA R4, P4, R48.reuse, R51, 0x1 ;  /* 0x0000003330047211 */ /* 0x040fe400078808ff */
[----:B------:R-:W-:Y:S01]  /*83c0*/  ISETP.LT.AND P5, PT, R5, R50, P0 ;  /* 0x000000320500720c */ /* 0x000fe200007a1270 */
[----:B------:R-:W-:Y:S01]  /*83d0*/  STL.64 [R1+0x1a8], R2 ;  /* 0x0001a80201007387 */ /* 0x000fe20000100a00 */
[----:B------:R-:W-:-:S03]  /*83e0*/  LEA.HI.X.SX32 R5, R48, R0, 0x1, P4 ;  /* 0x0000000030057211 */ /* 0x000fc600020f0eff */
[----:B------:R-:W-:Y:S01]  /*83f0*/  STL.64 [R1+0x778], R2 ;  /* 0x0007780201007387 */ /* 0x000fe20000100a00 */
[----:B------:R-:W-:-:S03]  /*8400*/  PRMT R48, RZ, 0x7610, R48 ;  /* 0x00007610ff307816 */ /* 0x000fc60000000030 */
[----:B------:R-:W2:Y:S01]  /*8410*/  LDL.LU R10, [R1+0x8c0] ;  /* 0x0008c000010a7983 */ /* 0x000ea20000300800 */
[----:B------:R-:W-:-:S03]  /*8420*/  PRMT R53, RZ, 0x7610, R53 ;  /* 0x00007610ff357816 */ /* 0x000fc60000000035 */
[----:B------:R-:W-:Y:S04]  /*8430*/  STL.64 [R1+0x1a0], R24 ;  /* 0x0001a01801007387 */ /* 0x000fe80000100a00 */
[----:B------:R0:W-:Y:S04]  /*8440*/  STL.64 [R1+0x788], R24 ;  /* 0x0007881801007387 */ /* 0x0001e80000100a00 */
[----:B------:R-:W2:Y:S04]  /*8450*/  @P6 LDG.E.U16 R48, desc[UR22][R18.64] ;  /* 0x0000001612306981 */ /* 0x000ea8000c1e1500 */
[----:B------:R-:W4:Y:S01]  /*8460*/  @P2 LDG.E.U16 R53, desc[UR22][R14.64] ;  /* 0x000000160e352981 */ /* 0x000f22000c1e1500 */
[----:B0-----:R-:W-:-:S06]  /*8470*/  PRMT R25, RZ, 0x7610, R25 ;  /* 0x00007610ff197816 */ /* 0x001fcc0000000019 */
[----:B------:R0:W4:Y:S04]  /*8480*/  @P5 LDG.E.U16 R25, desc[UR22][R26.64] ;  /* 0x000000161a195981 */ /* 0x000128000c1e1500 */
[----:B------:R-:W-:Y:S04]  /*8490*/  STL.64 [R1+0x190], R20 ;  /* 0x0001901401007387 */ /* 0x000fe80000100a00 */
[----:B------:R-:W-:Y:S04]  /*84a0*/  STL [R1+0x7a0], R20 ;  /* 0x0007a01401007387 */ /* 0x000fe80000100800 */
[----:B------:R-:W-:Y:S04]  /*84b0*/  STL [R1+0x790], R21 ;  /* 0x0007901501007387 */ /* 0x000fe80000100800 */
[----:B------:R-:W4:Y:S01]  /*84c0*/  LDL.LU.64 R12, [R1+0x8b8] ;  /* 0x0008b800010c7983 */ /* 0x000f220000300a00 */
[----:B------:R-:W-:-:S02]  /*84d0*/  PRMT R0, RZ, 0x7610, R0 ;  /* 0x00007610ff007816 */ /* 0x000fc40000000000 */
[-C--:B------:R-:W-:Y:S02]  /*84e0*/  ISETP.LT.AND P4, PT, R49, R50.reuse, P0 ;  /* 0x000000323100720c */ /* 0x080fe40000781270 */
[----:B------:R-:W-:Y:S02]  /*84f0*/  ISETP.LT.AND P3, PT, R35, R50, P0 ;  /* 0x000000322300720c */ /* 0x000fe40000761270 */
[----:B------:R-:W-:Y:S02]  /*8500*/  PRMT R3, RZ, 0x7610, R3 ;  /* 0x00007610ff037816 */ /* 0x000fe40000000003 */
[----:B------:R-:W-:-:S07]  /*8510*/  PRMT R24, RZ, 0x7610, R24 ;  /* 0x00007610ff187816 */ /* 0x000fce0000000018 */
[----:B------:R-:W4:Y:S04]  /*8520*/  @P4 LDG.E.U16 R3, desc[UR22][R32.64] ;  /* 0x0000001620034981 */ /* 0x000f28000c1e1500 */
[----:B---3--:R1:W-:Y:S02]  /*8530*/  STL [R1+0x148], R52 ;  /* 0x0001483401007387 */ /* 0x0083e40000100800 */
[----:B-1----:R-:W1:Y:S02]  /*8540*/  S2R R52, SR_TID.X ;  /* 0x0000000000347919 */ /* 0x002e640000002100 */
[----:B------:R-:W-:Y:S04]  /*8550*/  STL.64 [R1+0xa0], R4 ;  /* 0x0000a00401007387 */ /* 0x000fe80000100a00 */
[----:B------:R-:W-:Y:S04]  /*8560*/  STL.64 [R1+0x798], R4 ;  /* 0x0007980401007387 */ /* 0x000fe80000100a00 */
[----:B------:R-:W3:Y:S04]  /*8570*/  LDL.LU.64 R14, [R1+0x8b0] ;  /* 0x0008b000010e7983 */ /* 0x000ee80000300a00 */
[----:B------:R-:W3:Y:S04]  /*8580*/  LDL.LU.64 R18, [R1+0x8a8] ;  /* 0x0008a80001127983 */ /* 0x000ee80000300a00 */
[----:B------:R-:W3:Y:S01]  /*8590*/  LDL.LU R27, [R1+0x8a4] ;  /* 0x0008a400011b7983 */ /* 0x000ee20000300800 */
[----:B-1----:R-:W-:-:S04]  /*85a0*/  SHF.R.U32.HI R52, RZ, 0x6, R52 ;  /* 0x00000006ff347819 */ /* 0x002fc80000011634 */
[----:B------:R-:W-:-:S04]  /*85b0*/  SGXT.U32 R52, R52, 0x1 ;  /* 0x000000013434781a */ /* 0x000fc80000000000 */
[C---:B0-----:R-:W-:Y:S01]  /*85c0*/  LOP3.LUT R26, R52.reuse, 0x4, RZ, 0xfc, !PT ;  /* 0x00000004341a7812 */ /* 0x041fe200078efcff */
[----:B--2---:R-:W-:Y:S04]  /*85d0*/  STL [R1+0x140], R48 ;  /* 0x0001403001007387 */ /* 0x004fe80000100800 */
[----:B----4-:R-:W-:Y:S04]  /*85e0*/  STL [R1+0x144], R53 ;  /* 0x0001443501007387 */ /* 0x010fe80000100800 */
[----:B------:R0:W-:Y:S04]  /*85f0*/  STL [R1+0x13c], R25 ;  /* 0x00013c1901007387 */ /* 0x0001e80000100800 */
[----:B------:R-:W2:Y:S01]  /*8600*/  LDL.LU R26, [R1+0x8a0] ;  /* 0x0008a000011a7983 */ /* 0x000ea20000300800 */
[----:B0-----:R-:W-:-:S04]  /*8610*/  LOP3.LUT R25, R52, 0x2, RZ, 0xfc, !PT ;  /* 0x0000000234197812 */ /* 0x001fc800078efcff */
[-C--:B------:R-:W-:Y:S02]  /*8620*/  ISETP.LT.AND P2, PT, R25, R50.reuse, P0 ;  /* 0x000000321900720c */ /* 0x080fe40000741270 */
[----:B------:R-:W-:Y:S02]  /*8630*/  LOP3.LUT R25, R52, 0x6, RZ, 0xfc, !PT ;  /* 0x0000000634197812 */ /* 0x000fe400078efcff */
[----:B------:R-:W0:Y:S02]  /*8640*/  S2R R52, SR_TID.X ;  /* 0x0000000000347919 */ /* 0x000e240000002100 */
[----:B------:R-:W-:-:S07]  /*8650*/  ISETP.LT.AND P5, PT, R25, R50, P0 ;  /* 0x000000321900720c */ /* 0x000fce00007a1270 */
[----:B------:R-:W4:Y:S01]  /*8660*/  @P2 LDG.E.U16 R0, desc[UR22][R40.64] ;  /* 0x0000001628002981 */ /* 0x000f22000c1e1500 */
[----:B------:R-:W-:Y:S02]  /*8670*/  PRMT R4, RZ, 0x7610, R4 ;  /* 0x00007610ff047816 */ /* 0x000fe40000000004 */
[----:B------:R-:W-:-:S04]  /*8680*/  PRMT R5, RZ, 0x7610, R5 ;  /* 0x00007610ff057816 */ /* 0x000fc80000000005 */
[----:B------:R-:W3:Y:S04]  /*8690*/  @P3 LDG.E.U16 R4, desc[UR22][R44.64] ;  /* 0x000000162c043981 */ /* 0x000ee8000c1e1500 */
[----:B------:R-:W3:Y:S01]  /*86a0*/  @P5 LDG.E.U16 R5, desc[UR22][R36.64] ;  /* 0x0000001624055981 */ /* 0x000ee2000c1e1500 */
[----:B0-----:R-:W-:-:S04]  /*86b0*/  SHF.R.U32.HI R52, RZ, 0x6, R52 ;  /* 0x00000006ff347819 */ /* 0x001fc80000011634 */
[----:B------:R-:W-:-:S04]  /*86c0*/  SGXT.U32 R52, R52, 0x1 ;  /* 0x000000013434781a */ /* 0x000fc80000000000 */
[----:B------:R-:W-:-:S04]  /*86d0*/  LOP3.LUT R52, R52, 0x4, RZ, 0xfc, !PT ;  /* 0x0000000434347812 */ /* 0x000fc800078efcff */
[----:B------:R-:W-:-:S13]  /*86e0*/  ISETP.LT.AND P6, PT, R52, R50, P0 ;  /* 0x000000323400720c */ /* 0x000fda00007c1270 */
[----:B------:R-:W3:Y:S01]  /*86f0*/  @P6 LDG.E.U16 R24, desc[UR22][R38.64] ;  /* 0x0000001626186981 */ /* 0x000ee2000c1e1500 */
[-C--:B------:R-:W-:Y:S02]  /*8700*/  ISETP.LT.AND P2, PT, R31, R50.reuse, P0 ;  /* 0x000000321f00720c */ /* 0x080fe40000741270 */
[-C--:B------:R-:W-:Y:S02]  /*8710*/  ISETP.LT.AND P5, PT, R34, R50.reuse, P0 ;  /* 0x000000322200720c */ /* 0x080fe400007a1270 */
[-C--:B------:R-:W-:Y:S01]  /*8720*/  ISETP.LT.AND P6, PT, R30, R50.reuse, P0 ;  /* 0x000000321e00720c */ /* 0x080fe200007c1270 */
[----:B------:R-:W-:Y:S02]  /*8730*/  IMAD.MOV.U32 R30, RZ, RZ, R42 ;  /* 0x000000ffff1e7224 */ /* 0x000fe400078e002a */
[----:B------:R-:W-:Y:S01]  /*8740*/  IMAD.MOV.U32 R31, RZ, RZ, R43 ;  /* 0x000000ffff1f7224 */ /* 0x000fe200078e002b */
[-C--:B------:R-:W-:Y:S02]  /*8750*/  ISETP.LT.AND P3, PT, R16, R50.reuse, P0 ;  /* 0x000000321000720c */ /* 0x080fe40000761270 */
[----:B------:R-:W-:-:S02]  /*8760*/  ISETP.LT.AND P4, PT, R17, R50, P0 ;  /* 0x000000321100720c */ /* 0x000fc40000781270 */
[----:B--2---:R-:W-:-:S06]  /*8770*/  PRMT R26, RZ, 0x7610, R26 ;  /* 0x00007610ff1a7816 */ /* 0x004fcc000000001a */
[----:B------:R-:W2:Y:S04]  /*8780*/  @P2 LDG.E.U16 R26, desc[UR22][R22.64] ;  /* 0x00000016161a2981 */ /* 0x000ea8000c1e1500 */
[----:B----4-:R-:W-:Y:S04]  /*8790*/  STL [R1+0x7b0], R0 ;  /* 0x0007b00001007387 */ /* 0x010fe80000100800 */
        /* <DEDUP_REMOVED lines=11> */
[----:B------:R0:W-:Y:S04]  /*8850*/  STL [R1+0x100], R3 ;  /* 0x0001000301007387 */ /* 0x0001e80000100800 */
[----:B0-----:R-:W4:Y:S04]  /*8860*/  LDL.LU R3, [R1+0xb0] ;  /* 0x0000b00001037983 */ /* 0x001f280000300800 */
[----:B------:R-:W4:Y:S04]  /*8870*/  LDL.LU R43, [R1+0xac] ;  /* 0x0000ac00012b7983 */ /* 0x000f280000300800 */
[----:B------:R-:W4:Y:S04]  /*8880*/  LDL.LU R44, [R1+0xa8] ;  /* 0x0000a800012c7983 */ /* 0x000f280000300800 */
[----:B------:R-:W4:Y:S04]  /*8890*/  LDL.LU R45, [R1+0x9c] ;  /* 0x00009c00012d7983 */ /* 0x000f280000300800 */
[----:B------:R-:W4:Y:S04]  /*88a0*/  LDL.LU R49, [R1+0x98] ;  /* 0x0000980001317983 */ /* 0x000f280000300800 */
[----:B---3--:R0:W-:Y:S04]  /*88b0*/  STL [R1+0xfc], R4 ;  /* 0x0000fc0401007387 */ /* 0x0081e80000100800 */
[----:B0-----:R-:W3:Y:S04]  /*88c0*/  LDL.LU R4, [R1+0x10c] ;  /* 0x00010c0001047983 */ /* 0x001ee80000300800 */
[----:B------:R0:W-:Y:S04]  /*88d0*/  STL [R1+0x138], R5 ;  /* 0x0001380501007387 */ /* 0x0001e80000100800 */
[----:B------:R1:W-:Y:S04]  /*88e0*/  STL [R1+0x104], R24 ;  /* 0x0001041801007387 */ /* 0x0003e80000100800 */
[----:B0-----:R-:W3:Y:S04]  /*88f0*/  LDL.LU R5, [R1+0x108] ;  /* 0x0001080001057983 */ /* 0x001ee80000300800 */
[----:B-1----:R-:W3:Y:S04]  /*8900*/  LDL.LU R24, [R1+0xdc] ;  /* 0x0000dc0001187983 */ /* 0x002ee80000300800 */
[----:B------:R-:W3:Y:S04]  /*8910*/  LDL.LU R25, [R1+0xd4] ;  /* 0x0000d40001197983 */ /* 0x000ee80000300800 */
[----:B------:R-:W3:Y:S04]  /*8920*/  LDL.LU R16, [R1+0x94] ;  /* 0x0000940001107983 */ /* 0x000ee80000300800 */
[----:B------:R-:W3:Y:S01]  /*8930*/  LDL.LU R17, [R1+0x90] ;  /* 0x0000900001117983 */ /* 0x000ee20000300800 */
[----:B------:R-:W-:Y:S01]  /*8940*/  IMAD.SHL.U32 R48, R29, 0x2, RZ ;  /* 0x000000021d307824 */ /* 0x000fe200078e00ff */
[----:B------:R-:W-:Y:S01]  /*8950*/  SHF.R.S32.HI R53, RZ, 0x6, R29 ;  /* 0x00000006ff357819 */ /* 0x000fe2000001141d */
[----:B------:R-:W-:-:S04]  /*8960*/  @!UP1 UIADD3 UR4, UPT, UPT, -UR4, 0x100000, URZ ;  /* 0x0010000004049890 */ /* 0x000fc8000fffe1ff */
[----:B------:R-:W-:Y:S02]  /*8970*/  @!UP1 USHF.L.U32 UR5, UR4, 0xb, URZ ;  /* 0x0000000b04059899 */ /* 0x000fe400080006ff */
[----:B------:R-:W-:Y:S01]  /*8980*/  @!UP1 USHF.L.U32 UR4, UR4, 0x1, URZ ;  /* 0x0000000104049899 */ /* 0x000fe200080006ff */
[----:B------:R-:W3:Y:S01]  /*8990*/  LDL.LU.64 R22, [R1+0x898] ;  /* 0x0008980001167983 */ /* 0x000ee20000300a00 */
[----:B------:R-:W-:Y:S02]  /*89a0*/  LOP3.LUT R52, R48, 0x7e, RZ, 0xc0, !PT ;  /* 0x0000007e30347812 */ /* 0x000fe400078ec0ff */
[----:B------:R-:W-:Y:S01]  /*89b0*/  SGXT R53, R53, 0x1 ;  /* 0x000000013535781a */ /* 0x000fe20000000200 */
[----:B------:R-:W-:Y:S01]  /*89c0*/  VOTEU.ALL UP1, P1 ;  /* 0x0000000000ff7886 */ /* 0x000fe20000820000 */
[----:B------:R-:W-:Y:S02]  /*89d0*/  LOP3.LUT R29, R29, 0x7f, RZ, 0xc0, !PT ;  /* 0x0000007f1d1d7812 */ /* 0x000fe400078ec0ff */
[----:B------:R-:W-:-:S02]  /*89e0*/  LOP3.LUT R53, R52, 0x90, R53, 0x78, !PT ;  /* 0x0000009034357812 */ /* 0x000fc400078e7835 */
[-C--:B------:R-:W-:Y:S02]  /*89f0*/  ISETP.LT.AND P2, PT, R29, R50.reuse, P0 ;  /* 0x000000321d00720c */ /* 0x080fe40000741270 */
[----:B------:R-:W-:Y:S01]  /*8a00*/  ISETP.LT.AND P0, PT, R28, R50, P0 ;  /* 0x000000321c00720c */ /* 0x000fe20000701270 */
[----:B------:R0:W1:Y:S01]  /*8a10*/  @!UP1 SYNCS.EXCH.64 URZ, [UR11+0x10008], UR4 ;  /* 0x010008040bff95b2 */ /* 0x0000620008000100 */
[----:B--2---:R2:W-:Y:S04]  /*8a20*/  STL [R1+0xf8], R26 ;  /* 0x0000f81a01007387 */ /* 0x0045e80000100800 */
[----:B--2---:R-:W2:Y:S04]  /*8a30*/  LDL.LU R26, [R1+0x894] ;  /* 0x00089400011a7983 */ /* 0x004ea80000300800 */
[----:B------:R-:W2:Y:S04]  /*8a40*/  LDL.LU R29, [R1+0x890] ;  /* 0x00089000011d7983 */ /* 0x000ea80000300800 */
[----:B------:R-:W2:Y:S04]  /*8a50*/  LDL.LU R28, [R1+0x88c] ;  /* 0x00088c00011c7983 */ /* 0x000ea80000300800 */
[----:B----4-:R4:W-:Y:S04]  /*8a60*/  STS.U16 [R53+UR11], R33 ;  /* 0x0000002135007988 */ /* 0x0109e8000800040b */
[----:B------:R0:W-:Y:S04]  /*8a70*/  STS.U16 [R53+UR11+0x400], R32 ;  /* 0x0004002035007988 */ /* 0x0001e8000800040b */
[----:B------:R1:W-:Y:S04]  /*8a80*/  STS.U16 [R53+UR11+0x800], R34 ;  /* 0x0008002235007988 */ /* 0x0003e8000800040b */
[----:B----4-:R-:W4:Y:S04]  /*8a90*/  LDL.LU R33, [R1+0x888] ;  /* 0x0008880001217983 */ /* 0x010f280000300800 */
[----:B0-----:R-:W2:Y:S04]  /*8aa0*/  LDL.LU R32, [R1+0x884] ;  /* 0x0008840001207983 */ /* 0x001ea80000300800 */
[----:B-1----:R-:W2:Y:S04]  /*8ab0*/  LDL.LU R34, [R1+0x880] ;  /* 0x0008800001227983 */ /* 0x002ea80000300800 */
[----:B------:R0:W-:Y:S04]  /*8ac0*/  STS.U16 [R53+UR11+0xc00], R35 ;  /* 0x000c002335007988 */ /* 0x0001e8000800040b */
[----:B------:R1:W-:Y:S04]  /*8ad0*/  STS.U16 [R53+UR11+0x1000], R36 ;  /* 0x0010002435007988 */ /* 0x0003e8000800040b */
[----:B------:R1:W-:Y:S04]  /*8ae0*/  STS.U16 [R53+UR11+0x1400], R37 ;  /* 0x0014002535007988 */ /* 0x0003e8000800040b */
[----:B0-----:R-:W2:Y:S04]  /*8af0*/  LDL.LU R35, [R1+0x87c] ;  /* 0x00087c0001237983 */ /* 0x001ea80000300800 */
[----:B-1----:R-:W2:Y:S04]  /*8b00*/  LDL.LU R36, [R1+0x878] ;  /* 0x0008780001247983 */ /* 0x002ea80000300800 */
[----:B------:R-:W2:Y:S04]  /*8b10*/  LDL.LU R37, [R1+0x874] ;  /* 0x0008740001257983 */ /* 0x000ea80000300800 */
[----:B------:R0:W-:Y:S04]  /*8b20*/  STS.U16 [R53+UR11+0x1800], R39 ;  /* 0x0018002735007988 */ /* 0x0001e8000800040b */
[----:B------:R1:W-:Y:S04]  /*8b30*/  STS.U16 [R53+UR11+0x2c00], R3 ;  /* 0x002c000335007988 */ /* 0x0003e8000800040b */
[----:B------:R1:W-:Y:S04]  /*8b40*/  STS.U16 [R53+UR11+0x1c00], R38 ;  /* 0x001c002635007988 */ /* 0x0003e8000800040b */
[----:B0-----:R-:W2:Y:S01]  /*8b50*/  LDL.LU R39, [R1+0x870] ;  /* 0x0008700001277983 */ /* 0x001ea20000300800 */
[----:B-1----:R-:W-:-:S03]  /*8b60*/  LOP3.LUT R3, R53, 0x20, RZ, 0x3c, !PT ;  /* 0x0000002035037812 */ /* 0x002fc600078e3cff */
[----:B------:R0:W-:Y:S04]  /*8b70*/  STS.U16 [R53+UR11+0x2000], R40 ;  /* 0x0020002835007988 */ /* 0x0001e8000800040b */
[----:B------:R-:W2:Y:S04]  /*8b80*/  LDL.LU R38, [R1+0x86c] ;  /* 0x00086c0001267983 */ /* 0x000ea80000300800 */
[----:B------:R1:W-:Y:S04]  /*8b90*/  STS.U16 [R53+UR11+0x2400], R41 ;  /* 0x0024002935007988 */ /* 0x0003e8000800040b */
[----:B0-----:R-:W2:Y:S04]  /*8ba0*/  LDL.LU R40, [R1+0x868] ;  /* 0x0008680001287983 */ /* 0x001ea80000300800 */
[----:B------:R0:W-:Y:S04]  /*8bb0*/  STS.U16 [R53+UR11+0x2800], R42 ;  /* 0x0028002a35007988 */ /* 0x0001e8000800040b */
[----:B-1----:R-:W2:Y:S04]  /*8bc0*/  LDL.LU R41, [R1+0x864] ;  /* 0x0008640001297983 */ /* 0x002ea80000300800 */
[----:B------:R1:W-:Y:S04]  /*8bd0*/  STS.U16 [R53+UR11+0x3000], R43 ;  /* 0x0030002b35007988 */ /* 0x0003e8000800040b */
[----:B------:R0:W-:Y:S04]  /*8be0*/  STS.U16 [R53+UR11+0x3400], R44 ;  /* 0x0034002c35007988 */ /* 0x0001e8000800040b */
[----:B------:R1:W-:Y:S04]  /*8bf0*/  STS.U16 [R53+UR11+0x3800], R45 ;  /* 0x0038002d35007988 */ /* 0x0003e8000800040b */
[----:B------:R1:W-:Y:S04]  /*8c00*/  STS.U16 [R53+UR11+0x3c00], R49 ;  /* 0x003c003135007988 */ /* 0x0003e8000800040b */
[----:B0-----:R-:W2:Y:S04]  /*8c10*/  LDL.LU R42, [R1+0x860] ;  /* 0x00086000012a7983 */ /* 0x001ea80000300800 */
[----:B---3--:R-:W-:Y:S04]  /*8c20*/  STS.U16 [R3+UR11+0xd00], R4 ;  /* 0x000d000403007988 */ /* 0x008fe8000800040b */
[----:B-1----:R-:W3:Y:S04]  /*8c30*/  LDL.LU R43, [R1+0x85c] ;  /* 0x00085c00012b7983 */ /* 0x002ee80000300800 */
[----:B------:R-:W-:Y:S04]  /*8c40*/  STS.U16 [R3+UR11+0x1100], R5 ;  /* 0x0011000503007988 */ /* 0x000fe8000800040b */
[----:B------:R-:W2:Y:S04]  /*8c50*/  LDL.LU R44, [R1+0x858] ;  /* 0x00085800012c7983 */ /* 0x000ea80000300800 */
[----:B------:R-:W-:Y:S04]  /*8c60*/  STS.U16 [R3+UR11+0x1500], R24 ;  /* 0x0015001803007988 */ /* 0x000fe8000800040b */
[----:B------:R-:W2:Y:S04]  /*8c70*/  LDL.LU R45, [R1+0x854] ;  /* 0x00085400012d7983 */ /* 0x000ea80000300800 */
[----:B------:R-:W-:Y:S04]  /*8c80*/  STS.U16 [R3+UR11+0x1900], R25 ;  /* 0x0019001903007988 */ /* 0x000fe8000800040b */
[----:B------:R-:W2:Y:S04]  /*8c90*/  LDL.LU R49, [R1+0x850] ;  /* 0x0008500001317983 */ /* 0x000ea80000300800 */
[----:B------:R-:W-:Y:S04]  /*8ca0*/  STS.U16 [R3+UR11+0x1d00], R16 ;  /* 0x001d001003007988 */ /* 0x000fe8000800040b */
[----:B------:R-:W-:Y:S04]  /*8cb0*/  STL [R1+0x7b4], R53 ;  /* 0x0007b43501007387 */ /* 0x000fe80000100800 */
[----:B------:R0:W-:Y:S04]  /*8cc0*/  STS.U16 [R3+UR11+0x2100], R17 ;  /* 0x0021001103007988 */ /* 0x0001e8000800040b */
[----:B0-----:R-:W2:Y:S04]  /*8cd0*/  LDL.64 R16, [R1+0x1e8] ;  /* 0x0001e80001107983 */ /* 0x001ea80000100a00 */
[----:B--2---:R0:W-:Y:S04]  /*8ce0*/  STL.64 [R1+0x818], R16 ;  /* 0x0008181001007387 */ /* 0x0041e80000100a00 */
[----:B0-----:R-:W2:Y:S01]  /*8cf0*/  LDL.64 R16, [R1+0x228] ;  /* 0x0002280001107983 */ /* 0x001ea20000100a00 */
[----:B------:R-:W-:-:S02]  /*8d00*/  IMAD.MOV.U32 R24, RZ, RZ, R30 ;  /* 0x000000ffff187224 */ /* 0x000fc400078e001e */
[----:B------:R-:W-:Y:S01]  /*8d10*/  IMAD.MOV.U32 R25, RZ, RZ, R31 ;  /* 0x000000ffff197224 */ /* 0x000fe200078e001f */
[----:B--2---:R-:W-:Y:S04]  /*8d20*/  STL [R1+0x830], R16 ;  /* 0x0008301001007387 */ /* 0x004fe80000100800 */
[----:B------:R-:W-:Y:S04]  /*8d30*/  STL [R1+0x820], R17 ;  /* 0x0008201101007387 */ /* 0x000fe80000100800 */
[----:B------:R-:W2:Y:S04]  /*8d40*/  LDL.64 R30, [R1+0x260] ;  /* 0x00026000011e7983 */ /* 0x000ea80000100a00 */
[----:B--2---:R0:W-:Y:S04]  /*8d50*/  STL.64 [R1+0x7d8], R30 ;  /* 0x0007d81e01007387 */ /* 0x0041e80000100a00 */
[----:B0-----:R-:W2:Y:S04]  /*8d60*/  LDL.64 R30, [R1+0x2a0] ;  /* 0x0002a000011e7983 */ /* 0x001ea80000100a00 */
[----:B--2---:R0:W-:Y:S04]  /*8d70*/  STL.64 [R1+0x7e8], R30 ;  /* 0x0007e81e01007387 */ /* 0x0041e80000100a00 */
[----:B0-----:R-:W2:Y:S04]  /*8d80*/  LDL.64 R30, [R1+0x2e0] ;  /* 0x0002e000011e7983 */ /* 0x001ea80000100a00 */
[----:B--2---:R0:W-:Y:S04]  /*8d90*/  STL.64 [R1+0x7f8], R30 ;  /* 0x0007f81e01007387 */ /* 0x0041e80000100a00 */
[----:B0-----:R-:W2:Y:S04]  /*8da0*/  LDL.64 R30, [R1+0x320] ;  /* 0x00032000011e7983 */ /* 0x001ea80000100a00 */
[----:B--2---:R0:W-:Y:S04]  /*8db0*/  STL.64 [R1+0x828], R30 ;  /* 0x0008281e01007387 */ /* 0x0041e80000100a00 */
[----:B0-----:R-:W2:Y:S04]  /*8dc0*/  LDL.64 R30, [R1+0x268] ;  /* 0x00026800011e7983 */ /* 0x001ea80000100a00 */
[----:B--2---:R0:W-:Y:S04]  /*8dd0*/  STL.64 [R1+0x838], R30 ;  /* 0x0008381e01007387 */ /* 0x0041e80000100a00 */
[----:B0-----:R-:W2:Y:S01]  /*8de0*/  LDL.64 R30, [R1+0x2a8] ;  /* 0x0002a800011e7983 */ /* 0x001ea20000100a00 */
[----:B------:R-:W-:-:S02]  /*8df0*/  IMAD.MOV.U32 R4, RZ, RZ, R46 ;  /* 0x000000ffff047224 */ /* 0x000fc400078e002e */
[----:B------:R-:W-:Y:S01]  /*8e00*/  IMAD.MOV.U32 R5, RZ, RZ, R47 ;  /* 0x000000ffff057224 */ /* 0x000fe200078e002f */
[----:B--2---:R0:W-:Y:S04]  /*8e10*/  STL [R1+0x840], R31 ;  /* 0x0008401f01007387 */ /* 0x0041e80000100800 */
[----:B------:R-:W2:Y:S01]  /*8e20*/  LDL.64 R46, [R1+0x220] ;  /* 0x00022000012e7983 */ /* 0x000ea20000100a00 */
[----:B------:R-:W-:Y:S02]  /*8e30*/  PRMT R41, RZ, 0x7610, R41 ;  /* 0x00007610ff297816 */ /* 0x000fe40000000029 */
[----:B------:R-:W-:Y:S02]  /*8e40*/  PRMT R40, RZ, 0x7610, R40 ;  /* 0x00007610ff287816 */ /* 0x000fe40000000028 */
[----:B------:R-:W-:-:S02]  /*8e50*/  PRMT R9, RZ, 0x7610, R9 ;  /* 0x00007610ff097816 */ /* 0x000fc40000000009 */
[----:B------:R-:W-:Y:S02]  /*8e60*/  PRMT R16, RZ, 0x7610, R16 ;  /* 0x00007610ff107816 */ /* 0x000fe40000000010 */
[----:B------:R-:W-:Y:S02]  /*8e70*/  PRMT R17, RZ, 0x7610, R17 ;  /* 0x00007610ff117816 */ /* 0x000fe40000000011 */
[----:B------:R-:W-:Y:S02]  /*8e80*/  PRMT R2, RZ, 0x7610, R2 ;  /* 0x00007610ff027816 */ /* 0x000fe40000000002 */
[----:B0-----:R-:W-:-:S04]  /*8e90*/  PRMT R31, RZ, 0x7610, R31 ;  /* 0x00007610ff1f7816 */ /* 0x001fc8000000001f */
[----:B------:R-:W3:Y:S04]  /*8ea0*/  @P2 LDG.E.U16 R2, desc[UR22][R24.64] ;  /* 0x0000001618022981 */ /* 0x000ee8000c1e1500 */
[----:B--2---:R-:W-:Y:S04]  /*8eb0*/  STL [R1+0x7f0], R47 ;  /* 0x0007f02f01007387 */ /* 0x004fe80000100800 */
[----:B------:R0:W-:Y:S04]  /*8ec0*/  STL.64 [R1+0x7a8], R40 ;  /* 0x0007a82801007387 */ /* 0x0001e80000100a00 */
[----:B------:R-:W-:Y:S04]  /*8ed0*/  STL [R1+0x7e0], R9 ;  /* 0x0007e00901007387 */ /* 0x000fe80000100800 */
[----:B------:R1:W-:Y:S04]  /*8ee0*/  STL.64 [R1+0x848], R16 ;  /* 0x0008481001007387 */ /* 0x0003e80000100a00 */
[----:B0-----:R-:W2:Y:S04]  /*8ef0*/  LDL.64 R40, [R1+0x318] ;  /* 0x0003180001287983 */ /* 0x001ea80000100a00 */
[----:B------:R-:W2:Y:S01]  /*8f00*/  LDL.64 R24, [R1+0x298] ;  /* 0x0002980001187983 */ /* 0x000ea20000100a00 */
[----:B-1----:R-:W-:-:S02]  /*8f10*/  IMAD.MOV.U32 R16, RZ, RZ, R4 ;  /* 0x000000ffff107224 */ /* 0x002fc400078e0004 */
[----:B------:R-:W-:Y:S02]  /*8f20*/  IMAD.MOV.U32 R17, RZ, RZ, R5 ;  /* 0x000000ffff117224 */ /* 0x000fe400078e0005 */
[----:B------:R-:W2:Y:S04]  /*8f30*/  LDL.64 R4, [R1+0x2d8] ;  /* 0x0002d80001047983 */ /* 0x000ea80000100a00 */
[----:B------:R-:W2:Y:S04]  /*8f40*/  @P2 LDG.E.U16 R31, desc[UR22][R16.64] ;  /* 0x00000016101f2981 */ /* 0x000ea8000c1e1500 */
[----:B---3--:R0:W-:Y:S04]  /*8f50*/  STL [R1+0xc0], R2 ;  /* 0x0000c00201007387 */ /* 0x0081e80000100800 */
[----:B0-----:R-:W3:Y:S04]  /*8f60*/  LDL.64 R2, [R1+0x258] ;  /* 0x0002580001027983 */ /* 0x001ee80000100a00 */
[----:B------:R-:W3:Y:S04]  /*8f70*/  LDL.LU.64 R16, [R1+0x848] ;  /* 0x0008480001107983 */ /* 0x000ee80000300a00 */
[----:B--2---:R0:W-:Y:S04]  /*8f80*/  STL [R1+0xa8], R31 ;  /* 0x0000a81f01007387 */ /* 0x0041e80000100800 */
[----:B0-----:R-:W3:Y:S04]  /*8f90*/  LDL.LU R31, [R1+0x840] ;  /* 0x00084000011f7983 */ /* 0x001ee80000300800 */
[----:B---3--:R-:W2:Y:S04]  /*8fa0*/  @P2 LDG.E.U16 R16, desc[UR22][R30.64] ;  /* 0x000000161e102981 */ /* 0x008ea8000c1e1500 */
[----:B------:R-:W3:Y:S04]  /*8fb0*/  LDL.LU.64 R30, [R1+0x838] ;  /* 0x00083800011e7983 */ /* 0x000ee80000300a00 */
[----:B---3--:R-:W3:Y:S04]  /*8fc0*/  @P2 LDG.E.U16 R17, desc[UR22][R30.64] ;  /* 0x000000161e112981 */ /* 0x008ee8000c1e1500 */
[----:B--2---:R0:W-:Y:S04]  /*8fd0*/  STL [R1+0x88], R16 ;  /* 0x0000881001007387 */ /* 0x0041e80000100800 */
[----:B0-----:R-:W2:Y:S04]  /*8fe0*/  LDL.LU R16, [R1+0x830] ;  /* 0x0008300001107983 */ /* 0x001ea80000300800 */
[----:B------:R-:W2:Y:S04]  /*8ff0*/  LDL.LU.64 R30, [R1+0x828] ;  /* 0x00082800011e7983 */ /* 0x000ea80000300a00 */
[----:B---3--:R0:W-:Y:S04]  /*9000*/  STL [R1+0x70], R17 ;  /* 0x0000701101007387 */ /* 0x0081e80000100800 */
[----:B0-----:R-:W2:Y:S01]  /*9010*/  LDL.LU R17, [R1+0x820] ;  /* 0x0008200001117983 */ /* 0x001ea20000300800 */
[----:B------:R-:W-:-:S02]  /*9020*/  PRMT R32, RZ, 0x7610, R32 ;  /* 0x00007610ff207816 */ /* 0x000fc40000000020 */
[----:B----4-:R-:W-:-:S04]  /*9030*/  PRMT R33, RZ, 0x7610, R33 ;  /* 0x00007610ff217816 */ /* 0x010fc80000000021 */
[----:B--2---:R-:W2:Y:S04]  /*9040*/  @P2 LDG.E.U16 R32, desc[UR22][R16.64] ;  /* 0x0000001610202981 */ /* 0x004ea8000c1e1500 */
[----:B------:R-:W3:Y:S04]  /*9050*/  LDL.LU.64 R16, [R1+0x818] ;  /* 0x0008180001107983 */ /* 0x000ee80000300a00 */
[----:B---3--:R-:W3:Y:S04]  /*9060*/  @P2 LDG.E.U16 R33, desc[UR22][R16.64] ;  /* 0x0000001610212981 */ /* 0x008ee8000c1e1500 */
[----:B--2---:R0:W-:Y:S04]  /*9070*/  STL [R1+0x54], R32 ;  /* 0x0000542001007387 */ /* 0x0041e80000100800 */
[----:B0-----:R-:W2:Y:S04]  /*9080*/  LDL.LU R32, [R1+0x810] ;  /* 0x0008100001207983 */ /* 0x001ea80000300800 */
[----:B------:R-:W4:Y:S04]  /*9090*/  LDL.LU.64 R16, [R1+0x808] ;  /* 0x0008080001107983 */ /* 0x000f280000300a00 */
[----:B---3--:R0:W-:Y:S04]  /*90a0*/  STL [R1+0x34], R33 ;  /* 0x0000342101007387 */ /* 0x0081e80000100800 */
[----:B0-----:R-:W2:Y:S01]  /*90b0*/  LDL.LU R33, [R1+0x800] ;  /* 0x0008000001217983 */ /* 0x001ea20000300800 */
[----:B------:R-:W-:-:S02]  /*90c0*/  PRMT R44, RZ, 0x7610, R44 ;  /* 0x00007610ff2c7816 */ /* 0x000fc4000000002c */
[----:B------:R-:W-:-:S04]  /*90d0*/  PRMT R45, RZ, 0x7610, R45 ;  /* 0x00007610ff2d7816 */ /* 0x000fc8000000002d */
[----:B----4-:R-:W3:Y:S04]  /*90e0*/  @P2 LDG.E.U16 R44, desc[UR22][R16.64] ;  /* 0x00000016102c2981 */ /* 0x010ee8000c1e1500 */
[----:B--2---:R-:W2:Y:S01]  /*90f0*/  @P2 LDG.E.U16 R45, desc[UR22][R32.64] ;  /* 0x00000016202d2981 */ /* 0x004ea2000c1e1500 */
[----:B------:R-:W-:-:S03]  /*9100*/  PRMT R47, RZ, 0x7610, R47 ;  /* 0x00007610ff2f7816 */ /* 0x000fc6000000002f */
[----:B------:R-:W-:Y:S04]  /*9110*/  STL [R1+0x570], R32 ;  /* 0x0005702001007387 */ /* 0x000fe80000100800 */
[----:B------:R-:W-:Y:S04]  /*9120*/  STL [R1+0x56c], R33 ;  /* 0x00056c2101007387 */ /* 0x000fe80000100800 */
[----:B---3--:R-:W-:Y:S04]  /*9130*/  STL [R1+0xc], R44 ;  /* 0x00000c2c01007387 */ /* 0x008fe80000100800 */
[----:B------:R-:W3:Y:S04]  /*9140*/  @P2 LDG.E.U16 R47, desc[UR22][R30.64] ;  /* 0x000000161e2f2981 */ /* 0x000ee8000c1e1500 */
[----:B--2---:R0:W-:Y:S04]  /*9150*/  STL [R1+0x20], R45 ;  /* 0x0000202d01007387 */ /* 0x0041e80000100800 */
[----:B0-----:R-:W2:Y:S04]  /*9160*/  LDL.64 R44, [R1+0x218] ;  /* 0x00021800012c7983 */ /* 0x001ea80000100a00 */
[----:B------:R0:W-:Y:S04]  /*9170*/  STL.64 [R1+0x578], R16 ;  /* 0x0005781001007387 */ /* 0x0001e80000100a00 */
[----:B0-----:R-:W4:Y:S04]  /*9180*/  LDL.64 R16, [R1+0x1b0] ;  /* 0x0001b00001107983 */ /* 0x001f280000100a00 */
[----:B------:R-:W2:Y:S01]  /*9190*/  LDL.LU.64 R30, [R1+0x7f8] ;  /* 0x0007f800011e7983 */ /* 0x000ea20000300a00 */
[----:B------:R-:W-:-:S03]  /*91a0*/  PRMT R9, RZ, 0x7610, R9 ;  /* 0x00007610ff097816 */ /* 0x000fc60000000009 */
[----:B---3--:R0:W-:Y:S04]  /*91b0*/  STL [R1+0xbc], R47 ;  /* 0x0000bc2f01007387 */ /* 0x0081e80000100800 */
[----:B0-----:R-:W3:Y:S04]  /*91c0*/  LDL.LU R47, [R1+0x7f0] ;  /* 0x0007f000012f7983 */ /* 0x001ee80000300800 */
[----:B--2---:R-:W2:Y:S04]  /*91d0*/  @P2 LDG.E.U16 R9, desc[UR22][R30.64] ;  /* 0x000000161e092981 */ /* 0x004ea8000c1e1500 */
[----:B------:R-:W3:Y:S01]  /*91e0*/  LDL.LU.64 R30, [R1+0x7e8] ;  /* 0x0007e800011e7983 */ /* 0x000ee20000300a00 */
[----:B------:R-:W-:-:S03]  /*91f0*/  PRMT R14, RZ, 0x7610, R14 ;  /* 0x00007610ff0e7816 */ /* 0x000fc6000000000e */
[----:B--2---:R0:W-:Y:S04]  /*9200*/  STL [R1+0x9c], R9 ;  /* 0x00009c0901007387 */ /* 0x0041e80000100800 */
[----:B0-----:R-:W2:Y:S04]  /*9210*/  LDL.LU R9, [R1+0x7e0] ;  /* 0x0007e00001097983 */ /* 0x001ea80000300800 */
[----:B---3--:R-:W3:Y:S04]  /*9220*/  @P2 LDG.E.U16 R14, desc[UR22][R30.64] ;  /* 0x000000161e0e2981 */ /* 0x008ee8000c1e1500 */
[----:B------:R-:W2:Y:S01]  /*9230*/  LDL.LU.64 R30, [R1+0x7d8] ;  /* 0x0007d800011e7983 */ /* 0x000ea20000300a00 */
[----:B------:R-:W-:-:S02]  /*9240*/  PRMT R15, RZ, 0x7610, R15 ;  /* 0x00007610ff0f7816 */ /* 0x000fc4000000000f */
[----:B------:R-:W-:-:S06]  /*9250*/  PRMT R53, RZ, 0x7610, R53 ;  /* 0x00007610ff357816 */ /* 0x000fcc0000000035 */
[----:B------:R-:W4:Y:S04]  /*9260*/  @P2 LDG.E.U16 R53, desc[UR22][R46.64] ;  /* 0x000000162e352981 */ /* 0x000f28000c1e1500 */
[----:B--2---:R-:W2:Y:S04]  /*9270*/  @P2 LDG.E.U16 R15, desc[UR22][R30.64] ;  /* 0x000000161e0f2981 */ /* 0x004ea8000c1e1500 */
[----:B---3--:R0:W-:Y:S04]  /*9280*/  STL [R1+0x84], R14 ;  /* 0x0000840e01007387 */ /* 0x0081e80000100800 */
[----:B0-----:R-:W3:Y:S04]  /*9290*/  LDL.LU R14, [R1+0x7d0] ;  /* 0x0007d000010e7983 */ /* 0x001ee80000300800 */
[----:B------:R-:W3:Y:S04]  /*92a0*/  LDL.LU.64 R30, [R1+0x7c8] ;  /* 0x0007c800011e7983 */ /* 0x000ee80000300a00 */
[----:B--2---:R0:W-:Y:S04]  /*92b0*/  STL [R1+0x6c], R15 ;  /* 0x00006c0f01007387 */ /* 0x0041e80000100800 */
[----:B0-----:R-:W2:Y:S04]  /*92c0*/  LDL.LU R15, [R1+0x7c0] ;  /* 0x0007c000010f7983 */ /* 0x001ea80000300800 */
[----:B------:R-:W4:Y:S01]  /*92d0*/  LDL.LU.64 R46, [R1+0x7b8] ;  /* 0x0007b800012e7983 */ /* 0x000f220000300a00 */
[----:B------:R-:W-:-:S02]  /*92e0*/  PRMT R0, RZ, 0x7610, R0 ;  /* 0x00007610ff007816 */ /* 0x000fc40000000000 */
[----:B------:R-:W-:Y:S02]  /*92f0*/  PRMT R42, RZ, 0x7610, R42 ;  /* 0x00007610ff2a7816 */ /* 0x000fe4000000002a */
[----:B------:R-:W-:Y:S02]  /*9300*/  PRMT R43, RZ, 0x7610, R43 ;  /* 0x00007610ff2b7816 */ /* 0x000fe4000000002b */
[----:B------:R-:W-:Y:S02]  /*9310*/  PRMT R20, RZ, 0x7610, R20 ;  /* 0x00007610ff147816 */ /* 0x000fe40000000014 */
[----:B------:R-:W-:Y:S02]  /*9320*/  PRMT R21, RZ, 0x7610, R21 ;  /* 0x00007610ff157816 */ /* 0x000fe40000000015 */
[----:B---3--:R-:W3:Y:S01]  /*9330*/  @P2 LDG.E.U16 R43, desc[UR22][R30.64] ;  /* 0x000000161e2b2981 */ /* 0x008ee2000c1e1500 */
[----:B------:R-:W-:-:S03]  /*9340*/  PRMT R12, RZ, 0x7610, R12 ;  /* 0x00007610ff0c7816 */ /* 0x000fc6000000000c */
[----:B------:R-:W3:Y:S04]  /*9350*/  @P2 LDG.E.U16 R20, desc[UR22][R40.64] ;  /* 0x0000001628142981 */ /* 0x000ee8000c1e1500 */
[----:B------:R-:W3:Y:S04]  /*9360*/  @P2 LDG.E.U16 R21, desc[UR22][R4.64] ;  /* 0x0000001604152981 */ /* 0x000ee8000c1e1500 */
[----:B------:R-:W3:Y:S04]  /*9370*/  @P2 LDG.E.U16 R12, desc[UR22][R24.64] ;  /* 0x00000016180c2981 */ /* 0x000ee8000c1e1500 */
[----:B--2---:R-:W2:Y:S04]  /*9380*/  @P2 LDG.E.U16 R42, desc[UR22][R14.64] ;  /* 0x000000160e2a2981 */ /* 0x004ea8000c1e1500 */
[----:B----4-:R-:W4:Y:S04]  /*9390*/  @P2 LDG.E.U16 R0, desc[UR22][R46.64] ;  /* 0x000000162e002981 */ /* 0x010f28000c1e1500 */
[----:B------:R0:W-:Y:S04]  /*93a0*/  STL [R1+0x50], R53 ;  /* 0x0000503501007387 */ /* 0x0001e80000100800 */
[----:B0-----:R-:W2:Y:S01]  /*93b0*/  LDL.LU R53, [R1+0x7b4] ;  /* 0x0007b40001357983 */ /* 0x001ea20000300800 */
[----:B------:R-:W-:-:S06]  /*93c0*/  PRMT R28, RZ, 0x7610, R28 ;  /* 0x00007610ff1c7816 */ /* 0x000fcc000000001c */
[----:B------:R-:W2:Y:S04]  /*93d0*/  @P2 LDG.E.U16 R28, desc[UR22][R2.64] ;  /* 0x00000016021c2981 */ /* 0x000ea8000c1e1500 */
[----:B----4-:R0:W-:Y:S04]  /*93e0*/  STL [R1+0x30], R0 ;  /* 0x0000300001007387 */ /* 0x0101e80000100800 */
[----:B0-----:R-:W4:Y:S04]  /*93f0*/  LDL.LU R0, [R1+0x7b0] ;  /* 0x0007b00001007983 */ /* 0x001f280000300800 */
[----:B------:R-:W-:Y:S04]  /*9400*/  STL [R1+0x590], R46 ;  /* 0x0005902e01007387 */ /* 0x000fe80000100800 */
[----:B------:R-:W-:Y:S04]  /*9410*/  STL [R1+0x580], R47 ;  /* 0x0005802f01007387 */ /* 0x000fe80000100800 */
[----:B------:R0:W-:Y:S04]  /*9420*/  STL.64 [R1+0x588], R30 ;  /* 0x0005881e01007387 */ /* 0x0001e80000100a00 */
[----:B0-----:R-:W4:Y:S04]  /*9430*/  LDL.64 R30, [R1+0x290] ;  /* 0x00029000011e7983 */ /* 0x001f280000100a00 */
[----:B--2---:R-:W-:Y:S04]  /*9440*/  STL [R1+0x8], R42 ;  /* 0x0000082a01007387 */ /* 0x004fe80000100800 */
[----:B---3--:R0:W-:Y:S04]  /*9450*/  STL [R1+0x1c], R43 ;  /* 0x00001c2b01007387 */ /* 0x0081e80000100800 */
[----:B------:R-:W2:Y:S04]  /*9460*/  LDL.64 R46, [R1+0x210] ;  /* 0x00021000012e7983 */ /* 0x000ea80000100a00 */
[----:B0-----:R-:W3:Y:S04]  /*9470*/  LDL.64 R42, [R1+0x250] ;  /* 0x00025000012a7983 */ /* 0x001ee80000100a00 */
[----:B------:R-:W-:Y:S04]  /*9480*/  STL.64 [R1+0x598], R14 ;  /* 0x0005980e01007387 */ /* 0x000fe80000100a00 */
[----:B------:R-:W2:Y:S04]  /*9490*/  LDL.LU.64 R40, [R1+0x7a8] ;  /* 0x0007a80001287983 */ /* 0x000ea80000300a00 */
[----:B------:R0:W-:Y:S04]  /*94a0*/  STL [R1+0xb8], R20 ;  /* 0x0000b81401007387 */ /* 0x0001e80000100800 */
[----:B0-----:R-:W3:Y:S04]  /*94b0*/  LDL.LU R20, [R1+0x7a0] ;  /* 0x0007a00001147983 */ /* 0x001ee80000300800 */
[----:B------:R-:W3:Y:S04]  /*94c0*/  LDL.LU.64 R4, [R1+0x798] ;  /* 0x0007980001047983 */ /* 0x000ee80000300a00 */
[----:B------:R0:W-:Y:S04]  /*94d0*/  STL [R1+0x98], R21 ;  /* 0x0000981501007387 */ /* 0x0001e80000100800 */
[----:B0-----:R-:W4:Y:S04]  /*94e0*/  LDL.LU R21, [R1+0x790] ;  /* 0x0007900001157983 */ /* 0x001f280000300800 */
[----:B------:R-:W4:Y:S04]  /*94f0*/  LDL.LU.64 R24, [R1+0x788] ;  /* 0x0007880001187983 */ /* 0x000f280000300a00 */
[----:B------:R0:W-:Y:S04]  /*9500*/  STL [R1+0x80], R12 ;  /* 0x0000800c01007387 */ /* 0x0001e80000100800 */
[----:B0-----:R-:W4:Y:S04]  /*9510*/  LDL.LU R12, [R1+0x780] ;  /* 0x00078000010c7983 */ /* 0x001f280000300800 */
[----:B------:R-:W4:Y:S01]  /*9520*/  LDL.LU.64 R2, [R1+0x778] ;  /* 0x0007780001027983 */ /* 0x000f220000300a00 */
[----:B------:R-:W-:-:S02]  /*9530*/  PRMT R8, RZ, 0x7610, R8 ;  /* 0x00007610ff087816 */ /* 0x000fc40000000008 */
[----:B------:R-:W-:Y:S01]  /*9540*/  PRMT R29, RZ, 0x7610, R29 ;  /* 0x00007610ff1d7816 */ /* 0x000fe2000000001d */
[----:B--2---:R-:W2:Y:S05]  /*9550*/  @P6 LDG.E.U16 R41, desc[UR22][R16.64] ;  /* 0x0000001610296981 */ /* 0x004eaa000c1e1500 */
[----:B---3--:R-:W3:Y:S04]  /*9560*/  @P0 LDG.E.U16 R29, desc[UR22][R4.64] ;  /* 0x00000016041d0981 */ /* 0x008ee8000c1e1500 */
[----:B----4-:R-:W4:Y:S04]  /*9570*/  @P3 LDG.E.U16 R8, desc[UR22][R20.64] ;  /* 0x0000001614083981 */ /* 0x010f28000c1e1500 */
[----:B------:R-:W2:Y:S04]  /*9580*/  @P4 LDG.E.U16 R9, desc[UR22][R24.64] ;  /* 0x0000001618094981 */ /* 0x000ea8000c1e1500 */
[----:B------:R-:W3:Y:S04]  /*9590*/  @P5 LDG.E.U16 R40, desc[UR22][R2.64] ;  /* 0x0000001602285981 */ /* 0x000ee8000c1e1500 */
[----:B------:R0:W-:Y:S01]  /*95a0*/  STL [R1+0x68], R28 ;  /* 0x0000681c01007387 */ /* 0x0001e20000100800 */
[----:B------:R-:W-:-:S06]  /*95b0*/  PRMT R13, RZ, 0x7610, R13 ;  /* 0x00007610ff0d7816 */ /* 0x000fcc000000000d */
[----:B------:R-:W3:Y:S04]  /*95c0*/  @P2 LDG.E.U16 R13, desc[UR22][R44.64] ;  /* 0x000000162c0d2981 */ /* 0x000ee8000c1e1500 */
[----:B0-----:R-:W3:Y:S04]  /*95d0*/  LDL.LU R28, [R1+0x770] ;  /* 0x00077000011c7983 */ /* 0x001ee80000300800 */
[----:B------:R-:W3:Y:S04]  /*95e0*/  LDL.LU.64 R2, [R1+0x768] ;  /* 0x0007680001027983 */ /* 0x000ee80000300a00 */
[----:B----4-:R-:W-:Y:S04]  /*95f0*/  STL [R1+0xc8], R8 ;  /* 0x0000c80801007387 */ /* 0x010fe80000100800 */
[----:B--2---:R0:W-:Y:S04]  /*9600*/  STL [R1+0xcc], R9 ;  /* 0x0000cc0901007387 */ /* 0x0041e80000100800 */
[----:B------:R-:W2:Y:S04]  /*9610*/  LDL.64 R20, [R1+0x2c8] ;  /* 0x0002c80001147983 */ /* 0x000ea80000100a00 */
[----:B------:R-:W4:Y:S04]  /*9620*/  LDL.64 R24, [R1+0x288] ;  /* 0x0002880001187983 */ /* 0x000f280000100a00 */
[----:B0-----:R-:W2:Y:S04]  /*9630*/  LDL.64 R8, [R1+0x308] ;  /* 0x0003080001087983 */ /* 0x001ea80000100a00 */
[----:B---3--:R-:W-:Y:S04]  /*9640*/  STL [R1+0xd0], R40 ;  /* 0x0000d02801007387 */ /* 0x008fe80000100800 */
[----:B------:R0:W-:Y:S04]  /*9650*/  STL [R1+0xd4], R41 ;  /* 0x0000d42901007387 */ /* 0x0001e80000100800 */
[----:B------:R-:W3:Y:S04]  /*9660*/  LDL.64 R16, [R1+0x208] ;  /* 0x0002080001107983 */ /* 0x000ee80000100a00 */
[----:B0-----:R-:W2:Y:S04]  /*9670*/  LDL.64 R40, [R1+0x248] ;  /* 0x0002480001287983 */ /* 0x001ea80000100a00 */
[----:B------:R-:W2:Y:S04]  /*9680*/  LDL.LU.64 R4, [R1+0x760] ;  /* 0x0007600001047983 */ /* 0x000ea80000300a00 */
[----:B------:R0:W-:Y:S04]  /*9690*/  STL [R1+0xc4], R29 ;  /* 0x0000c41d01007387 */ /* 0x0001e80000100800 */
[----:B0-----:R-:W2:Y:S04]  /*96a0*/  LDL.LU R29, [R1+0x758] ;  /* 0x00075800011d7983 */ /* 0x001ea80000300800 */
[----:B------:R-:W3:Y:S01]  /*96b0*/  LDL.LU.64 R44, [R1+0x750] ;  /* 0x00075000012c7983 */ /* 0x000ee20000300a00 */
[----:B------:R-:W-:-:S02]  /*96c0*/  PRMT R10, RZ, 0x7610, R10 ;  /* 0x00007610ff0a7816 */ /* 0x000fc4000000000a */
[----:B------:R-:W-:-:S06]  /*96d0*/  PRMT R26, RZ, 0x7610, R26 ;  /* 0x00007610ff1a7816 */ /* 0x000fcc000000001a */
[----:B--2---:R-:W2:Y:S04]  /*96e0*/  @P2 LDG.E.U16 R26, desc[UR22][R28.64] ;  /* 0x000000161c1a2981 */ /* 0x004ea8000c1e1500 */
[----:B---3--:R-:W3:Y:S04]  /*96f0*/  @P2 LDG.E.U16 R10, desc[UR22][R44.64] ;  /* 0x000000162c0a2981 */ /* 0x008ee8000c1e1500 */
[----:B------:R0:W-:Y:S04]  /*9700*/  STL [R1+0x4c], R13 ;  /* 0x00004c0d01007387 */ /* 0x0001e80000100800 */
[----:B0-----:R-:W2:Y:S04]  /*9710*/  LDL.LU R13, [R1+0x74c] ;  /* 0x00074c00010d7983 */ /* 0x001ea80000300800 */
[----:B---3--:R0:W-:Y:S04]  /*9720*/  STL [R1+0x2c], R10 ;  /* 0x00002c0a01007387 */ /* 0x0081e80000100800 */
[----:B0-----:R-:W3:Y:S04]  /*9730*/  LDL.LU R10, [R1+0x748] ;  /* 0x00074800010a7983 */ /* 0x001ee80000300800 */
[----:B------:R-:W-:Y:S04]  /*9740*/  STL [R1+0x5b0], R44 ;  /* 0x0005b02c01007387 */ /* 0x000fe80000100800 */
[----:B------:R0:W-:Y:S04]  /*9750*/  STL [R1+0x5a0], R45 ;  /* 0x0005a02d01007387 */ /* 0x0001e80000100800 */
[----:B0-----:R-:W3:Y:S04]  /*9760*/  LDL.64 R44, [R1+0x2d0] ;  /* 0x0002d000012c7983 */ /* 0x001ee80000100a00 */
[----:B--2---:R0:W-:Y:S04]  /*9770*/  STL [R1+0x18], R26 ;  /* 0x0000181a01007387 */ /* 0x0041e80000100800 */
[----:B0-----:R-:W2:Y:S04]  /*9780*/  LDL.LU R26, [R1+0x744] ;  /* 0x00074400011a7983 */ /* 0x001ea80000300800 */
[----:B------:R0:W-:Y:S04]  /*9790*/  STL.64 [R1+0x5a8], R28 ;  /* 0x0005a81c01007387 */ /* 0x0001e80000100a00 */
[----:B0-----:R-:W2:Y:S01]  /*97a0*/  LDL.64 R28, [R1+0x310] ;  /* 0x00031000011c7983 */ /* 0x001ea20000100a00 */
[----:B------:R-:W-:-:S02]  /*97b0*/  PRMT R22, RZ, 0x7610, R22 ;  /* 0x00007610ff167816 */ /* 0x000fc40000000016 */
[----:B------:R-:W-:Y:S02]  /*97c0*/  PRMT R23, RZ, 0x7610, R23 ;  /* 0x00007610ff177816 */ /* 0x000fe40000000017 */
[----:B------:R-:W-:-:S06]  /*97d0*/  PRMT R27, RZ, 0x7610, R27 ;  /* 0x00007610ff1b7816 */ /* 0x000fcc000000001b */
[----:B------:R-:W4:Y:S04]  /*97e0*/  @P2 LDG.E.U16 R27, desc[UR22][R30.64] ;  /* 0x000000161e1b2981 */ /* 0x000f28000c1e1500 */
[----:B---3--:R-:W3:Y:S04]  /*97f0*/  @P2 LDG.E.U16 R22, desc[UR22][R44.64] ;  /* 0x000000162c162981 */ /* 0x008ee8000c1e1500 */
[----:B--2---:R-:W2:Y:S01]  /*9800*/  @P2 LDG.E.U16 R23, desc[UR22][R28.64] ;  /* 0x000000161c172981 */ /* 0x004ea2000c1e1500 */
[----:B------:R-:W-:-:S03]  /*9810*/  PRMT R11, RZ, 0x7610, R11 ;  /* 0x00007610ff0b7816 */ /* 0x000fc6000000000b */
[----:B------:R-:W-:Y:S04]  /*9820*/  STL.64 [R1+0x5b8], R12 ;  /* 0x0005b80c01007387 */ /* 0x000fe80000100a00 */
[----:B------:R-:W4:Y:S04]  /*9830*/  @P2 LDG.E.U16 R11, desc[UR22][R42.64] ;  /* 0x000000162a0b2981 */ /* 0x000f28000c1e1500 */
[----:B---3--:R-:W-:Y:S04]  /*9840*/  STL [R1+0x94], R22 ;  /* 0x0000941601007387 */ /* 0x008fe80000100800 */
[----:B--2---:R0:W-:Y:S04]  /*9850*/  STL [R1+0xb4], R23 ;  /* 0x0000b41701007387 */ /* 0x0041e80000100800 */
[----:B------:R-:W2:Y:S04]  /*9860*/  LDL.64 R28, [R1+0x2c0] ;  /* 0x0002c000011c7983 */ /* 0x000ea80000100a00 */
[----:B------:R-:W3:Y:S04]  /*9870*/  LDL.64 R44, [R1+0x280] ;  /* 0x00028000012c7983 */ /* 0x000ee80000100a00 */
[----:B0-----:R-:W2:Y:S04]  /*9880*/  LDL.64 R22, [R1+0x300] ;  /* 0x0003000001167983 */ /* 0x001ea80000100a00 */
[----:B----4-:R0:W-:Y:S04]  /*9890*/  STL [R1+0x7c], R27 ;  /* 0x00007c1b01007387 */ /* 0x0101e80000100800 */
[----:B0-----:R-:W4:Y:S04]  /*98a0*/  LDL.LU R27, [R1+0x740] ;  /* 0x00074000011b7983 */ /* 0x001f280000300800 */
[----:B------:R-:W2:Y:S04]  /*98b0*/  LDL.64 R30, [R1+0x240] ;  /* 0x00024000011e7983 */ /* 0x000ea80000100a00 */
[----:B------:R-:W2:Y:S01]  /*98c0*/  LDL.LU.64 R42, [R1+0x738] ;  /* 0x00073800012a7983 */ /* 0x000ea20000300a00 */
[----:B------:R-:W-:-:S02]  /*98d0*/  PRMT R6, RZ, 0x7610, R6 ;  /* 0x00007610ff067816 */ /* 0x000fc40000000006 */
[----:B------:R-:W-:Y:S02]  /*98e0*/  PRMT R7, RZ, 0x7610, R7 ;  /* 0x00007610ff077816 */ /* 0x000fe40000000007 */
[----:B------:R-:W-:Y:S02]  /*98f0*/  PRMT R18, RZ, 0x7610, R18 ;  /* 0x00007610ff127816 */ /* 0x000fe40000000012 */
[----:B------:R-:W3:Y:S01]  /*9900*/  @P2 LDG.E.U16 R6, desc[UR22][R46.64] ;  /* 0x000000162e062981 */ /* 0x000ee2000c1e1500 */
[----:B------:R-:W-:Y:S02]  /*9910*/  PRMT R19, RZ, 0x7610, R19 ;  /* 0x00007610ff137816 */ /* 0x000fe40000000013 */
[----:B------:R-:W-:Y:S01]  /*9920*/  PRMT R38, RZ, 0x7610, R38 ;  /* 0x00007610ff267816 */ /* 0x000fe20000000026 */
[----:B------:R0:W-:Y:S01]  /*9930*/  STL [R1+0x64], R11 ;  /* 0x0000640b01007387 */ /* 0x0001e20000100800 */
[----:B------:R-:W-:-:S03]  /*9940*/  PRMT R49, RZ, 0x7610, R49 ;  /* 0x00007610ff317816 */ /* 0x000fc60000000031 */
[----:B------:R-:W3:Y:S04]  /*9950*/  @P2 LDG.E.U16 R19, desc[UR22][R8.64] ;  /* 0x0000001608132981 */ /* 0x000ee8000c1e1500 */
[----:B------:R-:W3:Y:S04]  /*9960*/  @P2 LDG.E.U16 R38, desc[UR22][R20.64] ;  /* 0x0000001614262981 */ /* 0x000ee8000c1e1500 */
[----:B0-----:R-:W3:Y:S04]  /*9970*/  LDL.LU R11, [R1+0x734] ;  /* 0x00073400010b7983 */ /* 0x001ee80000300800 */
[----:B------:R-:W3:Y:S04]  /*9980*/  @P2 LDG.E.U16 R49, desc[UR22][R24.64] ;  /* 0x0000001618312981 */ /* 0x000ee8000c1e1500 */
[----:B----4-:R-:W4:Y:S04]  /*9990*/  @P2 LDG.E.U16 R18, desc[UR22][R26.64] ;  /* 0x000000161a122981 */ /* 0x010f28000c1e1500 */
[----:B--2---:R-:W2:Y:S04]  /*99a0*/  @P2 LDG.E.U16 R7, desc[UR22][R42.64] ;  /* 0x000000162a072981 */ /* 0x004ea8000c1e1500 */
[----:B---3--:R0:W-:Y:S04]  /*99b0*/  STL [R1+0x48], R6 ;  /* 0x0000480601007387 */ /* 0x0081e80000100800 */
[----:B0-----:R-:W3:Y:S01]  /*99c0*/  LDL.LU R6, [R1+0x730] ;  /* 0x0007300001067983 */ /* 0x001ee20000300800 */
[----:B------:R-:W-:-:S06]  /*99d0*/  PRMT R37, RZ, 0x7610, R37 ;  /* 0x00007610ff257816 */ /* 0x000fcc0000000025 */
[----:B------:R-:W3:Y:S04]  /*99e0*/  @P2 LDG.E.U16 R37, desc[UR22][R40.64] ;  /* 0x0000001628252981 */ /* 0x000ee8000c1e1500 */
[----:B--2---:R0:W-:Y:S04]  /*99f0*/  STL [R1+0x28], R7 ;  /* 0x0000280701007387 */ /* 0x0041e80000100800 */
[----:B0-----:R-:W2:Y:S04]  /*9a00*/  LDL.LU R7, [R1+0x72c] ;  /* 0x00072c0001077983 */ /* 0x001ea80000300800 */
[----:B------:R-:W2:Y:S04]  /*9a10*/  LDL.64 R46, [R1+0x200] ;  /* 0x00020000012e7983 */ /* 0x000ea80000100a00 */
[----:B------:R-:W-:Y:S04]  /*9a20*/  STL.64 [R1+0x5c0], R42 ;  /* 0x0005c02a01007387 */ /* 0x000fe80000100a00 */
[----:B----4-:R0:W-:Y:S04]  /*9a30*/  STL [R1+0x14], R18 ;  /* 0x0000141201007387 */ /* 0x0101e80000100800 */
[----:B0-----:R-:W4:Y:S04]  /*9a40*/  LDL.LU R18, [R1+0x728] ;  /* 0x0007280001127983 */ /* 0x001f280000300800 */
[----:B------:R-:W-:Y:S04]  /*9a50*/  STL.64 [R1+0x5c8], R26 ;  /* 0x0005c81a01007387 */ /* 0x000fe80000100a00 */
[----:B------:R-:W-:Y:S04]  /*9a60*/  STL [R1+0x5e0], R10 ;  /* 0x0005e00a01007387 */ /* 0x000fe80000100800 */
[----:B------:R-:W-:Y:S04]  /*9a70*/  STL [R1+0x5d4], R11 ;  /* 0x0005d40b01007387 */ /* 0x000fe80000100800 */
[----:B------:R-:W2:Y:S04]  /*9a80*/  LDL.LU.64 R8, [R1+0x720] ;  /* 0x0007200001087983 */ /* 0x000ea80000300a00 */
[----:B------:R0:W-:Y:S04]  /*9a90*/  STL [R1+0xb0], R19 ;  /* 0x0000b01301007387 */ /* 0x0001e80000100800 */
[----:B0-----:R-:W4:Y:S04]  /*9aa0*/  LDL.LU R19, [R1+0x718] ;  /* 0x0007180001137983 */ /* 0x001f280000300800 */
[----:B------:R-:W2:Y:S04]  /*9ab0*/  LDL.LU.64 R20, [R1+0x710] ;  /* 0x0007100001147983 */ /* 0x000ea80000300a00 */
[----:B------:R0:W-:Y:S04]  /*9ac0*/  STL [R1+0x90], R38 ;  /* 0x0000902601007387 */ /* 0x0001e80000100800 */
[----:B0-----:R-:W2:Y:S04]  /*9ad0*/  LDL.LU R38, [R1+0x708] ;  /* 0x0007080001267983 */ /* 0x001ea80000300800 */
[----:B------:R-:W2:Y:S04]  /*9ae0*/  LDL.LU.64 R24, [R1+0x700] ;  /* 0x0007000001187983 */ /* 0x000ea80000300a00 */
[----:B------:R0:W-:Y:S04]  /*9af0*/  STL [R1+0x78], R49 ;  /* 0x0000783101007387 */ /* 0x0001e80000100800 */
[----:B0-----:R-:W3:Y:S04]  /*9b00*/  LDL.LU R49, [R1+0x6f8] ;  /* 0x0006f80001317983 */ /* 0x001ee80000300800 */
[----:B------:R-:W3:Y:S01]  /*9b10*/  LDL.LU.64 R40, [R1+0x6f0] ;  /* 0x0006f00001287983 */ /* 0x000ee20000300a00 */
[----:B------:R-:W-:-:S02]  /*9b20*/  PRMT R34, RZ, 0x7610, R34 ;  /* 0x00007610ff227816 */ /* 0x000fc40000000022 */
[----:B------:R-:W-:Y:S02]  /*9b30*/  PRMT R35, RZ, 0x7610, R35 ;  /* 0x00007610ff237816 */ /* 0x000fe40000000023 */
[----:B------:R-:W-:Y:S02]  /*9b40*/  PRMT R36, RZ, 0x7610, R36 ;  /* 0x00007610ff247816 */ /* 0x000fe40000000024 */
[----:B------:R-:W-:-:S04]  /*9b50*/  PRMT R39, RZ, 0x7610, R39 ;  /* 0x00007610ff277816 */ /* 0x000fc80000000027 */
[----:B------:R-:W4:Y:S04]  /*9b60*/  @P2 LDG.E.U16 R36, desc[UR22][R16.64] ;  /* 0x0000001610242981 */ /* 0x000f28000c1e1500 */
[----:B------:R-:W4:Y:S04]  /*9b70*/  @P2 LDG.E.U16 R39, desc[UR22][R22.64] ;  /* 0x0000001616272981 */ /* 0x000f28000c1e1500 */
[----:B--2---:R-:W2:Y:S04]  /*9b80*/  @P2 LDG.E.U16 R34, desc[UR22][R24.64] ;  /* 0x0000001618222981 */ /* 0x004ea8000c1e1500 */
[----:B---3--:R-:W3:Y:S01]  /*9b90*/  @P2 LDG.E.U16 R35, desc[UR22][R40.64] ;  /* 0x0000001628232981 */ /* 0x008ee2000c1e1500 */
[----:B------:R-:W-:-:S03]  /*9ba0*/  PRMT R52, RZ, 0x7610, R52 ;  /* 0x00007610ff347816 */ /* 0x000fc60000000034 */
[----:B------:R-:W-:Y:S01]  /*9bb0*/  STL.64 [R1+0x5d8], R40 ;  /* 0x0005d82801007387 */ /* 0x000fe20000100a00 */
[----:B------:R-:W-:Y:S02]  /*9bc0*/  PRMT R14, RZ, 0x7610, R14 ;  /* 0x00007610ff0e7816 */ /* 0x000fe4000000000e */
[----:B------:R-:W-:Y:S01]  /*9bd0*/  PRMT R15, RZ, 0x7610, R15 ;  /* 0x00007610ff0f7816 */ /* 0x000fe2000000000f */
[----:B------:R-:W4:Y:S04]  /*9be0*/  @P2 LDG.E.U16 R52, desc[UR22][R28.64] ;  /* 0x000000161c342981 */ /* 0x000f28000c1e1500 */
[----:B------:R-:W4:Y:S04]  /*9bf0*/  @P2 LDG.E.U16 R14, desc[UR22][R30.64] ;  /* 0x000000161e0e2981 */ /* 0x000f28000c1e1500 */
[----:B------:R-:W4:Y:S04]  /*9c00*/  @P2 LDG.E.U16 R15, desc[UR22][R44.64] ;  /* 0x000000162c0f2981 */ /* 0x000f28000c1e1500 */
[----:B--2---:R-:W-:Y:S04]  /*9c10*/  STL [R1+0x10], R34 ;  /* 0x0000102201007387 */ /* 0x004fe80000100800 */
[----:B---3--:R0:W-:Y:S04]  /*9c20*/  STL [R1+0x24], R35 ;  /* 0x0000242301007387 */ /* 0x0081e80000100800 */
[----:B0-----:R-:W2:Y:S04]  /*9c30*/  LDL.64 R34, [R1+0x2f8] ;  /* 0x0002f80001227983 */ /* 0x001ea80000100a00 */
[----:B----4-:R-:W-:Y:S04]  /*9c40*/  STL [R1+0x44], R36 ;  /* 0x0000442401007387 */ /* 0x010fe80000100800 */
[----:B------:R0:W-:Y:S04]  /*9c50*/  STL [R1+0x60], R37 ;  /* 0x0000602501007387 */ /* 0x0001e80000100800 */
[----:B------:R-:W3:Y:S04]  /*9c60*/  LDL.64 R16, [R1+0x278] ;  /* 0x0002780001107983 */ /* 0x000ee80000100a00 */
[----:B0-----:R-:W4:Y:S04]  /*9c70*/  LDL.64 R36, [R1+0x2b8] ;  /* 0x0002b80001247983 */ /* 0x001f280000100a00 */
[----:B------:R-:W-:Y:S04]  /*9c80*/  STL.64 [R1+0x5e8], R24 ;  /* 0x0005e81801007387 */ /* 0x000fe80000100a00 */
[----:B------:R-:W-:Y:S04]  /*9c90*/  STL.64 [R1+0x5f0], R8 ;  /* 0x0005f00801007387 */ /* 0x000fe80000100a00 */
[----:B------:R-:W4:Y:S04]  /*9ca0*/  LDL.LU.64 R22, [R1+0x6e8] ;  /* 0x0006e80001167983 */ /* 0x000f280000300a00 */
[----:B------:R0:W-:Y:S04]  /*9cb0*/  STL [R1+0xac], R39 ;  /* 0x0000ac2701007387 */ /* 0x0001e80000100800 */
[----:B0-----:R-:W4:Y:S01]  /*9cc0*/  LDL.LU R39, [R1+0x6e0] ;  /* 0x0006e00001277983 */ /* 0x001f220000300800 */
[----:B------:R-:W-:-:S02]  /*9cd0*/  PRMT R49, RZ, 0x7610, R49 ;  /* 0x00007610ff317816 */ /* 0x000fc40000000031 */
[----:B------:R-:W-:Y:S01]  /*9ce0*/  PRMT R42, RZ, 0x7610, R42 ;  /* 0x00007610ff2a7816 */ /* 0x000fe2000000002a */
[----:B------:R-:W-:Y:S01]  /*9cf0*/  STL [R1+0x8c], R52 ;  /* 0x00008c3401007387 */ /* 0x000fe20000100800 */
[----:B------:R-:W-:-:S03]  /*9d00*/  PRMT R32, RZ, 0x7610, R32 ;  /* 0x00007610ff207816 */ /* 0x000fc60000000020 */
[----:B------:R-:W4:Y:S01]  /*9d10*/  LDL.64 R28, [R1+0x1f8] ;  /* 0x0001f800011c7983 */ /* 0x000f220000100a00 */
[----:B------:R-:W-:-:S03]  /*9d20*/  PRMT R27, RZ, 0x7610, R27 ;  /* 0x00007610ff1b7816 */ /* 0x000fc6000000001b */
[----:B------:R-:W4:Y:S04]  /*9d30*/  LDL.64 R44, [R1+0x2f0] ;  /* 0x0002f000012c7983 */ /* 0x000f280000100a00 */
[----:B------:R-:W4:Y:S04]  /*9d40*/  LDL.64 R30, [R1+0x2b0] ;  /* 0x0002b000011e7983 */ /* 0x000f280000100a00 */
[----:B------:R-:W-:Y:S04]  /*9d50*/  STL [R1+0x58], R14 ;  /* 0x0000580e01007387 */ /* 0x000fe80000100800 */
[----:B------:R-:W4:Y:S04]  /*9d60*/  @P2 LDG.E.U16 R49, desc[UR22][R46.64] ;  /* 0x000000162e312981 */ /* 0x000f28000c1e1500 */
[----:B------:R0:W-:Y:S04]  /*9d70*/  STL [R1+0x74], R15 ;  /* 0x0000740f01007387 */ /* 0x0001e80000100800 */
[----:B------:R-:W4:Y:S04]  /*9d80*/  LDL.64 R46, [R1+0x230] ;  /* 0x00023000012e7983 */ /* 0x000f280000100a00 */
[----:B0-----:R-:W4:Y:S01]  /*9d90*/  LDL.64 R14, [R1+0x270] ;  /* 0x00027000010e7983 */ /* 0x001f220000100a00 */
[----:B------:R-:W-:-:S03]  /*9da0*/  PRMT R26, RZ, 0x7610, R26 ;  /* 0x00007610ff1a7816 */ /* 0x000fc6000000001a */
[----:B--2---:R-:W2:Y:S04]  /*9db0*/  @P2 LDG.E.U16 R32, desc[UR22][R34.64] ;  /* 0x0000001622202981 */ /* 0x004ea8000c1e1500 */
[----:B---3--:R-:W3:Y:S04]  /*9dc0*/  @P2 LDG.E.U16 R26, desc[UR22][R16.64] ;  /* 0x00000016101a2981 */ /* 0x008ee8000c1e1500 */
[----:B----4-:R-:W4:Y:S04]  /*9dd0*/  @P2 LDG.E.U16 R27, desc[UR22][R36.64] ;  /* 0x00000016241b2981 */ /* 0x010f28000c1e1500 */
[----:B------:R-:W-:Y:S04]  /*9de0*/  STL [R1+0x5f8], R39 ;  /* 0x0005f82701007387 */ /* 0x000fe80000100800 */
[----:B------:R-:W2:Y:S04]  /*9df0*/  @P2 LDG.E.U16 R42, desc[UR22][R38.64] ;  /* 0x00000016262a2981 */ /* 0x000ea8000c1e1500 */
[----:B------:R0:W-:Y:S04]  /*9e00*/  STL [R1+0x670], R38 ;  /* 0x0006702601007387 */ /* 0x0001e80000100800 */
[----:B0-----:R-:W2:Y:S04]  /*9e10*/  LDL.64 R38, [R1+0x238] ;  /* 0x0002380001267983 */ /* 0x001ea80000100a00 */
[----:B------:R-:W-:Y:S04]  /*9e20*/  STL.64 [R1+0x600], R22 ;  /* 0x0006001601007387 */ /* 0x000fe80000100a00 */
[----:B------:R0:W-:Y:S04]  /*9e30*/  STL.64 [R1+0x608], R6 ;  /* 0x0006080601007387 */ /* 0x0001e80000100a00 */
[----:B------:R-:W2:Y:S04]  /*9e40*/  LDL.LU.64 R34, [R1+0x6d8] ;  /* 0x0006d80001227983 */ /* 0x000ea80000300a00 */
[----:B------:R-:W2:Y:S04]  /*9e50*/  LDL.LU.64 R36, [R1+0x6d0] ;  /* 0x0006d00001247983 */ /* 0x000ea80000300a00 */
[----:B------:R-:W3:Y:S01]  /*9e60*/  LDL.64 R16, [R1+0x1f0] ;  /* 0x0001f00001107983 */ /* 0x000ee20000100a00 */
[----:B------:R-:W-:-:S02]  /*9e70*/  PRMT R50, RZ, 0x7610, R50 ;  /* 0x00007610ff327816 */ /* 0x000fc40000000032 */
[----:B------:R-:W-:-:S04]  /*9e80*/  PRMT R48, RZ, 0x7610, R48 ;  /* 0x00007610ff307816 */ /* 0x000fc80000000030 */
[----:B------:R1:W3:Y:S01]  /*9e90*/  @P2 LDG.E.U16 R50, desc[UR22][R10.64] ;  /* 0x000000160a322981 */ /* 0x0002e2000c1e1500 */
[----:B------:R-:W-:Y:S02]  /*9ea0*/  PRMT R51, RZ, 0x7610, R51 ;  /* 0x00007610ff337816 */ /* 0x000fe40000000033 */
[----:B------:R-:W-:Y:S01]  /*9eb0*/  PRMT R40, RZ, 0x7610, R40 ;  /* 0x00007610ff287816 */ /* 0x000fe20000000028 */
[----:B------:R0:W3:Y:S04]  /*9ec0*/  @P2 LDG.E.U16 R48, desc[UR22][R8.64] ;  /* 0x0000001608302981 */ /* 0x0000e8000c1e1500 */
[----:B------:R0:W3:Y:S01]  /*9ed0*/  @P2 LDG.E.U16 R51, desc[UR22][R12.64] ;  /* 0x000000160c332981 */ /* 0x0000e2000c1e1500 */
[----:B-1----:R-:W-:Y:S02]  /*9ee0*/  PRMT R10, RZ, 0x7610, R10 ;  /* 0x00007610ff0a7816 */ /* 0x002fe4000000000a */
[----:B------:R-:W-:Y:S01]  /*9ef0*/  PRMT R11, RZ, 0x7610, R11 ;  /* 0x00007610ff0b7816 */ /* 0x000fe2000000000b */
[----:B------:R1:W3:Y:S01]  /*9f00*/  @P2 LDG.E.U16 R40, desc[UR22][R6.64] ;  /* 0x0000001606282981 */ /* 0x0002e2000c1e1500 */
[----:B0-----:R-:W-:-:S03]  /*9f10*/  PRMT R9, RZ, 0x7610, R9 ;  /* 0x00007610ff097816 */ /* 0x001fc60000000009 */
[----:B------:R-:W3:Y:S01]  /*9f20*/  @P2 LDG.E.U16 R10, desc[UR22][R30.64] ;  /* 0x000000161e0a2981 */ /* 0x000ee2000c1e1500 */
[----:B------:R-:W-:-:S03]  /*9f30*/  PRMT R13, RZ, 0x7610, R13 ;  /* 0x00007610ff0d7816 */ /* 0x000fc6000000000d */
[----:B------:R-:W3:Y:S01]  /*9f40*/  @P2 LDG.E.U16 R9, desc[UR22][R14.64] ;  /* 0x000000160e092981 */ /* 0x000ee2000c1e1500 */
[----:B-1----:R-:W-:-:S03]  /*9f50*/  PRMT R7, RZ, 0x7610, R7 ;  /* 0x00007610ff077816 */ /* 0x002fc60000000007 */
[----:B------:R-:W4:Y:S04]  /*9f60*/  @P2 LDG.E.U16 R13, desc[UR22][R20.64] ;  /* 0x00000016140d2981 */ /* 0x000f28000c1e1500 */
[----:B------:R-:W4:Y:S01]  /*9f70*/  @P2 LDG.E.U16 R11, desc[UR22][R44.64] ;  /* 0x000000162c0b2981 */ /* 0x000f22000c1e1500 */
[----:B------:R-:W-:-:S06]  /*9f80*/  PRMT R8, RZ, 0x7610, R8 ;  /* 0x00007610ff087816 */ /* 0x000fcc0000000008 */
[----:B------:R0:W4:Y:S04]  /*9f90*/  @P2 LDG.E.U16 R8, desc[UR22][R46.64] ;  /* 0x000000162e082981 */ /* 0x000128000c1e1500 */
[----:B--2---:R-:W-:Y:S04]  /*9fa0*/  STL.64 [R1+0x610], R36 ;  /* 0x0006102401007387 */ /* 0x004fe80000100a00 */
[----:B------:R1:W-:Y:S04]  /*9fb0*/  STL.64 [R1+0x618], R20 ;  /* 0x0006181401007387 */ /* 0x0003e80000100a00 */
[----:B------:R-:W-:Y:S04]  /*9fc0*/  STL.64 [R1+0x620], R4 ;  /* 0x0006200401007387 */ /* 0x000fe80000100a00 */
[----:B------:R-:W2:Y:S04]  /*9fd0*/  LDL.LU R31, [R1+0x360] ;  /* 0x00036000011f7983 */ /* 0x000ea80000300800 */
[----:B------:R-:W4:Y:S04]  /*9fe0*/  LDL.LU R15, [R1+0x35c] ;  /* 0x00035c00010f7983 */ /* 0x000f280000300800 */
[----:B-1----:R-:W4:Y:S04]  /*9ff0*/  LDL.LU R21, [R1+0x354] ;  /* 0x0003540001157983 */ /* 0x002f280000300800 */
[----:B------:R-:W4:Y:S04]  /*a000*/  LDL.LU R45, [R1+0x350] ;  /* 0x00035000012d7983 */ /* 0x000f280000300800 */
[----:B------:R-:W4:Y:S04]  /*a010*/  LDL.LU R44, [R1+0x34c] ;  /* 0x00034c00012c7983 */ /* 0x000f280000300800 */
[----:B------:R-:W4:Y:S04]  /*a020*/  LDL.LU R14, [R1+0x348] ;  /* 0x00034800010e7983 */ /* 0x000f280000300800 */
[----:B---3--:R-:W3:Y:S04]  /*a030*/  @P2 LDG.E.U16 R7, desc[UR22][R16.64] ;  /* 0x0000001610072981 */ /* 0x008ee8000c1e1500 */
[----:B------:R-:W3:Y:S01]  /*a040*/  LDL.LU R17, [R1+0x340] ;  /* 0x0003400001117983 */ /* 0x000ee20000300800 */
[----:B0-----:R-:W0:Y:S01]  /*a050*/  S2R R46, SR_TID.X ;  /* 0x00000000002e7919 */ /* 0x001e220000002100 */
[----:B------:R-:W-:-:S02]  /*a060*/  PRMT R41, RZ, 0x7610, R41 ;  /* 0x00007610ff297816 */ /* 0x000fc40000000029 */
[----:B------:R-:W3:Y:S04]  /*a070*/  LDL.LU R30, [R1+0x344] ;  /* 0x00034400011e7983 */ /* 0x000ee80000300800 */
[----:B------:R1:W3:Y:S01]  /*a080*/  @P2 LDG.E.U16 R41, desc[UR22][R22.64] ;  /* 0x0000001616292981 */ /* 0x0002e2000c1e1500 */
[----:B------:R-:W-:-:S03]  /*a090*/  PRMT R25, RZ, 0x7610, R25 ;  /* 0x00007610ff197816 */ /* 0x000fc60000000019 */
[----:B------:R-:W3:Y:S01]  /*a0a0*/  LDL.LU R47, [R1+0x19c] ;  /* 0x00019c00012f7983 */ /* 0x000ee20000300800 */
[----:B------:R-:W-:-:S03]  /*a0b0*/  PRMT R24, RZ, 0x7610, R24 ;  /* 0x00007610ff187816 */ /* 0x000fc60000000018 */
[----:B------:R-:W3:Y:S01]  /*a0c0*/  LDL.LU R16, [R1+0x338] ;  /* 0x0003380001107983 */ /* 0x000ee20000300800 */
[----:B-1----:R-:W-:-:S03]  /*a0d0*/  PRMT R23, RZ, 0x7610, R23 ;  /* 0x00007610ff177816 */ /* 0x002fc60000000017 */
[----:B------:R-:W3:Y:S04]  /*a0e0*/  LDL.LU R33, [R1] ;  /* 0x0000000001217983 */ /* 0x000ee80000300800 */
[----:B------:R-:W-:Y:S04]  /*a0f0*/  STL.64 [R1+0x628], R34 ;  /* 0x0006282201007387 */ /* 0x000fe80000100a00 */
[----:B------:R-:W-:Y:S01]  /*a100*/  STL.64 [R1+0x638], R18 ;  /* 0x0006381201007387 */ /* 0x000fe20000100a00 */
[----:B0-----:R-:W-:-:S03]  /*a110*/  SHF.R.U32.HI R46, RZ, 0x5, R46 ;  /* 0x00000005ff2e7819 */ /* 0x001fc6000001162e */
[----:B------:R-:W3:Y:S01]  /*a120*/  @P2 LDG.E.U16 R23, desc[UR22][R36.64] ;  /* 0x0000001624172981 */ /* 0x000ee2000c1e1500 */
[----:B------:R-:W-:-:S03]  /*a130*/  ISETP.NE.U32.AND P0, PT, R46, RZ, PT ;  /* 0x000000ff2e00720c */ /* 0x000fc60003f05070 */
[----:B------:R-:W-:Y:S01]  /*a140*/  STL.64 [R1+0x640], R2 ;  /* 0x0006400201007387 */ /* 0x000fe20000100a00 */
[----:B------:R-:W-:-:S03]  /*a150*/  LOP3.LUT R46, R53, 0x20, RZ, 0x3c, !PT ;  /* 0x00000020352e7812 */ /* 0x000fc600078e3cff */
[----:B------:R-:W3:Y:S04]  /*a160*/  @P2 LDG.E.U16 R25, desc[UR22][R38.64] ;  /* 0x0000001626192981 */ /* 0x000ee8000c1e1500 */
[----:B------:R-:W3:Y:S04]  /*a170*/  LDL.LU R36, [R1+0x198] ;  /* 0x0001980001247983 */ /* 0x000ee80000300800 */
[----:B------:R-:W3:Y:S04]  /*a180*/  LDL.LU R37, [R1+0x18c] ;  /* 0x00018c0001257983 */ /* 0x000ee80000300800 */
[----:B------:R-:W3:Y:S04]  /*a190*/  LDL.LU R22, [R1+0x188] ;  /* 0x0001880001167983 */ /* 0x000ee80000300800 */
[----:B------:R-:W3:Y:S04]  /*a1a0*/  @P2 LDG.E.U16 R24, desc[UR22][R28.64] ;  /* 0x000000161c182981 */ /* 0x000ee8000c1e1500 */
[----:B------:R-:W3:Y:S04]  /*a1b0*/  LDL.LU R38, [R1+0x184] ;  /* 0x0001840001267983 */ /* 0x000ee80000300800 */
[----:B------:R-:W3:Y:S04]  /*a1c0*/  LDL.LU R29, [R1+0x180] ;  /* 0x00018000011d7983 */ /* 0x000ee80000300800 */
[----:B--2---:R0:W-:Y:S04]  /*a1d0*/  STS.U16 [R46+UR11+0x2500], R31 ;  /* 0x0025001f2e007988 */ /* 0x0041e8000800040b */
[----:B0-----:R-:W2:Y:S04]  /*a1e0*/  LDL.LU R31, [R1+0x17c] ;  /* 0x00017c00011f7983 */ /* 0x001ea80000300800 */
[----:B----4-:R0:W-:Y:S04]  /*a1f0*/  STS.U16 [R46+UR11+0x2900], R15 ;  /* 0x0029000f2e007988 */ /* 0x0101e8000800040b */
[----:B------:R-:W4:Y:S04]  /*a200*/  LDL.LU R39, [R1+0x178] ;  /* 0x0001780001277983 */ /* 0x000f280000300800 */
[----:B------:R-:W4:Y:S04]  /*a210*/  LDL.LU R43, [R1+0x174] ;  /* 0x00017400012b7983 */ /* 0x000f280000300800 */
[----:B------:R-:W-:Y:S04]  /*a220*/  STS.U16 [R46+UR11+0x2d00], R21 ;  /* 0x002d00152e007988 */ /* 0x000fe8000800040b */
[----:B------:R-:W4:Y:S04]  /*a230*/  LDL.LU R28, [R1+0x170] ;  /* 0x00017000011c7983 */ /* 0x000f280000300800 */
[----:B------:R-:W-:Y:S04]  /*a240*/  STS.U16 [R46+UR11+0x3100], R45 ;  /* 0x0031002d2e007988 */ /* 0x000fe8000800040b */
[----:B0-----:R-:W4:Y:S04]  /*a250*/  LDL.LU R15, [R1+0x16c] ;  /* 0x00016c00010f7983 */ /* 0x001f280000300800 */
[----:B------:R0:W-:Y:S04]  /*a260*/  STS.U16 [R46+UR11+0x3500], R44 ;  /* 0x0035002c2e007988 */ /* 0x0001e8000800040b */
[----:B------:R1:W-:Y:S04]  /*a270*/  STS.U16 [R46+UR11+0x3900], R14 ;  /* 0x0039000e2e007988 */ /* 0x0003e8000800040b */
[----:B---3--:R3:W-:Y:S04]  /*a280*/  STS.U16 [R46+UR11+0x3d00], R17 ;  /* 0x003d00112e007988 */ /* 0x0087e8000800040b */
[----:B0-----:R-:W4:Y:S04]  /*a290*/  LDL.LU R44, [R1+0x168] ;  /* 0x00016800012c7983 */ /* 0x001f280000300800 */
[----:B-1----:R-:W4:Y:S04]  /*a2a0*/  LDL.LU R14, [R1+0x158] ;  /* 0x00015800010e7983 */ /* 0x002f280000300800 */
[----:B---3--:R-:W3:Y:S01]  /*a2b0*/  LDL.LU R17, [R1+0x164] ;  /* 0x0001640001117983 */ /* 0x008ee20000300800 */
[----:B------:R-:W-:-:S03]  /*a2c0*/  PRMT R12, RZ, 0x7610, R12 ;  /* 0x00007610ff0c7816 */ /* 0x000fc6000000000c */
[----:B------:R0:W-:Y:S04]  /*a2d0*/  STS.U16 [R46+UR11+0x500], R30 ;  /* 0x0005001e2e007988 */ /* 0x0001e8000800040b */
[----:B------:R1:W3:Y:S04]  /*a2e0*/  @P2 LDG.E.U16 R12, desc[UR22][R4.64] ;  /* 0x00000016040c2981 */ /* 0x0002e8000c1e1500 */
[----:B------:R-:W3:Y:S04]  /*a2f0*/  LDL.LU R45, [R1+0x3c] ;  /* 0x00003c00012d7983 */ /* 0x000ee80000300800 */
[----:B------:R-:W-:Y:S01]  /*a300*/  STS.U16 [R46+UR11+0x900], R47 ;  /* 0x0009002f2e007988 */ /* 0x000fe2000800040b */
[----:B-1----:R-:W-:-:S03]  /*a310*/  PRMT R4, RZ, 0x7610, R4 ;  /* 0x00007610ff047816 */ /* 0x002fc60000000004 */
[----:B0-----:R-:W3:Y:S04]  /*a320*/  LDL.LU R30, [R1+0x160] ;  /* 0x00016000011e7983 */ /* 0x001ee80000300800 */
[----:B------:R0:W3:Y:S04]  /*a330*/  @P2 LDG.E.U16 R4, desc[UR22][R2.64] ;  /* 0x0000001602042981 */ /* 0x0000e8000c1e1500 */
[----:B------:R-:W-:Y:S01]  /*a340*/  STS.U16 [R46+UR11+0x100], R0 ;  /* 0x000100002e007988 */ /* 0x000fe2000800040b */
[----:B0-----:R-:W-:-:S05]  /*a350*/  LOP3.LUT R2, R53, 0x40, RZ, 0x3c, !PT ;  /* 0x0000004035027812 */ /* 0x001fca00078e3cff */
[----:B------:R0:W-:Y:S04]  /*a360*/  STS.U16 [R2+UR11+0xe00], R16 ;  /* 0x000e001002007988 */ /* 0x0001e8000800040b */
[----:B------:R-:W-:Y:S04]  /*a370*/  STS.U16 [R2+UR11+0x1200], R36 ;  /* 0x0012002402007988 */ /* 0x000fe8000800040b */
[----:B0-----:R-:W3:Y:S04]  /*a380*/  LDL.LU R16, [R1+0x15c] ;  /* 0x00015c0001107983 */ /* 0x001ee80000300800 */
[----:B------:R-:W3:Y:S04]  /*a390*/  LDL.LU R46, [R1+0x38] ;  /* 0x00003800012e7983 */ /* 0x000ee80000300800 */
[----:B------:R-:W3:Y:S04]  /*a3a0*/  LDL.LU R47, [R1+0x4] ;  /* 0x00000400012f7983 */ /* 0x000ee80000300800 */
[----:B------:R-:W-:Y:S04]  /*a3b0*/  STS.U16 [R2+UR11+0x1600], R37 ;  /* 0x0016002502007988 */ /* 0x000fe8000800040b */
[----:B------:R-:W-:Y:S04]  /*a3c0*/  STS.U16 [R2+UR11+0x1a00], R22 ;  /* 0x001a001602007988 */ /* 0x000fe8000800040b */
[----:B------:R-:W-:Y:S04]  /*a3d0*/  STS.U16 [R2+UR11+0x1e00], R38 ;  /* 0x001e002602007988 */ /* 0x000fe8000800040b */
[----:B------:R0:W-:Y:S04]  /*a3e0*/  STS.U16 [R2+UR11+0x2200], R29 ;  /* 0x0022001d02007988 */ /* 0x0001e8000800040b */
[----:B0-----:R-:W3:Y:S04]  /*a3f0*/  LDL.LU R29, [R1+0x104] ;  /* 0x00010400011d7983 */ /* 0x001ee80000300800 */
[----:B--2---:R0:W-:Y:S04]  /*a400*/  STS.U16 [R2+UR11+0x2600], R31 ;  /* 0x0026001f02007988 */ /* 0x0041e8000800040b */
[----:B0-----:R-:W2:Y:S04]  /*a410*/  LDL.LU R31, [R1+0x364] ;  /* 0x00036400011f7983 */ /* 0x001ea80000300800 */
[----:B----4-:R0:W-:Y:S04]  /*a420*/  STS.U16 [R2+UR11+0x2a00], R39 ;  /* 0x002a002702007988 */ /* 0x0101e8000800040b */
[----:B------:R-:W-:Y:S04]  /*a430*/  STS.U16 [R2+UR11+0x2e00], R43 ;  /* 0x002e002b02007988 */ /* 0x000fe8000800040b */
[----:B------:R1:W-:Y:S04]  /*a440*/  STS.U16 [R2+UR11+0x3200], R28 ;  /* 0x0032001c02007988 */ /* 0x0003e8000800040b */
[----:B0-----:R-:W4:Y:S04]  /*a450*/  LDL.LU R39, [R1+0x154] ;  /* 0x0001540001277983 */ /* 0x001f280000300800 */
[----:B------:R0:W-:Y:S04]  /*a460*/  STS.U16 [R2+UR11+0x3600], R15 ;  /* 0x0036000f02007988 */ /* 0x0001e8000800040b */
[----:B-1----:R-:W4:Y:S04]  /*a470*/  LDL.LU R28, [R1+0x150] ;  /* 0x00015000011c7983 */ /* 0x002f280000300800 */
[----:B0-----:R-:W4:Y:S04]  /*a480*/  LDL.LU R15, [R1+0x14c] ;  /* 0x00014c00010f7983 */ /* 0x001f280000300800 */
[----:B------:R-:W-:Y:S04]  /*a490*/  STS.U16 [R2+UR11+0x3a00], R44 ;  /* 0x003a002c02007988 */ /* 0x000fe8000800040b */
[----:B---3--:R0:W-:Y:S04]  /*a4a0*/  STS.U16 [R2+UR11+0x3e00], R17 ;  /* 0x003e001102007988 */ /* 0x0081e8000800040b */
[----:B0-----:R-:W3:Y:S04]  /*a4b0*/  LDL.LU R17, [R1+0x5c] ;  /* 0x00005c0001117983 */ /* 0x001ee80000300800 */
[----:B------:R-:W3:Y:S01]  /*a4c0*/  LDL.LU R44, [R1+0x40] ;  /* 0x00004000012c7983 */ /* 0x000ee20000300800 */
[----:B------:R-:W0:Y:S01]  /*a4d0*/  S2R R52, SR_TID.X ;  /* 0x0000000000347919 */ /* 0x000e220000002100 */
[----:B------:R-:W1:Y:S01]  /*a4e0*/  S2R R43, SR_TID.X ;  /* 0x00000000002b7919 */ /* 0x000e620000002100 */
[----:B------:R-:W-:-:S02]  /*a4f0*/  PRMT R5, RZ, 0x7610, R5 ;  /* 0x00007610ff057816 */ /* 0x000fc40000000005 */
[----:B------:R-:W-:Y:S02]  /*a500*/  PRMT R6, RZ, 0x7610, R6 ;  /* 0x00007610ff067816 */ /* 0x000fe40000000006 */
[----:B------:R-:W-:Y:S02]  /*a510*/  SHF.R.S32.HI R0, RZ, 0x1f, R14 ;  /* 0x0000001fff007819 */ /* 0x000fe4000001140e */
[----:B------:R1:W3:Y:S01]  /*a520*/  @P2 LDG.E.U16 R5, desc[UR22][R18.64] ;  /* 0x0000001612052981 */ /* 0x0002e2000c1e1500 */
[----:B------:R-:W-:Y:S02]  /*a530*/  SHF.R.S32.HI R3, RZ, 0x1f, R45 ;  /* 0x0000001fff037819 */ /* 0x000fe4000001142d */
[----:B------:R-:W-:Y:S01]  /*a540*/  SHF.L.U64.HI R0, R14, 0x1, R0 ;  /* 0x000000010e007819 */ /* 0x000fe20000010200 */
[----:B------:R0:W3:Y:S01]  /*a550*/  @P2 LDG.E.U16 R6, desc[UR22][R34.64] ;  /* 0x0000001622062981 */ /* 0x0000e2000c1e1500 */
[----:B------:R-:W-:-:S03]  /*a560*/  LEA R14, P2, R45, R33, 0x1 ;  /* 0x000000212d0e7211 */ /* 0x000fc600078408ff */
[----:B------:R0:W-:Y:S01]  /*a570*/  STS.U16 [R2+UR11+0x600], R30 ;  /* 0x0006001e02007988 */ /* 0x0001e2000800040b */
[----:B------:R-:W-:Y:S01]  /*a580*/  LEA.HI.X R45, R45, R0, R3, 0x1, P2 ;  /* 0x000000002d2d7211 */ /* 0x000fe200010f0c03 */
[----:B0-----:R-:W-:Y:S01]  /*a590*/  IMAD.SHL.U32 R52, R52, 0x2, RZ ;  /* 0x0000000234347824 */ /* 0x001fe200078e00ff */
[----:B-1----:R-:W-:-:S04]  /*a5a0*/  LOP3.LUT R18, R43, 0x40, RZ, 0xc0, !PT ;  /* 0x000000402b127812 */ /* 0x002fc800078ec0ff */
[----:B------:R-:W-:Y:S01]  /*a5b0*/  LOP3.LUT R52, R52, 0x7e, RZ, 0xc0, !PT ;  /* 0x0000007e34347812 */ /* 0x000fe200078ec0ff */
[----:B------:R0:W-:Y:S01]  /*a5c0*/  STS.U16 [R2+UR11+0xa00], R16 ;  /* 0x000a001002007988 */ /* 0x0001e2000800040b */
[----:B------:R-:W-:Y:S02]  /*a5d0*/  SHF.R.S32.HI R3, RZ, 0x1f, R47 ;  /* 0x0000001fff037819 */ /* 0x000fe4000001142f */
[-C--:B------:R-:W-:Y:S01]  /*a5e0*/  LEA R30, P2, R46, R33.reuse, 0x1 ;  /* 0x000000212e1e7211 */ /* 0x080fe200078408ff */
[----:B------:R-:W-:Y:S01]  /*a5f0*/  IMAD R52, R18, 0x80, R52 ;  /* 0x0000008012347824 */ /* 0x000fe200078e0234 */
[----:B------:R-:W-:Y:S02]  /*a600*/  SHF.R.S32.HI R18, RZ, 0x1f, R46 ;  /* 0x0000001fff127819 */ /* 0x000fe4000001142e */
[----:B0-----:R-:W-:Y:S02]  /*a610*/  LEA R16, P3, R47, R33, 0x1 ;  /* 0x000000212f107211 */ /* 0x001fe400078608ff */
[----:B------:R-:W-:-:S02]  /*a620*/  LEA.HI.X R46, R46, R0, R18, 0x1, P2 ;  /* 0x000000002e2e7211 */ /* 0x000fc400010f0c12 */
[----:B------:R-:W-:-:S05]  /*a630*/  LEA.HI.X R47, R47, R0, R3, 0x1, P3 ;  /* 0x000000002f2f7211 */ /* 0x000fca00018f0c03 */
[----:B------:R0:W-:Y:S04]  /*a640*/  STL.64 [R1+0x648], R46 ;  /* 0x0006482e01007387 */ /* 0x0001e80000100a00 */
[----:B------:R2:W-:Y:S01]  /*a650*/  STS.U16 [R2+UR11+0x200], R29 ;  /* 0x0002001d02007988 */ /* 0x0005e2000800040b */
[----:B0-----:R-:W-:-:S05]  /*a660*/  LOP3.LUT R46, R53, 0x60, RZ, 0x3c, !PT ;  /* 0x00000060352e7812 */ /* 0x001fca00078e3cff */
[----:B------:R-:W-:Y:S01]  /*a670*/  STL [R1+0x460], R46 ;  /* 0x0004602e01007387 */ /* 0x000fe20000100800 */
[----:B--2---:R-:W-:Y:S02]  /*a680*/  SHF.R.S32.HI R2, RZ, 0x1f, R31 ;  /* 0x0000001fff027819 */ /* 0x004fe4000001141f */
[----:B------:R-:W-:-:S04]  /*a690*/  LEA R29, P2, R31, R33, 0x1 ;  /* 0x000000211f1d7211 */ /* 0x000fc800078408ff */
[----:B------:R-:W-:-:S05]  /*a6a0*/  LEA.HI.X R31, R31, R0, R2, 0x1, P2 ;  /* 0x000000001f1f7211 */ /* 0x000fca00010f0c02 */
[----:B------:R0:W-:Y:S04]  /*a6b0*/  STL.64 [R1+0x650], R30 ;  /* 0x0006501e01007387 */ /* 0x0001e80000100a00 */
[----:B------:R-:W2:Y:S04]  /*a6c0*/  LDL.LU R21, [R1+0x148] ;  /* 0x0001480001157983 */ /* 0x000ea80000300800 */
[----:B----4-:R-:W-:Y:S04]  /*a6d0*/  STS.U16 [R46+UR11+0xb00], R39 ;  /* 0x000b00272e007988 */ /* 0x010fe8000800040b */
[----:B------:R-:W4:Y:S04]  /*a6e0*/  LDL.LU R36, [R1+0xf8] ;  /* 0x0000f80001247983 */ /* 0x000f280000300800 */
[----:B------:R3:W-:Y:S04]  /*a6f0*/  STS.U16 [R46+UR11+0x1300], R28 ;  /* 0x0013001c2e007988 */ /* 0x0007e8000800040b */
[----:B0-----:R-:W4:Y:S04]  /*a700*/  LDL.LU R30, [R1+0xcc] ;  /* 0x0000cc00011e7983 */ /* 0x001f280000300800 */
[----:B------:R-:W4:Y:S04]  /*a710*/  LDL.LU R31, [R1+0xc8] ;  /* 0x0000c800011f7983 */ /* 0x000f280000300800 */
[----:B------:R-:W4:Y:S04]  /*a720*/  LDL.LU R37, [R1+0xc4] ;  /* 0x0000c40001257983 */ /* 0x000f280000300800 */
[----:B------:R0:W-:Y:S04]  /*a730*/  STS.U16 [R46+UR11+0x1b00], R15 ;  /* 0x001b000f2e007988 */ /* 0x0001e8000800040b */
[----:B------:R-:W4:Y:S04]  /*a740*/  LDL.LU R47, [R1+0xc0] ;  /* 0x0000c000012f7983 */ /* 0x000f280000300800 */
[----:B------:R-:W4:Y:S01]  /*a750*/  LDL.LU R2, [R1+0xa8] ;  /* 0x0000a80001027983 */ /* 0x000f220000300800 */
[----:B---3--:R-:W-:-:S02]  /*a760*/  LEA R28, P2, R17, R33, 0x1 ;  /* 0x00000021111c7211 */ /* 0x008fc400078408ff */
[----:B------:R-:W-:Y:S01]  /*a770*/  SHF.R.S32.HI R18, RZ, 0x1f, R17 ;  /* 0x0000001fff127819 */ /* 0x000fe20000011411 */
[----:B------:R-:W3:Y:S01]  /*a780*/  LDL.LU R22, [R1+0x88] ;  /* 0x0000880001167983 */ /* 0x000ee20000300800 */
[----:B0-----:R-:W-:-:S03]  /*a790*/  LEA R15, P3, R44, R33, 0x1 ;  /* 0x000000212c0f7211 */ /* 0x001fc600078608ff */
[----:B------:R0:W-:Y:S01]  /*a7a0*/  STL.64 [R1+0x658], R28 ;  /* 0x0006581c01007387 */ /* 0x0001e20000100a00 */
[-C--:B------:R-:W-:Y:S02]  /*a7b0*/  LEA.HI.X R17, R17, R0.reuse, R18, 0x1, P2 ;  /* 0x0000000011117211 */ /* 0x080fe400010f0c12 */
[----:B------:R-:W-:Y:S01]  /*a7c0*/  SHF.R.S32.HI R3, RZ, 0x1f, R44 ;  /* 0x0000001fff037819 */ /* 0x000fe2000001142c */
[----:B0-----:R-:W3:Y:S04]  /*a7d0*/  LDL.LU R28, [R1+0xd4] ;  /* 0x0000d400011c7983 */ /* 0x001ee80000300800 */
[----:B------:R-:W3:Y:S04]  /*a7e0*/  LDL.LU R29, [R1+0xd0] ;  /* 0x0000d000011d7983 */ /* 0x000ee80000300800 */
[----:B------:R0:W-:Y:S01]  /*a7f0*/  STL.64 [R1+0x660], R14 ;  /* 0x0006600e01007387 */ /* 0x0001e20000100a00 */
[----:B------:R-:W-:-:S03]  /*a800*/  LEA.HI.X R44, R44, R0, R3, 0x1, P3 ;  /* 0x000000002c2c7211 */ /* 0x000fc600018f0c03 */
[----:B0-----:R-:W3:Y:S04]  /*a810*/  LDL.LU R14, [R1+0x100] ;  /* 0x00010000010e7983 */ /* 0x001ee80000300800 */
[----:B------:R-:W3:Y:S04]  /*a820*/  LDL.LU R15, [R1+0xfc] ;  /* 0x0000fc00010f7983 */ /* 0x000ee80000300800 */
[----:B------:R-:W3:Y:S04]  /*a830*/  LDL.LU R20, [R1+0x70] ;  /* 0x0000700001147983 */ /* 0x000ee80000300800 */
[----:B------:R-:W3:Y:S04]  /*a840*/  LDL.LU R38, [R1+0x54] ;  /* 0x0000540001267983 */ /* 0x000ee80000300800 */
[----:B------:R0:W-:Y:S04]  /*a850*/  STL.64 [R1+0x668], R16 ;  /* 0x0006681001007387 */ /* 0x0001e80000100a00 */
[----:B0-----:R-:W3:Y:S04]  /*a860*/  LDL.LU R16, [R1+0x13c] ;  /* 0x00013c0001107983 */ /* 0x001ee80000300800 */
[----:B------:R-:W3:Y:S04]  /*a870*/  LDL.LU R17, [R1+0x138] ;  /* 0x0001380001117983 */ /* 0x000ee80000300800 */
[----:B------:R-:W3:Y:S04]  /*a880*/  LDL.LU R3, [R1+0x34] ;  /* 0x0000340001037983 */ /* 0x000ee80000300800 */
[----:B------:R-:W3:Y:S04]  /*a890*/  LDL.LU R18, [R1+0x20] ;  /* 0x0000200001127983 */ /* 0x000ee80000300800 */
[----:B------:R-:W3:Y:S04]  /*a8a0*/  LDL.LU R39, [R1+0xc] ;  /* 0x00000c0001277983 */ /* 0x000ee80000300800 */
[----:B------:R0:W-:Y:S04]  /*a8b0*/  STL.64 [R1+0x678], R44 ;  /* 0x0006782c01007387 */ /* 0x0001e80000100a00 */
[----:B0-----:R-:W3:Y:S04]  /*a8c0*/  LDL.LU R44, [R1+0x144] ;  /* 0x00014400012c7983 */ /* 0x001ee80000300800 */
[----:B------:R-:W4:Y:S04]  /*a8d0*/  LDL.LU R45, [R1+0x140] ;  /* 0x00014000012d7983 */ /* 0x000f280000300800 */
[----:B------:R-:W4:Y:S04]  /*a8e0*/  LDL.LU R19, [R1+0xbc] ;  /* 0x0000bc0001137983 */ /* 0x000f280000300800 */
[----:B------:R-:W4:Y:S04]  /*a8f0*/  LDL.LU R34, [R1+0x9c] ;  /* 0x00009c0001227983 */ /* 0x000f280000300800 */
[----:B------:R-:W4:Y:S04]  /*a900*/  LDL.LU R35, [R1+0x84] ;  /* 0x0000840001237983 */ /* 0x000f280000300800 */
[----:B--2---:R0:W-:Y:S04]  /*a910*/  STS.U16 [R46+UR11+0x2300], R21 ;  /* 0x002300152e007988 */ /* 0x0041e8000800040b */
[----:B0-----:R-:W2:Y:S04]  /*a920*/  LDL.LU R21, [R1+0x6c] ;  /* 0x00006c0001157983 */ /* 0x001ea80000300800 */
[----:B---3--:R-:W-:Y:S04]  /*a930*/  STS.U16 [R46+UR11+0x2b00], R44 ;  /* 0x002b002c2e007988 */ /* 0x008fe8000800040b */
[----:B----4-:R-:W-:Y:S04]  /*a940*/  STS.U16 [R46+UR11+0x3300], R45 ;  /* 0x0033002d2e007988 */ /* 0x010fe8000800040b */
[----:B------:R-:W-:Y:S04]  /*a950*/  STS.U16 [R46+UR11+0x3b00], R16 ;  /* 0x003b00102e007988 */ /* 0x000fe8000800040b */
[----:B------:R-:W-:Y:S04]  /*a960*/  STS.U16 [R46+UR11+0x300], R17 ;  /* 0x000300112e007988 */ /* 0x000fe8000800040b */
[----:B------:R-:W-:Y:S04]  /*a970*/  STS.U16 [R46+UR11+0x700], R14 ;  /* 0x0007000e2e007988 */ /* 0x000fe8000800040b */
[----:B------:R-:W-:Y:S04]  /*a980*/  STS.U16 [R46+UR11+0xf00], R15 ;  /* 0x000f000f2e007988 */ /* 0x000fe8000800040b */
[----:B------:R0:W-:Y:S04]  /*a990*/  STS.U16 [R46+UR11+0x1700], R36 ;  /* 0x001700242e007988 */ /* 0x0001e8000800040b */
[----:B------:R-:W-:Y:S04]  /*a9a0*/  STS.U16 [R46+UR11+0x1f00], R28 ;  /* 0x001f001c2e007988 */ /* 0x000fe8000800040b */
[----:B------:R-:W-:Y:S04]  /*a9b0*/  STS.U16 [R46+UR11+0x2700], R29 ;  /* 0x0027001d2e007988 */ /* 0x000fe8000800040b */
[----:B------:R-:W-:Y:S04]  /*a9c0*/  STS.U16 [R46+UR11+0x2f00], R30 ;  /* 0x002f001e2e007988 */ /* 0x000fe8000800040b */
[----:B------:R-:W-:Y:S04]  /*a9d0*/  STS.U16 [R46+UR11+0x3700], R31 ;  /* 0x0037001f2e007988 */ /* 0x000fe8000800040b */
[----:B0-----:R-:W3:Y:S04]  /*a9e0*/  LDL.LU R36, [R1+0x50] ;  /* 0x0000500001247983 */ /* 0x001ee80000300800 */
[----:B------:R0:W-:Y:S04]  /*a9f0*/  STS.U16 [R46+UR11+0x3f00], R37 ;  /* 0x003f00252e007988 */ /* 0x0001e8000800040b */
[----:B------:R1:W-:Y:S04]  /*aa00*/  STS.U16 [R52+UR11+0x4800], R22 ;  /* 0x0048001634007988 */ /* 0x0003e8000800040b */
[----:B------:R4:W-:Y:S04]  /*aa10*/  STS.U16 [R52+UR11+0x5000], R38 ;  /* 0x0050002634007988 */ /* 0x0009e8000800040b */
[----:B0-----:R-:W3:Y:S04]  /*aa20*/  LDL.LU R37, [R1+0x30] ;  /* 0x0000300001257983 */ /* 0x001ee80000300800 */
[----:B-1----:R-:W3:Y:S04]  /*aa30*/  LDL.LU R22, [R1+0x1c] ;  /* 0x00001c0001167983 */ /* 0x002ee80000300800 */
[----:B----4-:R-:W4:Y:S04]  /*aa40*/  LDL.LU R38, [R1+0x8] ;  /* 0x0000080001267983 */ /* 0x010f280000300800 */
[----:B------:R0:W-:Y:S04]  /*aa50*/  STS.U16 [R52+UR11+0x5c00], R39 ;  /* 0x005c002734007988 */ /* 0x0001e8000800040b */
[----:B0-----:R-:W4:Y:S04]  /*aa60*/  LDL.LU R39, [R1+0xb8] ;  /* 0x0000b80001277983 */ /* 0x001f280000300800 */
[----:B------:R-:W4:Y:S04]  /*aa70*/  LDL.LU R44, [R1+0x98] ;  /* 0x00009800012c7983 */ /* 0x000f280000300800 */
[----:B------:R0:W-:Y:S04]  /*aa80*/  STS.U16 [R52+UR11+0x4400], R2 ;  /* 0x0044000234007988 */ /* 0x0001e8000800040b */
[----:B------:R-:W4:Y:S04]  /*aa90*/  LDL.LU R45, [R1+0x80] ;  /* 0x00008000012d7983 */ /* 0x000f280000300800 */
[----:B0-----:R-:W4:Y:S04]  /*aaa0*/  LDL.LU R2, [R1+0x68] ;  /* 0x0000680001027983 */ /* 0x001f280000300800 */
[----:B------:R-:W4:Y:S04]  /*aab0*/  LDL.LU R16, [R1+0x4c] ;  /* 0x00004c0001107983 */ /* 0x000f280000300800 */
[----:B------:R-:W4:Y:S04]  /*aac0*/  LDL.LU R17, [R1+0x2c] ;  /* 0x00002c0001117983 */ /* 0x000f280000300800 */
[----:B------:R-:W4:Y:S04]  /*aad0*/  LDL.LU R15, [R1+0x18] ;  /* 0x00001800010f7983 */ /* 0x000f280000300800 */
[----:B------:R0:W-:Y:S04]  /*aae0*/  STS.U16 [R52+UR11+0x4c00], R20 ;  /* 0x004c001434007988 */ /* 0x0001e8000800040b */
[----:B------:R-:W4:Y:S04]  /*aaf0*/  LDL.LU R28, [R1+0xb4] ;  /* 0x0000b400011c7983 */ /* 0x000f280000300800 */
[----:B------:R-:W4:Y:S01]  /*ab00*/  LDL.LU R29, [R1+0x94] ;  /* 0x00009400011d7983 */ /* 0x000f220000300800 */
[----:B0-----:R-:W-:-:S03]  /*ab10*/  LOP3.LUT R20, R52, 0x10, RZ, 0x3c, !PT ;  /* 0x0000001034147812 */ /* 0x001fc600078e3cff */
[----:B------:R0:W-:Y:S04]  /*ab20*/  STS.U16 [R52+UR11+0x5400], R3 ;  /* 0x0054000334007988 */ /* 0x0001e8000800040b */
[----:B------:R-:W4:Y:S04]  /*ab30*/  LDL.LU R30, [R1+0x7c] ;  /* 0x00007c00011e7983 */ /* 0x000f280000300800 */
[----:B------:R1:W-:Y:S04]  /*ab40*/  STS.U16 [R52+UR11+0x4000], R47 ;  /* 0x0040002f34007988 */ /* 0x0003e8000800040b */
[----:B0-----:R-:W4:Y:S04]  /*ab50*/  LDL.LU R3, [R1+0x64] ;  /* 0x0000640001037983 */ /* 0x001f280000300800 */
[----:B------:R0:W-:Y:S04]  /*ab60*/  STS.U16 [R52+UR11+0x5800], R18 ;  /* 0x0058001234007988 */ /* 0x0001e8000800040b */
[----:B------:R0:W-:Y:S04]  /*ab70*/  STS.U16 [R20+UR11+0x4080], R19 ;  /* 0x0040801314007988 */ /* 0x0001e8000800040b */
[----:B------:R-:W4:Y:S04]  /*ab80*/  LDL.LU R31, [R1+0x48] ;  /* 0x00004800011f7983 */ /* 0x000f280000300800 */
[----:B------:R0:W-:Y:S04]  /*ab90*/  STS.U16 [R20+UR11+0x4480], R34 ;  /* 0x0044802214007988 */ /* 0x0001e8000800040b */
[----:B------:R-:W4:Y:S04]  /*aba0*/  LDL.LU R46, [R1+0x28] ;  /* 0x00002800012e7983 */ /* 0x000f280000300800 */
[----:B------:R2:W-:Y:S04]  /*abb0*/  STS.U16 [R20+UR11+0x4880], R35 ;  /* 0x0048802314007988 */ /* 0x0005e8000800040b */
[----:B-1----:R-:W4:Y:S04]  /*abc0*/  LDL.LU R47, [R1+0x14] ;  /* 0x00001400012f7983 */ /* 0x002f280000300800 */
[----:B0-----:R-:W4:Y:S04]  /*abd0*/  LDL.LU R18, [R1+0xb0] ;  /* 0x0000b00001127983 */ /* 0x001f280000300800 */
[----:B--2---:R-:W-:Y:S04]  /*abe0*/  STS.U16 [R20+UR11+0x4c80], R21 ;  /* 0x004c801514007988 */ /* 0x004fe8000800040b */
[----:B------:R-:W2:Y:S01]  /*abf0*/  LDL.LU R19, [R1+0x90] ;  /* 0x0000900001137983 */ /* 0x000ea20000300800 */
[----:B------:R-:W-:-:S03]  /*ac00*/  LOP3.LUT R14, R52, 0x20, RZ, 0x3c, !PT ;  /* 0x00000020340e7812 */ /* 0x000fc600078e3cff */
[----:B------:R-:W2:Y:S04]  /*ac10*/  LDL.LU R34, [R1+0x78] ;  /* 0x0000780001227983 */ /* 0x000ea80000300800 */
[----:B------:R-:W2:Y:S04]  /*ac20*/  LDL.LU R35, [R1+0x60] ;  /* 0x0000600001237983 */ /* 0x000ea80000300800 */
[----:B---3--:R-:W-:Y:S04]  /*ac30*/  STS.U16 [R20+UR11+0x5080], R36 ;  /* 0x0050802414007988 */ /* 0x008fe8000800040b */
[----:B------:R-:W-:Y:S04]  /*ac40*/  STS.U16 [R20+UR11+0x5480], R37 ;  /* 0x0054802514007988 */ /* 0x000fe8000800040b */
[----:B------:R-:W-:Y:S04]  /*ac50*/  STS.U16 [R20+UR11+0x5880], R22 ;  /* 0x0058801614007988 */ /* 0x000fe8000800040b */
[----:B----4-:R0:W-:Y:S04]  /*ac60*/  STS.U16 [R20+UR11+0x5c80], R38 ;  /* 0x005c802614007988 */ /* 0x0101e8000800040b */
[----:B0-----:R-:W3:Y:S04]  /*ac70*/  LDL.LU R20, [R1+0x44] ;  /* 0x0000440001147983 */ /* 0x001ee80000300800 */
[----:B------:R-:W4:Y:S04]  /*ac80*/  LDL.LU R21, [R1+0x24] ;  /* 0x0000240001157983 */ /* 0x000f280000300800 */
[----:B------:R-:W4:Y:S04]  /*ac90*/  LDL.LU R36, [R1+0x10] ;  /* 0x0000100001247983 */ /* 0x000f280000300800 */
[----:B------:R-:W4:Y:S04]  /*aca0*/  LDL.LU R37, [R1+0xac] ;  /* 0x0000ac0001257983 */ /* 0x000f280000300800 */
[----:B------:R-:W4:Y:S04]  /*acb0*/  LDL.LU R22, [R1+0x8c] ;  /* 0x00008c0001167983 */ /* 0x000f280000300800 */
[----:B------:R0:W-:Y:S04]  /*acc0*/  STS.U16 [R14+UR11+0x4100], R39 ;  /* 0x004100270e007988 */ /* 0x0001e8000800040b */
[----:B------:R-:W4:Y:S04]  /*acd0*/  LDL.LU R38, [R1+0x74] ;  /* 0x0000740001267983 */ /* 0x000f280000300800 */
[----:B0-----:R-:W4:Y:S04]  /*ace0*/  LDL.LU R39, [R1+0x58] ;  /* 0x0000580001277983 */ /* 0x001f280000300800 */
[----:B------:R-:W-:Y:S04]  /*acf0*/  STS.U16 [R14+UR11+0x4500], R44 ;  /* 0x0045002c0e007988 */ /* 0x000fe8000800040b */
[----:B------:R-:W-:Y:S04]  /*ad00*/  STS.U16 [R14+UR11+0x4900], R45 ;  /* 0x0049002d0e007988 */ /* 0x000fe8000800040b */
[----:B------:R0:W-:Y:S04]  /*ad10*/  STS.U16 [R14+UR11+0x4d00], R2 ;  /* 0x004d00020e007988 */ /* 0x0001e8000800040b */
[----:B------:R-:W-:Y:S04]  /*ad20*/  STS.U16 [R14+UR11+0x5100], R16 ;  /* 0x005100100e007988 */ /* 0x000fe8000800040b */
[----:B------:R-:W-:Y:S01]  /*ad30*/  STS.U16 [R14+UR11+0x5500], R17 ;  /* 0x005500110e007988 */ /* 0x000fe2000800040b */
[----:B0-----:R-:W-:-:S03]  /*ad40*/  LOP3.LUT R2, R52, 0x30, RZ, 0x3c, !PT ;  /* 0x0000003034027812 */ /* 0x001fc600078e3cff */
[----:B------:R-:W-:Y:S04]  /*ad50*/  STS.U16 [R14+UR11+0x5900], R15 ;  /* 0x0059000f0e007988 */ /* 0x000fe8000800040b */
[----:B------:R-:W-:Y:S04]  /*ad60*/  STS.U16 [R14+UR11+0x5d00], R51 ;  /* 0x005d00330e007988 */ /* 0x000fe8000800040b */
[----:B------:R-:W-:Y:S04]  /*ad70*/  STS.U16 [R2+UR11+0x4180], R28 ;  /* 0x0041801c02007988 */ /* 0x000fe8000800040b */
[----:B------:R-:W-:Y:S04]  /*ad80*/  STS.U16 [R2+UR11+0x4580], R29 ;  /* 0x0045801d02007988 */ /* 0x000fe8000800040b */
[----:B------:R-:W-:Y:S04]  /*ad90*/  STS.U16 [R2+UR11+0x4980], R30 ;  /* 0x0049801e02007988 */ /* 0x000fe8000800040b */
[----:B------:R0:W-:Y:S04]  /*ada0*/  STS.U16 [R2+UR11+0x4d80], R3 ;  /* 0x004d800302007988 */ /* 0x0001e8000800040b */
[----:B------:R-:W-:Y:S04]  /*adb0*/  STS.U16 [R2+UR11+0x5180], R31 ;  /* 0x0051801f02007988 */ /* 0x000fe8000800040b */
[----:B------:R-:W-:Y:S01]  /*adc0*/  STS.U16 [R2+UR11+0x5580], R46 ;  /* 0x0055802e02007988 */ /* 0x000fe2000800040b */
[----:B0-----:R-:W-:-:S03]  /*add0*/  LOP3.LUT R3, R52, 0x40, RZ, 0x3c, !PT ;  /* 0x0000004034037812 */ /* 0x001fc600078e3cff */
[----:B------:R-:W-:Y:S04]  /*ade0*/  STS.U16 [R2+UR11+0x5980], R47 ;  /* 0x0059802f02007988 */ /* 0x000fe8000800040b */
[----:B------:R0:W-:Y:S04]  /*adf0*/  STS.U16 [R2+UR11+0x5d80], R50 ;  /* 0x005d803202007988 */ /* 0x0001e8000800040b */
[----:B------:R-:W-:Y:S04]  /*ae00*/  STS.U16 [R3+UR11+0x4200], R18 ;  /* 0x0042001203007988 */ /* 0x000fe8000800040b */
[----:B--2---:R-:W-:Y:S01]  /*ae10*/  STS.U16 [R3+UR11+0x4600], R19 ;  /* 0x0046001303007988 */ /* 0x004fe2000800040b */
[----:B0-----:R-:W-:-:S03]  /*ae20*/  LOP3.LUT R2, R52, 0x50, RZ, 0x3c, !PT ;  /* 0x0000005034027812 */ /* 0x001fc600078e3cff */
[----:B------:R-:W-:Y:S04]  /*ae30*/  STS.U16 [R3+UR11+0x4a00], R34 ;  /* 0x004a002203007988 */ /* 0x000fe8000800040b */
[----:B------:R-:W-:Y:S04]  /*ae40*/  STS.U16 [R3+UR11+0x4e00], R35 ;  /* 0x004e002303007988 */ /* 0x000fe8000800040b */
[----:B---3--:R-:W-:Y:S04]  /*ae50*/  STS.U16 [R3+UR11+0x5200], R20 ;  /* 0x0052001403007988 */ /* 0x008fe8000800040b */
[----:B----4-:R-:W-:Y:S04]  /*ae60*/  STS.U16 [R3+UR11+0x5600], R21 ;  /* 0x0056001503007988 */ /* 0x010fe8000800040b */
[----:B------:R-:W-:Y:S04]  /*ae70*/  STS.U16 [R3+UR11+0x5a00], R36 ;  /* 0x005a002403007988 */ /* 0x000fe8000800040b */
[----:B------:R0:W-:Y:S04]  /*ae80*/  STS.U16 [R3+UR11+0x5e00], R48 ;  /* 0x005e003003007988 */ /* 0x0001e8000800040b */
[----:B------:R-:W-:Y:S04]  /*ae90*/  STS.U16 [R2+UR11+0x4280], R37 ;  /* 0x0042802502007988 */ /* 0x000fe8000800040b */
[----:B------:R1:W-:Y:S04]  /*aea0*/  STS.U16 [R2+UR11+0x4680], R22 ;  /* 0x0046801602007988 */ /* 0x0003e8000800040b */
[----:B------:R-:W-:Y:S04]  /*aeb0*/  STS.U16 [R2+UR11+0x4a80], R38 ;  /* 0x004a802602007988 */ /* 0x000fe8000800040b */
[----:B------:R-:W-:Y:S01]  /*aec0*/  STS.U16 [R2+UR11+0x4e80], R39 ;  /* 0x004e802702007988 */ /* 0x000fe2000800040b */
[----:B0-----:R-:W-:Y:S01]  /*aed0*/  LOP3.LUT R3, R52, 0x60, RZ, 0x3c, !PT ;  /* 0x0000006034037812 */ /* 0x001fe200078e3cff */
[----:B-1----:R-:W0:Y:S02]  /*aee0*/  LDC R22, c[0x0][0x3a8] ;  /* 0x0000ea00ff167b82 */ /* 0x002e240000000800 */
[----:B------:R1:W-:Y:S04]  /*aef0*/  STS.U16 [R2+UR11+0x5280], R49 ;  /* 0x0052803102007988 */ /* 0x0003e8000800040b */
[----:B-1----:R-:W2:Y:S04]  /*af00*/  LDL.LU R49, [R1+0x6cc] ;  /* 0x0006cc0001317983 */ /* 0x002ea80000300800 */
[----:B------:R-:W-:Y:S04]  /*af10*/  STS.U16 [R2+UR11+0x5680], R42 ;  /* 0x0056802a02007988 */ /* 0x000fe8000800040b */
[----:B------:R-:W-:Y:S04]  /*af20*/  STS.U16 [R2+UR11+0x5a80], R41 ;  /* 0x005a802902007988 */ /* 0x000fe8000800040b */
[----:B------:R-:W-:Y:S04]  /*af30*/  STS.U16 [R2+UR11+0x5e80], R40 ;  /* 0x005e802802007988 */ /* 0x000fe8000800040b */
[----:B------:R1:W-:Y:S02]  /*af40*/  STS.U16 [R3+UR11+0x4300], R32 ;  /* 0x0043002003007988 */ /* 0x0003e4000800040b */
[----:B-1----:R-:W1:Y:S02]  /*af50*/  S2R R32, SR_TID.X ;  /* 0x0000000000207919 */ /* 0x002e640000002100 */
[----:B------:R-:W-:Y:S04]  /*af60*/  STS.U16 [R3+UR11+0x4700], R27 ;  /* 0x0047001b03007988 */ /* 0x000fe8000800040b */
[----:B------:R-:W-:Y:S04]  /*af70*/  STS.U16 [R3+UR11+0x4b00], R26 ;  /* 0x004b001a03007988 */ /* 0x000fe8000800040b */
[----:B------:R-:W-:Y:S04]  /*af80*/  STS.U16 [R3+UR11+0x4f00], R25 ;  /* 0x004f001903007988 */ /* 0x000fe8000800040b */
[----:B------:R-:W-:Y:S04]  /*af90*/  STS.U16 [R3+UR11+0x5300], R24 ;  /* 0x0053001803007988 */ /* 0x000fe8000800040b */
[----:B------:R-:W-:Y:S04]  /*afa0*/  STS.U16 [R3+UR11+0x5700], R23 ;  /* 0x0057001703007988 */ /* 0x000fe8000800040b */
[----:B------:R3:W-:Y:S01]  /*afb0*/  STS.U16 [R3+UR11+0x5b00], R13 ;  /* 0x005b000d03007988 */ /* 0x0007e2000800040b */
[----:B-1----:R-:W-:-:S02]  /*afc0*/  SHF.R.U32.HI R42, RZ, 0x6, R32 ;  /* 0x00000006ff2a7819 */ /* 0x002fc40000011620 */
[----:B---3--:R-:W-:Y:S02]  /*afd0*/  SHF.R.U32.HI R13, RZ, 0x6, R32 ;  /* 0x00000006ff0d7819 */ /* 0x008fe40000011620 */
[----:B------:R-:W-:Y:S02]  /*afe0*/  SGXT.U32 R42, R42, 0x1 ;  /* 0x000000012a2a781a */ /* 0x000fe40000000000 */
[----:B------:R-:W-:Y:S02]  /*aff0*/  SGXT.U32 R13, R13, 0x1 ;  /* 0x000000010d0d781a */ /* 0x000fe40000000000 */
[----:B------:R-:W-:Y:S02]  /*b000*/  LOP3.LUT R42, R42, 0x18, RZ, 0xfc, !PT ;  /* 0x000000182a2a7812 */ /* 0x000fe400078efcff */
[----:B------:R-:W-:-:S03]  /*b010*/  LOP3.LUT R13, R13, 0x16, RZ, 0xfc, !PT ;  /* 0x000000160d0d7812 */ /* 0x000fc600078efcff */
[-C--:B0-----:R-:W-:Y:S01]  /*b020*/  IMAD R25, R42, R22.reuse, RZ ;  /* 0x000000162a197224 */ /* 0x081fe200078e02ff */
[--C-:B------:R-:W-:Y:S01]  /*b030*/  SHF.R.U32.HI R42, RZ, 0x6, R32.reuse ;  /* 0x00000006ff2a7819 */ /* 0x100fe20000011620 */
[----:B------:R0:W-:Y:S01]  /*b040*/  STS.U16 [R3+UR11+0x5f00], R12 ;  /* 0x005f000c03007988 */ /* 0x0001e2000800040b */
[----:B------:R-:W-:Y:S01]  /*b050*/  IMAD R18, R13, R22, RZ ;  /* 0x000000160d127224 */ /* 0x000fe200078e02ff */
[--C-:B------:R-:W-:Y:S02]  /*b060*/  SHF.R.U32.HI R13, RZ, 0x6, R32.reuse ;  /* 0x00000006ff0d7819 */ /* 0x100fe40000011620 */
[----:B------:R-:W-:Y:S02]  /*b070*/  SGXT.U32 R42, R42, 0x1 ;  /* 0x000000012a2a781a */ /* 0x000fe40000000000 */
[----:B------:R-:W-:Y:S02]  /*b080*/  SGXT.U32 R13, R13, 0x1 ;  /* 0x000000010d0d781a */ /* 0x000fe40000000000 */
[----:B0-----:R-:W-:-:S02]  /*b090*/  SHF.R.U32.HI R12, RZ, 0x6, R32 ;  /* 0x00000006ff0c7819 */ /* 0x001fc40000011620 */
[----:B------:R-:W-:Y:S02]  /*b0a0*/  LOP3.LUT R42, R42, 0x20, RZ, 0xfc, !PT ;  /* 0x000000202a2a7812 */ /* 0x000fe400078efcff */
[----:B------:R-:W-:Y:S02]  /*b0b0*/  SGXT.U32 R12, R12, 0x1 ;  /* 0x000000010c0c781a */ /* 0x000fe40000000000 */
[----:B------:R-:W-:Y:S01]  /*b0c0*/  LOP3.LUT R2, R52, 0x70, RZ, 0x3c, !PT ;  /* 0x0000007034027812 */ /* 0x000fe200078e3cff */
[-C--:B------:R-:W-:Y:S01]  /*b0d0*/  IMAD R35, R42, R22.reuse, RZ ;  /* 0x000000162a237224 */ /* 0x080fe200078e02ff */
[----:B------:R-:W-:Y:S01]  /*b0e0*/  LOP3.LUT R12, R12, 0x1a, RZ, 0xfc, !PT ;  /* 0x0000001a0c0c7812 */ /* 0x000fe200078efcff */
[----:B------:R-:W0:Y:S01]  /*b0f0*/  S2R R42, SR_TID.X ;  /* 0x00000000002a7919 */ /* 0x000e220000002100 */
[----:B------:R-:W-:Y:S01]  /*b100*/  LOP3.LUT R13, R13, 0x1c, RZ, 0xfc, !PT ;  /* 0x0000001c0d0d7812 */ /* 0x000fe200078efcff */
[----:B------:R1:W-:Y:S04]  /*b110*/  STS.U16 [R2+UR11+0x4380], R11 ;  /* 0x0043800b02007988 */ /* 0x0003e8000800040b */
[-C--:B------:R-:W-:Y:S01]  /*b120*/  IMAD R36, R13, R22.reuse, RZ ;  /* 0x000000160d247224 */ /* 0x080fe200078e02ff */
[--C-:B------:R-:W-:Y:S01]  /*b130*/  SHF.R.U32.HI R13, RZ, 0x6, R32.reuse ;  /* 0x00000006ff0d7819 */ /* 0x100fe20000011620 */
[----:B-1----:R-:W-:Y:S01]  /*b140*/  IMAD R11, R12, R22, RZ ;  /* 0x000000160c0b7224 */ /* 0x002fe200078e02ff */
[----:B------:R-:W-:-:S02]  /*b150*/  SHF.R.U32.HI R12, RZ, 0x6, R32 ;  /* 0x00000006ff0c7819 */ /* 0x000fc40000011620 */
[----:B------:R-:W-:Y:S02]  /*b160*/  SGXT.U32 R13, R13, 0x1 ;  /* 0x000000010d0d781a */ /* 0x000fe40000000000 */
[----:B------:R-:W-:Y:S01]  /*b170*/  SGXT.U32 R12, R12, 0x1 ;  /* 0x000000010c0c781a */ /* 0x000fe20000000000 */
[----:B------:R-:W-:Y:S01]  /*b180*/  STS.U16 [R2+UR11+0x4780], R10 ;  /* 0x0047800a02007988 */ /* 0x000fe2000800040b */
[----:B------:R-:W-:Y:S02]  /*b190*/  LOP3.LUT R13, R13, 0x24, RZ, 0xfc, !PT ;  /* 0x000000240d0d7812 */ /* 0x000fe400078efcff */
[----:B------:R-:W-:Y:S01]  /*b1a0*/  LOP3.LUT R12, R12, 0x22, RZ, 0xfc, !PT ;  /* 0x000000220c0c7812 */ /* 0x000fe200078efcff */
[----:B------:R-:W-:Y:S04]  /*b1b0*/  STS.U16 [R2+UR11+0x4b80], R9 ;  /* 0x004b800902007988 */ /* 0x000fe8000800040b */
[----:B------:R-:W-:Y:S01]  /*b1c0*/  STS.U16 [R2+UR11+0x4f80], R8 ;  /* 0x004f800802007988 */ /* 0x000fe2000800040b */
[----:B------:R-:W-:-:S03]  /*b1d0*/  IMAD R34, R13, R22, RZ ;  /* 0x000000160d227224 */ /* 0x000fc600078e02ff */
[----:B------:R-:W-:Y:S01]  /*b1e0*/  STS.U16 [R2+UR11+0x5380], R7 ;  /* 0x0053800702007988 */ /* 0x000fe2000800040b */
[----:B------:R-:W-:-:S03]  /*b1f0*/  SHF.R.U32.HI R13, RZ, 0x6, R32 ;  /* 0x00000006ff0d7819 */ /* 0x000fc60000011620 */
[----:B------:R1:W-:Y:S01]  /*b200*/  STS.U16 [R2+UR11+0x5780], R6 ;  /* 0x0057800602007988 */ /* 0x0003e2000800040b */
[----:B------:R-:W-:Y:S01]  /*b210*/  SGXT.U32 R13, R13, 0x1 ;  /* 0x000000010d0d781a */ /* 0x000fe20000000000 */
[----:B-1----:R-:W-:Y:S01]  /*b220*/  IMAD R6, R12, R22, RZ ;  /* 0x000000160c067224 */ /* 0x002fe200078e02ff */
[----:B------:R-:W-:-:S04]  /*b230*/  SHF.R.U32.HI R12, RZ, 0x6, R32 ;  /* 0x00000006ff0c7819 */ /* 0x000fc80000011620 */
[----:B------:R-:W-:Y:S02]  /*b240*/  SGXT.U32 R12, R12, 0x1 ;  /* 0x000000010c0c781a */ /* 0x000fe40000000000 */
[----:B------:R-:W-:Y:S02]  /*b250*/  LOP3.LUT R13, R13, 0x2a, RZ, 0xfc, !PT ;  /* 0x0000002a0d0d7812 */ /* 0x000fe400078efcff */
[----:B------:R-:W-:Y:S02]  /*b260*/  LOP3.LUT R12, R12, 0x28, RZ, 0xfc, !PT ;  /* 0x000000280c0c7812 */ /* 0x000fe400078efcff */
[--C-:B0-----:R-:W-:Y:S01]  /*b270*/  SHF.R.U32.HI R27, RZ, 0x6, R42.reuse ;  /* 0x00000006ff1b7819 */ /* 0x101fe2000001162a */
[-C--:B------:R-:W-:Y:S01]  /*b280*/  IMAD R8, R13, R22.reuse, RZ ;  /* 0x000000160d087224 */ /* 0x080fe200078e02ff */
[--C-:B------:R-:W-:Y:S01]  /*b290*/  SHF.R.U32.HI R13, RZ, 0x6, R42.reuse ;  /* 0x00000006ff0d7819 */ /* 0x100fe2000001162a */
[----:B------:R-:W-:Y:S01]  /*b2a0*/  IMAD R31, R12, R22, RZ ;  /* 0x000000160c1f7224 */ /* 0x000fe200078e02ff */
[----:B------:R-:W-:-:S02]  /*b2b0*/  SHF.R.U32.HI R12, RZ, 0x6, R42 ;  /* 0x00000006ff0c7819 */ /* 0x000fc4000001162a */
[----:B------:R-:W-:Y:S02]  /*b2c0*/  SGXT.U32 R27, R27, 0x1 ;  /* 0x000000011b1b781a */ /* 0x000fe40000000000 */
[----:B------:R-:W-:Y:S02]  /*b2d0*/  SGXT.U32 R13, R13, 0x1 ;  /* 0x000000010d0d781a */ /* 0x000fe40000000000 */
[----:B------:R-:W-:Y:S02]  /*b2e0*/  SGXT.U32 R12, R12, 0x1 ;  /* 0x000000010c0c781a */ /* 0x000fe40000000000 */
[----:B------:R-:W-:Y:S02]  /*b2f0*/  LOP3.LUT R27, R27, 0x2c, RZ, 0xfc, !PT ;  /* 0x0000002c1b1b7812 */ /* 0x000fe400078efcff */
[----:B------:R-:W-:Y:S02]  /*b300*/  LOP3.LUT R12, R12, 0x30, RZ, 0xfc, !PT ;  /* 0x000000300c0c7812 */ /* 0x000fe400078efcff */
[----:B------:R-:W-:Y:S01]  /*b310*/  LOP3.LUT R13, R13, 0x32, RZ, 0xfc, !PT ;  /* 0x000000320d0d7812 */ /* 0x000fe200078efcff */
[-C--:B------:R-:W-:Y:S01]  /*b320*/  IMAD R30, R27, R22.reuse, RZ ;  /* 0x000000161b1e7224 */ /* 0x080fe200078e02ff */
[--C-:B------:R-:W-:Y:S01]  /*b330*/  SHF.R.U32.HI R27, RZ, 0x6, R42.reuse ;  /* 0x00000006ff1b7819 */ /* 0x100fe2000001162a */
        /* <DEDUP_REMOVED lines=16> */
[----:B------:R-:W-:Y:S02]  /*b440*/  SHF.R.U32.HI R12, RZ, 0x6, R42 ;  /* 0x00000006ff0c7819 */ /* 0x000fe4000001162a */
[----:B------:R-:W-:Y:S02]  /*b450*/  SGXT.U32 R10, R10, 0x1 ;  /* 0x000000010a0a781a */ /* 0x000fe40000000000 */
[----:B------:R-:W-:Y:S02]  /*b460*/  SGXT.U32 R27, R27, 0x1 ;  /* 0x000000011b1b781a */ /* 0x000fe40000000000 */
[----:B------:R-:W-:Y:S02]  /*b470*/  SGXT.U32 R13, R13, 0x1 ;  /* 0x000000010d0d781a */ /* 0x000fe40000000000 */
[----:B------:R-:W-:Y:S02]  /*b480*/  SGXT.U32 R12, R12, 0x1 ;  /* 0x000000010c0c781a */ /* 0x000fe40000000000 */
[----:B------:R-:W-:-:S02]  /*b490*/  LOP3.LUT R10, R10, 0x42, RZ, 0xfc, !PT ;  /* 0x000000420a0a7812 */ /* 0x000fc400078efcff */
[----:B------:R-:W-:Y:S02]  /*b4a0*/  LOP3.LUT R27, R27, 0x3a, RZ, 0xfc, !PT ;  /* 0x0000003a1b1b7812 */ /* 0x000fe400078efcff */
[----:B------:R-:W-:Y:S02]  /*b4b0*/  LOP3.LUT R12, R12, 0x3c, RZ, 0xfc, !PT ;  /* 0x0000003c0c0c7812 */ /* 0x000fe400078efcff */
[----:B------:R-:W-:Y:S01]  /*b4c0*/  LOP3.LUT R13, R13, 0x40, RZ, 0xfc, !PT ;  /* 0x000000400d0d7812 */ /* 0x000fe200078efcff */
[-C--:B------:R-:W-:Y:S02]  /*b4d0*/  IMAD R24, R10, R22.reuse, RZ ;  /* 0x000000160a187224 */ /* 0x080fe400078e02ff */
[----:B------:R-:W0:Y:S01]  /*b4e0*/  S2R R10, SR_TID.X ;  /* 0x00000000000a7919 */ /* 0x000e220000002100 */
[-C--:B------:R-:W-:Y:S02]  /*b4f0*/  IMAD R14, R27, R22.reuse, RZ ;  /* 0x000000161b0e7224 */ /* 0x080fe400078e02ff */
[-C--:B------:R-:W-:Y:S01]  /*b500*/  IMAD R27, R12, R22.reuse, RZ ;  /* 0x000000160c1b7224 */ /* 0x080fe200078e02ff */
[--C-:B------:R-:W-:Y:S01]  /*b510*/  SHF.R.U32.HI R12, RZ, 0x6, R42.reuse ;  /* 0x00000006ff0c7819 */ /* 0x100fe2000001162a */
[----:B------:R-:W-:Y:S01]  /*b520*/  IMAD R26, R13, R22, RZ ;  /* 0x000000160d1a7224 */ /* 0x000fe200078e02ff */
[----:B------:R-:W-:-:S02]  /*b530*/  SHF.R.U32.HI R13, RZ, 0x6, R42 ;  /* 0x00000006ff0d7819 */ /* 0x000fc4000001162a */
[----:B------:R-:W-:Y:S02]  /*b540*/  SGXT.U32 R12, R12, 0x1 ;  /* 0x000000010c0c781a */ /* 0x000fe40000000000 */
[----:B------:R-:W-:Y:S02]  /*b550*/  SGXT.U32 R13, R13, 0x1 ;  /* 0x000000010d0d781a */ /* 0x000fe40000000000 */
[----:B------:R-:W-:Y:S02]  /*b560*/  LOP3.LUT R12, R12, 0x44, RZ, 0xfc, !PT ;  /* 0x000000440c0c7812 */ /* 0x000fe400078efcff */
[----:B------:R-:W-:Y:S01]  /*b570*/  LOP3.LUT R13, R13, 0x46, RZ, 0xfc, !PT ;  /* 0x000000460d0d7812 */ /* 0x000fe200078efcff */
[----:B------:R-:W1:Y:S02]  /*b580*/  S2R R41, SR_TID.X ;  /* 0x0000000000297919 */ /* 0x000e640000002100 */
[-C--:B------:R-:W-:Y:S01]  /*b590*/  IMAD R21, R12, R22.reuse, RZ ;  /* 0x000000160c157224 */ /* 0x080fe200078e02ff */
[--C-:B------:R-:W-:Y:S01]  /*b5a0*/  SHF.R.U32.HI R12, RZ, 0x6, R42.reuse ;  /* 0x00000006ff0c7819 */ /* 0x100fe2000001162a */
[----:B------:R-:W-:Y:S01]  /*b5b0*/  IMAD R3, R13, R22, RZ ;  /* 0x000000160d037224 */ /* 0x000fe200078e02ff */
[----:B------:R-:W-:-:S02]  /*b5c0*/  SHF.R.U32.HI R13, RZ, 0x6, R42 ;  /* 0x00000006ff0d7819 */ /* 0x000fc4000001162a */
[----:B------:R-:W-:Y:S02]  /*b5d0*/  SHF.R.U32.HI R42, RZ, 0x6, R42 ;  /* 0x00000006ff2a7819 */ /* 0x000fe4000001162a */
[----:B------:R-:W-:Y:S02]  /*b5e0*/  SGXT.U32 R13, R13, 0x1 ;  /* 0x000000010d0d781a */ /* 0x000fe40000000000 */
[----:B------:R-:W-:Y:S02]  /*b5f0*/  SGXT.U32 R42, R42, 0x1 ;  /* 0x000000012a2a781a */ /* 0x000fe40000000000 */
[----:B------:R-:W-:Y:S02]  /*b600*/  LOP3.LUT R13, R13, 0x4c, RZ, 0xfc, !PT ;  /* 0x0000004c0d0d7812 */ /* 0x000fe400078efcff */
[----:B------:R-:W-:Y:S01]  /*b610*/  LOP3.LUT R42, R42, 0x48, RZ, 0xfc, !PT ;  /* 0x000000482a2a7812 */ /* 0x000fe200078efcff */
[----:B------:R3:W-:Y:S04]  /*b620*/  STS.U16 [R2+UR11+0x5b80], R5 ;  /* 0x005b800502007988 */ /* 0x0007e8000800040b */
[----:B------:R4:W-:Y:S04]  /*b630*/  STS.U16 [R2+UR11+0x5f80], R4 ;  /* 0x005f800402007988 */ /* 0x0009e8000800040b */
[----:B------:R-:W-:Y:S01]  /*b640*/  STL.64 [R1+0x680], R52 ;  /* 0x0006803401007387 */ /* 0x000fe20000100a00 */
[----:B---3--:R-:W-:Y:S01]  /*b650*/  IMAD R5, R13, R22, RZ ;  /* 0x000000160d057224 */ /* 0x008fe200078e02ff */
[----:B0-----:R-:W-:-:S02]  /*b660*/  SHF.R.U32.HI R13, RZ, 0x6, R10 ;  /* 0x00000006ff0d7819 */ /* 0x001fc4000001160a */
[----:B------:R-:W-:Y:S01]  /*b670*/  SHF.R.U32.HI R32, RZ, 0x6, R32 ;  /* 0x00000006ff207819 */ /* 0x000fe20000011620 */
[----:B----4-:R-:W-:Y:S01]  /*b680*/  IMAD R2, R42, R22, RZ ;  /* 0x000000162a027224 */ /* 0x010fe200078e02ff */
[----:B------:R-:W-:Y:S01]  /*b690*/  SHF.R.U32.HI R42, RZ, 0x6, R10 ;  /* 0x00000006ff2a7819 */ /* 0x000fe2000001160a */
[C---:B------:R-:W-:Y:S01]  /*b6a0*/  IMAD.SHL.U32 R19, R18.reuse, 0x2, RZ ;  /* 0x0000000212137824 */ /* 0x040fe200078e00ff */
[----:B------:R-:W-:Y:S01]  /*b6b0*/  SGXT.U32 R13, R13, 0x1 ;  /* 0x000000010d0d781a */ /* 0x000fe20000000000 */
[----:B------:R-:W-:Y:S01]  /*b6c0*/  IMAD.HI R20, R18, 0x2, RZ ;  /* 0x0000000212147827 */ /* 0x000fe200078e02ff */
[----:B------:R-:W-:Y:S01]  /*b6d0*/  SGXT.U32 R42, R42, 0x1 ;  /* 0x000000012a2a781a */ /* 0x000fe20000000000 */
[----:B------:R0:W-:Y:S06]  /*b6e0*/  MEMBAR.ALL.CTA ;  /* 0x0000000000007992 */ /* 0x0001ec0000008000 */
[----:B0-----:R-:W0:Y:S01]  /*b6f0*/  FENCE.VIEW.ASYNC.S ;  /* 0x00000000000073c6 */ /* 0x001e220000000000 */
[----:B------:R-:W-:-:S02]  /*b700*/  LOP3.LUT R13, R13, 0x54, RZ, 0xfc, !PT ;  /* 0x000000540d0d7812 */ /* 0x000fc400078efcff */
[----:B------:R-:W-:-:S03]  /*b710*/  LOP3.LUT R42, R42, 0x52, RZ, 0xfc, !PT ;  /* 0x000000522a2a7812 */ /* 0x000fc600078efcff */
[-C--:B------:R-:W-:Y:S02]  /*b720*/  IMAD R51, R13, R22.reuse, RZ ;  /* 0x000000160d337224 */ /* 0x080fe400078e02ff */
[----:B------:R-:W-:Y:S01]  /*b730*/  IMAD R4, R42, R22, RZ ;  /* 0x000000162a047224 */ /* 0x000fe200078e02ff */
[--C-:B-1----:R-:W-:Y:S02]  /*b740*/  SHF.R.U32.HI R42, RZ, 0x6, R41.reuse ;  /* 0x00000006ff2a7819 */ /* 0x102fe40000011629 */
[----:B------:R-:W-:Y:S02]  /*b750*/  SHF.R.U32.HI R13, RZ, 0x6, R41 ;  /* 0x00000006ff0d7819 */ /* 0x000fe40000011629 */
[----:B------:R-:W-:Y:S02]  /*b760*/  SGXT.U32 R42, R42, 0x1 ;  /* 0x000000012a2a781a */ /* 0x000fe40000000000 */
[----:B------:R-:W-:Y:S02]  /*b770*/  SGXT.U32 R13, R13, 0x1 ;  /* 0x000000010d0d781a */ /* 0x000fe40000000000 */
[----:B------:R-:W-:-:S02]  /*b780*/  LOP3.LUT R42, R42, 0x58, RZ, 0xfc, !PT ;  /* 0x000000582a2a7812 */ /* 0x000fc400078efcff */
[----:B------:R-:W-:-:S03]  /*b790*/  LOP3.LUT R13, R13, 0x5a, RZ, 0xfc, !PT ;  /* 0x0000005a0d0d7812 */ /* 0x000fc600078efcff */
[-C--:B------:R-:W-:Y:S01]  /*b7a0*/  IMAD R48, R42, R22.reuse, RZ ;  /* 0x000000162a307224 */ /* 0x080fe200078e02ff */
[--C-:B------:R-:W-:Y:S01]  /*b7b0*/  SHF.R.U32.HI R42, RZ, 0x6, R41.reuse ;  /* 0x00000006ff2a7819 */ /* 0x100fe20000011629 */
[----:B------:R-:W-:Y:S01]  /*b7c0*/  IMAD R7, R13, R22, RZ ;  /* 0x000000160d077224 */ /* 0x000fe200078e02ff */
[----:B------:R-:W-:Y:S02]  /*b7d0*/  SHF.R.U32.HI R13, RZ, 0x6, R41 ;  /* 0x00000006ff0d7819 */ /* 0x000fe40000011629 */
[----:B------:R-:W-:Y:S02]  /*b7e0*/  SGXT.U32 R42, R42, 0x1 ;  /* 0x000000012a2a781a */ /* 0x000fe40000000000 */
[----:B------:R-:W-:Y:S02]  /*b7f0*/  SGXT.U32 R13, R13, 0x1 ;  /* 0x000000010d0d781a */ /* 0x000fe40000000000 */
[----:B------:R-:W-:Y:S02]  /*b800*/  LOP3.LUT R42, R42, 0x60, RZ, 0xfc, !PT ;  /* 0x000000602a2a7812 */ /* 0x000fe400078efcff */
[----:B------:R-:W-:-:S03]  /*b810*/  LOP3.LUT R13, R13, 0x62, RZ, 0xfc, !PT ;  /* 0x000000620d0d7812 */ /* 0x000fc600078efcff */
[-C--:B------:R-:W-:Y:S02]  /*b820*/  IMAD R23, R42, R22.reuse, RZ ;  /* 0x000000162a177224 */ /* 0x080fe400078e02ff */
[----:B------:R-:W-:Y:S01]  /*b830*/  IMAD R13, R13, R22, RZ ;  /* 0x000000160d0d7224 */ /* 0x000fe200078e02ff */
[----:B------:R-:W-:Y:S04]  /*b840*/  STL [R1+0x688], R43 ;  /* 0x0006882b01007387 */ /* 0x000fe80000100800 */
[----:B------:R-:W-:Y:S04]  /*b850*/  STL [R1+0x6c8], R23 ;  /* 0x0006c81701007387 */ /* 0x000fe80000100800 */
[----:B------:R1:W-:Y:S01]  /*b860*/  STL [R1+0x6a8], R13 ;  /* 0x0006a80d01007387 */ /* 0x0003e20000100800 */
[----:B------:R-:W-:Y:S01]  /*b870*/  SGXT.U32 R32, R32, 0x1 ;  /* 0x000000012020781a */ /* 0x000fe20000000000 */
[----:B------:R-:W-:-:S02]  /*b880*/  IMAD.SHL.U32 R18, R25, 0x2, RZ ;  /* 0x0000000219127824 */ /* 0x000fc400078e00ff */
[----:B-1----:R-:W-:Y:S01]  /*b890*/  IMAD.HI R13, R25, 0x2, RZ ;  /* 0x00000002190d7827 */ /* 0x002fe200078e02ff */
[----:B------:R-:W-:-:S04]  /*b8a0*/  LOP3.LUT R32, R32, 0x26, RZ, 0xfc, !PT ;  /* 0x0000002620207812 */ /* 0x000fc800078efcff */
[----:B------:R1:W-:Y:S01]  /*b8b0*/  STL [R1+0x88], R13 ;  /* 0x0000880d01007387 */ /* 0x0003e20000100800 */
[C---:B------:R-:W-:Y:S02]  /*b8c0*/  IMAD.SHL.U32 R25, R11.reuse, 0x2, RZ ;  /* 0x000000020b197824 */ /* 0x040fe400078e00ff */
[----:B------:R-:W-:Y:S01]  /*b8d0*/  IMAD.HI R23, R11, 0x2, RZ ;  /* 0x000000020b177827 */ /* 0x000fe200078e02ff */
[----:B------:R-:W-:-:S03]  /*b8e0*/  SHF.R.U32.HI R40, RZ, 0x6, R41 ;  /* 0x00000006ff287819 */ /* 0x000fc60000011629 */
[----:B-1----:R-:W-:Y:S01]  /*b8f0*/  IMAD.HI R13, R36, 0x2, RZ ;  /* 0x00000002240d7827 */ /* 0x002fe200078e02ff */
[----:B------:R-:W-:-:S03]  /*b900*/  SHF.R.U32.HI R41, RZ, 0x6, R41 ;  /* 0x00000006ff297819 */ /* 0x000fc60000011629 */
[----:B------:R-:W-:Y:S01]  /*b910*/  IMAD.SHL.U32 R11, R36, 0x2, RZ ;  /* 0x00000002240b7824 */ /* 0x000fe200078e00ff */
[----:B------:R1:W-:Y:S01]  /*b920*/  STL [R1+0x94], R13 ;  /* 0x0000940d01007387 */ /* 0x0003e20000100800 */
[C---:B------:R-:W-:Y:S02]  /*b930*/  IMAD.SHL.U32 R37, R35.reuse, 0x2, RZ ;  /* 0x0000000223257824 */ /* 0x040fe400078e00ff */
[----:B------:R-:W-:Y:S01]  /*b940*/  IMAD.HI R36, R35, 0x2, RZ ;  /* 0x0000000223247827 */ /* 0x000fe200078e02ff */
[----:B------:R-:W-:-:S03]  /*b950*/  SGXT.U32 R40, R40, 0x1 ;  /* 0x000000012828781a */ /* 0x000fc60000000000 */
[C---:B------:R-:W-:Y:S01]  /*b960*/  IMAD.HI R35, R6.reuse, 0x2, RZ ;  /* 0x0000000206237827 */ /* 0x040fe200078e02ff */
[----:B------:R-:W-:Y:S03]  /*b970*/  STL [R1+0x60], R37 ;  /* 0x0000602501007387 */ /* 0x000fe60000100800 */
[----:B-1----:R-:W-:Y:S02]  /*b980*/  IMAD.SHL.U32 R13, R6, 0x2, RZ ;  /* 0x00000002060d7824 */ /* 0x002fe400078e00ff */
[----:B------:R-:W-:Y:S01]  /*b990*/  IMAD R32, R32, R22, RZ ;  /* 0x0000001620207224 */ /* 0x000fe200078e02ff */
[----:B------:R-:W-:Y:S01]  /*b9a0*/  SGXT.U32 R41, R41, 0x1 ;  /* 0x000000012929781a */ /* 0x000fe20000000000 */
[----:B------:R1:W-:Y:S01]  /*b9b0*/  STL [R1+0x98], R36 ;  /* 0x0000982401007387 */ /* 0x0003e20000100800 */
[----:B------:R-:W-:-:S03]  /*b9c0*/  IMAD.SHL.U32 R6, R34, 0x2, RZ ;  /* 0x0000000222067824 */ /* 0x000fc600078e00ff */
[----:B------:R3:W-:Y:S01]  /*b9d0*/  STL [R1+0x5c], R13 ;  /* 0x00005c0d01007387 */ /* 0x0007e20000100800 */
[----:B------:R-:W-:-:S03]  /*b9e0*/  LOP3.LUT R40, R40, 0x56, RZ, 0xfc, !PT ;  /* 0x0000005628287812 */ /* 0x000fc600078efcff */
[----:B------:R4:W-:Y:S01]  /*b9f0*/  STL [R1+0xa8], R35 ;  /* 0x0000a82301007387 */ /* 0x0009e20000100800 */
[----:B-1----:R-:W-:Y:S01]  /*ba00*/  IMAD.SHL.U32 R36, R32, 0x2, RZ ;  /* 0x0000000220247824 */ /* 0x002fe200078e00ff */
[----:B------:R-:W-:Y:S01]  /*ba10*/  LOP3.LUT R41, R41, 0x5c, RZ, 0xfc, !PT ;  /* 0x0000005c29297812 */ /* 0x000fe200078efcff */
[----:B---3--:R-:W-:-:S04]  /*ba20*/  IMAD.HI R13, R34, 0x2, RZ ;  /* 0x00000002220d7827 */ /* 0x008fc800078e02ff */
[----:B----4-:R-:W-:Y:S01]  /*ba30*/  IMAD.HI R35, R32, 0x2, RZ ;  /* 0x0000000220237827 */ /* 0x010fe200078e02ff */
[----:B------:R-:W-:Y:S03]  /*ba40*/  STL [R1+0x54], R36 ;  /* 0x0000542401007387 */ /* 0x000fe60000100800 */
[C---:B------:R-:W-:Y:S02]  /*ba50*/  IMAD.SHL.U32 R34, R31.reuse, 0x2, RZ ;  /* 0x000000021f227824 */ /* 0x040fe400078e00ff */
[----:B------:R-:W-:Y:S01]  /*ba60*/  IMAD.HI R32, R31, 0x2, RZ ;  /* 0x000000021f207827 */ /* 0x000fe200078e02ff */
[----:B------:R1:W-:Y:S03]  /*ba70*/  STL [R1+0xb8], R35 ;  /* 0x0000b82301007387 */ /* 0x0003e60000100800 */
[----:B------:R-:W-:-:S02]  /*ba80*/  IMAD.SHL.U32 R53, R8, 0x2, RZ ;  /* 0x0000000208357824 */ /* 0x000fc400078e00ff */
[----:B------:R-:W-:Y:S01]  /*ba90*/  IMAD.HI R31, R8, 0x2, RZ ;  /* 0x00000002081f7827 */ /* 0x000fe200078e02ff */
[----:B------:R-:W-:Y:S01]  /*baa0*/  SHF.R.U32.HI R10, RZ, 0x6, R10 ;  /* 0x00000006ff0a7819 */ /* 0x000fe2000001160a */
[----:B------:R-:W-:Y:S02]  /*bab0*/  STL [R1+0x9c], R34 ;  /* 0x00009c2201007387 */ /* 0x000fe40000100800 */
[C---:B------:R-:W-:Y:S02]  /*bac0*/  IMAD.SHL.U32 R8, R30.reuse, 0x2, RZ ;  /* 0x000000021e087824 */ /* 0x040fe400078e00ff */
[----:B------:R-:W-:Y:S02]  /*bad0*/  IMAD.SHL.U32 R52, R29, 0x2, RZ ;  /* 0x000000021d347824 */ /* 0x000fe400078e00ff */
[----:B------:R-:W-:Y:S01]  /*bae0*/  IMAD.HI R30, R30, 0x2, RZ ;  /* 0x000000021e1e7827 */ /* 0x000fe200078e02ff */
[----:B------:R-:W-:Y:S03]  /*baf0*/  STL [R1+0xc0], R32 ;  /* 0x0000c02001007387 */ /* 0x000fe60000100800 */
[----:B------:R-:W-:-:S02]  /*bb00*/  IMAD R50, R40, R22, RZ ;  /* 0x0000001628327224 */ /* 0x000fc400078e02ff */
[-C--:B------:R-:W-:Y:S01]  /*bb10*/  IMAD R9, R41, R22.reuse, RZ ;  /* 0x0000001629097224 */ /* 0x080fe200078e02ff */
[----:B------:R-:W-:Y:S01]  /*bb20*/  STL [R1+0xc8], R31 ;  /* 0x0000c81f01007387 */ /* 0x000fe20000100800 */
[----:B--2---:R-:W-:Y:S02]  /*bb30*/  IMAD R41, R49, R22, RZ ;  /* 0x0000001631297224 */ /* 0x004fe400078e02ff */
[----:B------:R-:W-:Y:S01]  /*bb40*/  IMAD.HI R43, R29, 0x2, RZ ;  /* 0x000000021d2b7827 */ /* 0x000fe200078e02ff */
[----:B------:R-:W-:Y:S01]  /*bb50*/  SGXT.U32 R12, R12, 0x1 ;  /* 0x000000010c0c781a */ /* 0x000fe20000000000 */
[----:B------:R-:W-:Y:S02]  /*bb60*/  STL [R1+0x698], R52 ;  /* 0x0006983401007387 */ /* 0x000fe40000100800 */
[----:B------:R-:W-:Y:S01]  /*bb70*/  IMAD.HI R40, R28, 0x2, RZ ;  /* 0x000000021c287827 */ /* 0x000fe200078e02ff */
[----:B------:R-:W-:Y:S01]  /*bb80*/  SGXT.U32 R10, R10, 0x1 ;  /* 0x000000010a0a781a */ /* 0x000fe20000000000 */
[----:B------:R-:W-:Y:S02]  /*bb90*/  STL [R1+0xd0], R30 ;  /* 0x0000d01e01007387 */ /* 0x000fe40000100800 */
[----:B------:R-:W-:-:S02]  /*bba0*/  IMAD.SHL.U32 R29, R28, 0x2, RZ ;  /* 0x000000021c1d7824 */ /* 0x000fc400078e00ff */
[C---:B------:R-:W-:Y:S02]  /*bbb0*/  IMAD.SHL.U32 R45, R17.reuse, 0x2, RZ ;  /* 0x00000002112d7824 */ /* 0x040fe400078e00ff */
[----:B------:R-:W-:Y:S01]  /*bbc0*/  IMAD.HI R39, R17, 0x2, RZ ;  /* 0x0000000211277827 */ /* 0x000fe200078e02ff */
[----:B------:R-:W-:Y:S03]  /*bbd0*/  STL [R1+0x69c], R53 ;  /* 0x00069c3501007387 */ /* 0x000fe60000100800 */
[C---:B------:R-:W-:Y:S02]  /*bbe0*/  IMAD.SHL.U32 R44, R16.reuse, 0x2, RZ ;  /* 0x00000002102c7824 */ /* 0x040fe400078e00ff */
[----:B------:R-:W-:Y:S01]  /*bbf0*/  IMAD.HI R17, R16, 0x2, RZ ;  /* 0x0000000210117827 */ /* 0x000fe200078e02ff */
[----:B------:R-:W-:Y:S03]  /*bc00*/  STL.64 [R1+0x690], R40 ;  /* 0x0006902801007387 */ /* 0x000fe60000100a00 */
[----:B------:R-:W-:-:S02]  /*bc10*/  IMAD.SHL.U32 R38, R15, 0x2, RZ ;  /* 0x000000020f267824 */ /* 0x000fc400078e00ff */
[C---:B------:R-:W-:Y:S02]  /*bc20*/  IMAD.SHL.U32 R16, R14.reuse, 0x2, RZ ;  /* 0x000000020e107824 */ /* 0x040fe400078e00ff */
[----:B------:R-:W-:Y:S01]  /*bc30*/  IMAD.HI R47, R14, 0x2, RZ ;  /* 0x000000020e2f7827 */ /* 0x000fe200078e02ff */
[----:B------:R-:W-:Y:S01]  /*bc40*/  LOP3.LUT R12, R12, 0x4a, RZ, 0xfc, !PT ;  /* 0x0000004a0c0c7812 */ /* 0x000fe200078efcff */
[----:B------:R-:W-:Y:S02]  /*bc50*/  STL [R1+0xc4], R29 ;  /* 0x0000c41d01007387 */ /* 0x000fe40000100800 */
[----:B------:R-:W-:Y:S01]  /*bc60*/  IMAD.HI R15, R15, 0x2, RZ ;  /* 0x000000020f0f7827 */ /* 0x000fe200078e02ff */
[----:B------:R-:W-:Y:S01]  /*bc70*/  LOP3.LUT R10, R10, 0x50, RZ, 0xfc, !PT ;  /* 0x000000500a0a7812 */ /* 0x000fe200078efcff */
[----:B------:R2:W-:Y:S02]  /*bc80*/  STL.64 [R1+0x6a0], R44 ;  /* 0x0006a02c01007387 */ /* 0x0005e40000100a00 */
[----:B------:R-:W-:-:S02]  /*bc90*/  IMAD.SHL.U32 R14, R27, 0x2, RZ ;  /* 0x000000021b0e7824 */ /* 0x000fc400078e00ff */
[----:B------:R3:W-:Y:S01]  /*bca0*/  STL.64 [R1+0x6b0], R38 ;  /* 0x0006b02601007387 */ /* 0x0007e20000100a00 */
[----:B------:R-:W-:-:S03]  /*bcb0*/  IMAD R12, R12, R22, RZ ;  /* 0x000000160c0c7224 */ /* 0x000fc600078e02ff */
[----:B------:R4:W-:Y:S01]  /*bcc0*/  STL.64 [R1+0x6b8], R16 ;  /* 0x0006b81001007387 */ /* 0x0009e20000100a00 */
[----:B------:R-:W-:-:S03]  /*bcd0*/  IMAD R10, R10, R22, RZ ;  /* 0x000000160a0a7224 */ /* 0x000fc600078e02ff */
[----:B------:R0:W-:Y:S01]  /*bce0*/  STL.64 [R1+0x6c0], R14 ;  /* 0x0006c00e01007387 */ /* 0x0001e20000100a00 */
[----:B-1----:R-:W-:-:S03]  /*bcf0*/  IMAD.HI R35, R2, 0x2, RZ ;  /* 0x0000000202237827 */ /* 0x002fc600078e02ff */
[----:B--2---:R-:W2:Y:S01]  /*bd00*/  LDL.LU R45, [R1+0x60] ;  /* 0x00006000012d7983 */ /* 0x004ea20000300800 */
[----:B------:R-:W-:-:S03]  /*bd10*/  IMAD.HI R29, R27, 0x2, RZ ;  /* 0x000000021b1d7827 */ /* 0x000fc600078e02ff */
[----:B---3--:R-:W3:Y:S01]  /*bd20*/  LDL.LU R38, [R1+0x94] ;  /* 0x0000940001267983 */ /* 0x008ee20000300800 */
[----:B----4-:R-:W-:Y:S02]  /*bd30*/  IMAD.MOV.U32 R16, RZ, RZ, R19 ;  /* 0x000000ffff107224 */ /* 0x010fe400078e0013 */
[----:B------:R-:W-:Y:S01]  /*bd40*/  IMAD.MOV.U32 R17, RZ, RZ, R18 ;  /* 0x000000ffff117224 */ /* 0x000fe200078e0012 */
[----:B------:R-:W4:Y:S01]  /*bd50*/  LDL.LU R39, [R1+0x5c] ;  /* 0x00005c0001277983 */ /* 0x000f220000300800 */
[----:B------:R-:W-:Y:S02]  /*bd60*/  IMAD.SHL.U32 R19, R2, 0x2, RZ ;  /* 0x0000000202137824 */ /* 0x000fe400078e00ff */
[C---:B------:R-:W-:Y:S01]  /*bd70*/  IMAD.SHL.U32 R2, R12.reuse, 0x2, RZ ;  /* 0x000000020c027824 */ /* 0x040fe200078e00ff */
[----:B------:R-:W2:Y:S01]  /*bd80*/  LDL.LU R40, [R1+0x98] ;  /* 0x0000980001287983 */ /* 0x000ea20000300800 */
[----:B------:R-:W-:-:S03]  /*bd90*/  IMAD.HI R18, R12, 0x2, RZ ;  /* 0x000000020c127827 */ /* 0x000fc600078e02ff */
[----:B------:R-:W2:Y:S01]  /*bda0*/  LDL.LU R53, [R1+0xa8] ;  /* 0x0000a80001357983 */ /* 0x000ea20000300800 */
[C---:B------:R-:W-:Y:S02]  /*bdb0*/  IMAD.SHL.U32 R46, R26.reuse, 0x2, RZ ;  /* 0x000000021a2e7824 */ /* 0x040fe400078e00ff */
[----:B------:R-:W-:Y:S01]  /*bdc0*/  IMAD.HI R27, R26, 0x2, RZ ;  /* 0x000000021a1b7827 */ /* 0x000fe200078e02ff */
[----:B------:R-:W2:Y:S03]  /*bdd0*/  LDL.LU R52, [R1+0x54] ;  /* 0x0000540001347983 */ /* 0x000ea60000300800 */
[C---:B------:R-:W-:Y:S01]  /*bde0*/  IMAD.SHL.U32 R28, R24.reuse, 0x2, RZ ;  /* 0x00000002181c7824 */ /* 0x040fe200078e00ff */
[----:B------:R-:W2:Y:S01]  /*bdf0*/  LDL.LU R41, [R1+0x9c] ;  /* 0x00009c0001297983 */ /* 0x000ea20000300800 */
[----:B------:R-:W-:Y:S01]  /*be00*/  IMAD.HI R31, R24, 0x2, RZ ;  /* 0x00000002181f7827 */ /* 0x000fe200078e02ff */
[----:B0-----:R-:W-:-:S03]  /*be10*/  IADD3 R14, P2, P3, R16, UR18, R33 ;  /* 0x00000012100e7c10 */ /* 0x001fc6000fb5e021 */
[C---:B------:R-:W-:Y:S02]  /*be20*/  IMAD.SHL.U32 R12, R10.reuse, 0x2, RZ ;  /* 0x000000020a0c7824 */ /* 0x040fe400078e00ff */
[----:B------:R-:W-:Y:S01]  /*be30*/  IMAD.HI R37, R10, 0x2, RZ ;  /* 0x000000020a257827 */ /* 0x000fe200078e02ff */
[----:B------:R-:W-:-:S03]  /*be40*/  IADD3 R16, P4, P5, R17, UR18, R33 ;  /* 0x0000001211107c10 */ /* 0x000fc6000fd9e021 */
[C---:B------:R-:W-:Y:S02]  /*be50*/  IMAD.SHL.U32 R32, R21.reuse, 0x2, RZ ;  /* 0x0000000215207824 */ /* 0x040fe400078e00ff */
[----:B------:R-:W-:-:S04]  /*be60*/  IMAD.HI R24, R21, 0x2, RZ ;  /* 0x0000000215187827 */ /* 0x000fc800078e02ff */
[C---:B------:R-:W-:Y:S02]  /*be70*/  IMAD.SHL.U32 R10, R4.reuse, 0x2, RZ ;  /* 0x00000002040a7824 */ /* 0x040fe400078e00ff */
[----:B------:R-:W-:-:S04]  /*be80*/  IMAD.HI R49, R4, 0x2, RZ ;  /* 0x0000000204317827 */ /* 0x000fc800078e02ff */
[C---:B------:R-:W-:Y:S02]  /*be90*/  IMAD.SHL.U32 R36, R51.reuse, 0x2, RZ ;  /* 0x0000000233247824 */ /* 0x040fe400078e00ff */
[----:B------:R-:W-:Y:S02]  /*bea0*/  IMAD.HI R26, R51, 0x2, RZ ;  /* 0x00000002331a7827 */ /* 0x000fe400078e02ff */
[----:B------:R-:W2:Y:S02]  /*beb0*/  LDL.LU R51, [R1+0xc4] ;  /* 0x0000c40001337983 */ /* 0x000ea40000300800 */
[----:B------:R-:W-:Y:S02]  /*bec0*/  IMAD.MOV.U32 R44, RZ, RZ, R11 ;  /* 0x000000ffff2c7224 */ /* 0x000fe400078e000b */
[C---:B------:R-:W-:Y:S02]  /*bed0*/  IMAD.SHL.U32 R4, R50.reuse, 0x2, RZ ;  /* 0x0000000232047824 */ /* 0x040fe400078e00ff */
[----:B------:R-:W-:-:S02]  /*bee0*/  IMAD.HI R21, R50, 0x2, RZ ;  /* 0x0000000232157827 */ /* 0x000fc400078e02ff */
[----:B------:R-:W2:Y:S02]  /*bef0*/  LDL.LU R50, [R1+0xd0] ;  /* 0x0000d00001327983 */ /* 0x000ea40000300800 */
[C---:B------:R-:W-:Y:S02]  /*bf00*/  IMAD.SHL.U32 R11, R48.reuse, 0x2, RZ ;  /* 0x00000002300b7824 */ /* 0x040fe400078e00ff */
[----:B------:R-:W-:Y:S02]  /*bf10*/  IMAD.HI R42, R48, 0x2, RZ ;  /* 0x00000002302a7827 */ /* 0x000fe400078e02ff */
[----:B------:R-:W2:Y:S04]  /*bf20*/  LDL.LU R48, [R1+0xc8] ;  /* 0x0000c80001307983 */ /* 0x000ea80000300800 */
[----:B------:R-:W2:Y:S01]  /*bf30*/  LDL.LU R17, [R1+0x88] ;  /* 0x0000880001117983 */ /* 0x000ea20000300800 */
[----:B------:R-:W-:-:S05]  /*bf40*/  IMAD.MOV.U32 R15, RZ, RZ, R20 ;  /* 0x000000ffff0f7224 */ /* 0x000fca00078e0014 */
[----:B------:R-:W-:-:S05]  /*bf50*/  IADD3.X R15, PT, PT, R15, UR19, R0, P2, P3 ;  /* 0x000000130f0f7c10 */ /* 0x000fca00097e6400 */
[----:B------:R0:W-:Y:S02]  /*bf60*/  STL.64 [R1+0x20], R14 ;  /* 0x0000200e01007387 */ /* 0x0001e40000100a00 */
[----:B0-----:R-:W-:-:S04]  /*bf70*/  IADD3 R14, P2, P3, R25, UR18, R33 ;  /* 0x00000012190e7c10 */ /* 0x001fc8000fb5e021 */
[--C-:B------:R-:W-:Y:S01]  /*bf80*/  IADD3.X R15, PT, PT, R23, UR19, R0.reuse, P2, P3 ;  /* 0x00000013170f7c10 */ /* 0x100fe200097e6400 */
[----:B------:R-:W-:Y:S02]  /*bf90*/  UIADD3 UR7, UPT, UPT, UR11, 0x8000, URZ ;  /* 0x000080000b077890 */ /* 0x000fe4000fffe0ff */
[----:B------:R-:W-:Y:S01]  /*bfa0*/  UIADD3 UR8, UPT, UPT, UR11, 0xc000, URZ ;  /* 0x0000c0000b087890 */ /* 0x000fe2000fffe0ff */
[----:B------:R-:W-:Y:S01]  /*bfb0*/  UMOV UR4, URZ ;  /* 0x000000ff00047c82 */ /* 0x000fe20008000000 */
[----:B------:R-:W-:Y:S01]  /*bfc0*/  UMOV UR5, URZ ;  /* 0x000000ff00057c82 */ /* 0x000fe20008000000 */
[----:B------:R-:W-:Y:S01]  /*bfd0*/  BAR.SYNC.DEFER_BLOCKING 0x0 ;  /* 0x0000000000007b1d */ /* 0x000fe20000010000 */
[----:B--2---:R-:W-:-:S05]  /*bfe0*/  IADD3.X R17, PT, PT, R17, UR19, R0, P4, P5 ;  /* 0x0000001311117c10 */ /* 0x004fca000a7ea400 */
[----:B------:R0:W-:Y:S04]  /*bff0*/  STL.64 [R1+0x28], R16 ;  /* 0x0000281001007387 */ /* 0x0001e80000100a00 */
[----:B------:R-:W2:Y:S01]  /*c000*/  LDL.LU R23, [R1+0x6c8] ;  /* 0x0006c80001177983 */ /* 0x000ea20000300800 */
[--C-:B0-----:R-:W-:Y:S02]  /*c010*/  IADD3 R16, P4, P5, R44, UR18, R33.reuse ;  /* 0x000000122c107c10 */ /* 0x101fe4000fd9e021 */
[--C-:B------:R-:W-:Y:S02]  /*c020*/  IADD3 R44, P2, P3, R45, UR18, R33.reuse ;  /* 0x000000122d2c7c10 */ /* 0x100fe4000fb5e021 */
[--C-:B---3--:R-:W-:Y:S02]  /*c030*/  IADD3.X R17, PT, PT, R38, UR19, R0.reuse, P4, P5 ;  /* 0x0000001326117c10 */ /* 0x108fe4000a7ea400 */
[----:B----4-:R-:W-:Y:S01]  /*c040*/  IADD3 R38, P4, P5, R39, UR18, R33 ;  /* 0x0000001227267c10 */ /* 0x010fe2000fd9e021 */
[----:B------:R0:W-:Y:S01]  /*c050*/  STL.64 [R1+0x30], R14 ;  /* 0x0000300e01007387 */ /* 0x0001e20000100a00 */
[----:B------:R-:W-:-:S02]  /*c060*/  IADD3.X R45, PT, PT, R40, UR19, R0, P2, P3 ;  /* 0x00000013282d7c10 */ /* 0x000fc400097e6400 */
[----:B------:R-:W-:Y:S01]  /*c070*/  IADD3.X R39, PT, PT, R53, UR19, R0, P4, P5 ;  /* 0x0000001335277c10 */ /* 0x000fe2000a7ea400 */
[----:B0-----:R-:W3:Y:S04]  /*c080*/  LDL.LU.64 R14, [R1+0x6c0] ;  /* 0x0006c000010e7983 */ /* 0x001ee80000300a00 */
[----:B------:R0:W-:Y:S04]  /*c090*/  STL.64 [R1+0x38], R16 ;  /* 0x0000381001007387 */ /* 0x0001e80000100a00 */
[----:B0-----:R-:W4:Y:S04]  /*c0a0*/  LDL.LU.64 R16, [R1+0x6b8] ;  /* 0x0006b80001107983 */ /* 0x001f280000300a00 */
[----:B------:R-:W-:Y:S04]  /*c0b0*/  STL.64 [R1+0x40], R44 ;  /* 0x0000402c01007387 */ /* 0x000fe80000100a00 */
[----:B------:R0:W-:Y:S04]  /*c0c0*/  STL.64 [R1+0x48], R38 ;  /* 0x0000482601007387 */ /* 0x0001e80000100a00 */
[----:B0-----:R-:W2:Y:S04]  /*c0d0*/  LDL.LU.64 R38, [R1+0x6b0] ;  /* 0x0006b00001267983 */ /* 0x001ea80000300a00 */
[----:B------:R-:W2:Y:S01]  /*c0e0*/  LDL.LU R53, [R1+0xb8] ;  /* 0x0000b80001357983 */ /* 0x000ea20000300800 */
[----:B------:R-:W-:-:S02]  /*c0f0*/  IADD3 R44, P2, P3, R6, UR18, R33 ;  /* 0x00000012062c7c10 */ /* 0x000fc4000fb5e021 */
[--C-:B------:R-:W-:Y:S02]  /*c100*/  IADD3 R52, P4, P5, R52, UR18, R33.reuse ;  /* 0x0000001234347c10 */ /* 0x100fe4000fd9e021 */
[----:B------:R-:W-:Y:S02]  /*c110*/  IADD3.X R45, PT, PT, R13, UR19, R0, P2, P3 ;  /* 0x000000130d2d7c10 */ /* 0x000fe400097e6400 */
[----:B------:R-:W3:Y:S01]  /*c120*/  LDL.LU R13, [R1+0x6a8] ;  /* 0x0006a800010d7983 */ /* 0x000ee20000300800 */
[----:B------:R-:W-:-:S03]  /*c130*/  IADD3 R40, P2, P3, R41, UR18, R33 ;  /* 0x0000001229287c10 */ /* 0x000fc6000fb5e021 */
[----:B------:R0:W-:Y:S04]  /*c140*/  STL.64 [R1+0x50], R44 ;  /* 0x0000502c01007387 */ /* 0x0001e80000100a00 */
[----:B0-----:R-:W3:Y:S04]  /*c150*/  LDL.LU.64 R44, [R1+0x6a0] ;  /* 0x0006a000012c7983 */ /* 0x001ee80000300a00 */
[----:B------:R-:W3:Y:S01]  /*c160*/  LDL.LU R41, [R1+0xc0] ;  /* 0x0000c00001297983 */ /* 0x000ee20000300800 */
[----:B--2---:R-:W-:-:S05]  /*c170*/  IADD3.X R53, PT, PT, R53, UR19, R0, P4, P5 ;  /* 0x0000001335357c10 */ /* 0x004fca000a7ea400 */
[----:B------:R0:W-:Y:S04]  /*c180*/  STL.64 [R1+0x58], R52 ;  /* 0x0000583401007387 */ /* 0x0001e80000100a00 */
[----:B0-----:R-:W2:Y:S01]  /*c190*/  LDL.LU R53, [R1+0x69c] ;  /* 0x00069c0001357983 */ /* 0x001ea20000300800 */
[----:B---3--:R-:W-:-:S05]  /*c1a0*/  IADD3.X R41, PT, PT, R41, UR19, R0, P2, P3 ;  /* 0x0000001329297c10 */ /* 0x008fca00097e6400 */
[----:B------:R0:W-:Y:S02]  /*c1b0*/  STL.64 [R1+0x60], R40 ;  /* 0x0000602801007387 */ /* 0x0001e40000100a00 */
[----:B0-----:R-:W-:-:S04]  /*c1c0*/  IADD3 R40, P2, P3, R8, UR18, R33 ;  /* 0x0000001208287c10 */ /* 0x001fc8000fb5e021 */
[----:B------:R-:W-:Y:S02]  /*c1d0*/  IADD3.X R41, PT, PT, R50, UR19, R0, P2, P3 ;  /* 0x0000001332297c10 */ /* 0x000fe400097e6400 */
[----:B--2---:R-:W-:-:S04]  /*c1e0*/  IADD3 R52, P4, P5, R53, UR18, R33 ;  /* 0x0000001235347c10 */ /* 0x004fc8000fd9e021 */
[----:B------:R-:W-:-:S05]  /*c1f0*/  IADD3.X R53, PT, PT, R48, UR19, R0, P4, P5 ;  /* 0x0000001330357c10 */ /* 0x000fca000a7ea400 */
[----:B------:R0:W-:Y:S04]  /*c200*/  STL.64 [R1+0x68], R52 ;  /* 0x0000683401007387 */ /* 0x0001e80000100a00 */
[----:B0-----:R-:W2:Y:S04]  /*c210*/  LDL.LU R52, [R1+0x698] ;  /* 0x0006980001347983 */ /* 0x001ea80000300800 */
[----:B------:R0:W-:Y:S04]  /*c220*/  STL.64 [R1+0x70], R40 ;  /* 0x0000702801007387 */ /* 0x0001e80000100a00 */
[----:B0-----:R-:W3:Y:S01]  /*c230*/  LDL.LU.64 R40, [R1+0x690] ;  /* 0x0006900001287983 */ /* 0x001ee20000300a00 */
[----:B------:R-:W-:Y:S01]  /*c240*/  IADD3 R50, P2, P3, R51, UR18, R33 ;  /* 0x0000001233327c10 */ /* 0x000fe2000fb5e021 */
[----:B------:R-:W-:-:S02]  /*c250*/  IMAD.SHL.U32 R30, R3, 0x2, RZ ;  /* 0x00000002031e7824 */ /* 0x000fc400078e00ff */
[----:B------:R-:W-:-:S04]  /*c260*/  IMAD.HI R3, R3, 0x2, RZ ;  /* 0x0000000203037827 */ /* 0x000fc800078e02ff */
[C---:B------:R-:W-:Y:S02]  /*c270*/  IMAD.SHL.U32 R34, R5.reuse, 0x2, RZ ;  /* 0x0000000205227824 */ /* 0x040fe400078e00ff */
[----:B------:R-:W-:Y:S01]  /*c280*/  IMAD.HI R5, R5, 0x2, RZ ;  /* 0x0000000205057827 */ /* 0x000fe200078e02ff */
[--C-:B--2---:R-:W-:Y:S02]  /*c290*/  IADD3 R52, P4, P5, R52, UR18, R33.reuse ;  /* 0x0000001234347c10 */ /* 0x104fe4000fd9e021 */
[--C-:B---3--:R-:W-:Y:S02]  /*c2a0*/  IADD3.X R51, PT, PT, R40, UR19, R0.reuse, P2, P3 ;  /* 0x0000001328337c10 */ /* 0x108fe400097e6400 */
[----:B------:R-:W0:Y:S01]  /*c2b0*/  S2R R40, SR_TID.X ;  /* 0x0000000000287919 */ /* 0x000e220000002100 */
[----:B------:R-:W-:Y:S02]  /*c2c0*/  IADD3.X R53, PT, PT, R43, UR19, R0, P4, P5 ;  /* 0x000000132b357c10 */ /* 0x000fe4000a7ea400 */
[----:B------:R-:W2:Y:S01]  /*c2d0*/  LDL.LU R43, [R1+0x688] ;  /* 0x00068800012b7983 */ /* 0x000ea20000300800 */
[----:B------:R-:W-:-:S03]  /*c2e0*/  IADD3 R44, P2, P3, R44, UR18, R33 ;  /* 0x000000122c2c7c10 */ /* 0x000fc6000fb5e021 */
[----:B------:R1:W-:Y:S02]  /*c2f0*/  STL.64 [R1+0x78], R52 ;  /* 0x0000783401007387 */ /* 0x0003e40000100a00 */
[--C-:B-1----:R-:W-:Y:S02]  /*c300*/  IADD3 R52, P4, P5, R45, UR18, R33.reuse ;  /* 0x000000122d347c10 */ /* 0x102fe4000fd9e021 */
[--C-:B----4-:R-:W-:Y:S02]  /*c310*/  IADD3.X R45, PT, PT, R17, UR19, R0.reuse, P2, P3 ;  /* 0x00000013112d7c10 */ /* 0x110fe400097e6400 */
[--C-:B------:R-:W-:Y:S02]  /*c320*/  IADD3.X R53, PT, PT, R39, UR19, R0.reuse, P4, P5 ;  /* 0x0000001327357c10 */ /* 0x100fe4000a7ea400 */
[--C-:B------:R-:W-:Y:S02]  /*c330*/  IADD3 R38, P4, P5, R38, UR18, R33.reuse ;  /* 0x0000001226267c10 */ /* 0x100fe4000fd9e021 */
[----:B------:R-:W-:Y:S01]  /*c340*/  IADD3 R16, P2, P3, R16, UR18, R33 ;  /* 0x0000001210107c10 */ /* 0x000fe2000fb5e021 */
[----:B------:R-:W-:Y:S01]  /*c350*/  STL.64 [R1+0x80], R50 ;  /* 0x0000803201007387 */ /* 0x000fe20000100a00 */
[----:B------:R-:W-:-:S02]  /*c360*/  IADD3.X R39, PT, PT, R15, UR19, R0, P4, P5 ;  /* 0x000000130f277c10 */ /* 0x000fc4000a7ea400 */
[----:B0-----:R-:W-:Y:S01]  /*c370*/  SHF.R.U32.HI R40, RZ, 0x6, R40 ;  /* 0x00000006ff287819 */ /* 0x001fe20000011628 */
[----:B------:R0:W-:Y:S01]  /*c380*/  STL.64 [R1+0x88], R52 ;  /* 0x0000883401007387 */ /* 0x0001e20000100a00 */
[--C-:B------:R-:W-:Y:S02]  /*c390*/  IADD3 R14, P4, P5, R14, UR18, R33.reuse ;  /* 0x000000120e0e7c10 */ /* 0x100fe4000fd9e021 */
[--C-:B------:R-:W-:Y:S02]  /*c3a0*/  IADD3.X R17, PT, PT, R47, UR19, R0.reuse, P2, P3 ;  /* 0x000000132f117c10 */ /* 0x100fe400097e6400 */
[----:B------:R-:W-:Y:S02]  /*c3b0*/  IADD3 R46, P2, P3, R46, UR18, R33 ;  /* 0x000000122e2e7c10 */ /* 0x000fe4000fb5e021 */
[----:B------:R-:W-:Y:S02]  /*c3c0*/  SGXT.U32 R40, R40, 0x1 ;  /* 0x000000012828781a */ /* 0x000fe40000000000 */
[--C-:B------:R-:W-:Y:S01]  /*c3d0*/  IADD3.X R15, PT, PT, R29, UR19, R0.reuse, P4, P5 ;  /* 0x000000131d0f7c10 */ /* 0x100fe2000a7ea400 */
[----:B0-----:R0:W5:Y:S01]  /*c3e0*/  LDL.LU.64 R52, [R1+0x680] ;  /* 0x0006800001347983 */ /* 0x0011620000300a00 */
[----:B------:R-:W-:-:S03]  /*c3f0*/  IADD3.X R47, PT, PT, R27, UR19, R0, P2, P3 ;  /* 0x000000131b2f7c10 */ /* 0x000fc600097e6400 */
[----:B------:R1:W-:Y:S01]  /*c400*/  STL.64 [R1+0x90], R44 ;  /* 0x0000902c01007387 */ /* 0x0003e20000100a00 */
[----:B------:R-:W-:Y:S02]  /*c410*/  LOP3.LUT R40, R40, 0x66, RZ, 0xfc, !PT ;  /* 0x0000006628287812 */ /* 0x000fe400078efcff */
[--C-:B------:R-:W-:Y:S01]  /*c420*/  IADD3 R28, P4, P5, R28, UR18, R33.reuse ;  /* 0x000000121c1c7c10 */ /* 0x100fe2000fd9e021 */
[----:B-1----:R-:W3:Y:S04]  /*c430*/  LDL.LU.64 R44, [R1+0x678] ;  /* 0x00067800012c7983 */ /* 0x002ee80000300a00 */
[----:B------:R1:W-:Y:S01]  /*c440*/  STL.64 [R1+0x98], R38 ;  /* 0x0000982601007387 */ /* 0x0003e20000100a00 */
[----:B------:R-:W-:Y:S01]  /*c450*/  IMAD R48, R40, R22, RZ ;  /* 0x0000001628307224 */ /* 0x000fe200078e02ff */
[----:B------:R-:W-:Y:S01]  /*c460*/  IADD3.X R29, PT, PT, R31, UR19, R0, P4, P5 ;  /* 0x000000131f1d7c10 */ /* 0x000fe2000a7ea400 */
[----:B------:R-:W4:Y:S01]  /*c470*/  S2R R40, SR_TID.X ;  /* 0x0000000000287919 */ /* 0x000f220000002100 */
[----:B-1----:R0:W5:Y:S04]  /*c480*/  LDL.LU R38, [R1+0x670] ;  /* 0x0006700001267983 */ /* 0x0021680000300800 */
[----:B------:R1:W-:Y:S04]  /*c490*/  STL.64 [R1+0xa8], R16 ;  /* 0x0000a81001007387 */ /* 0x0003e80000100a00 */
[----:B-1----:R-:W2:Y:S04]  /*c4a0*/  LDL.LU.64 R16, [R1+0x668] ;  /* 0x0006680001107983 */ /* 0x002ea80000300a00 */
[----:B------:R1:W-:Y:S01]  /*c4b0*/  STL.64 [R1+0xb0], R14 ;  /* 0x0000b00e01007387 */ /* 0x0003e20000100a00 */
[----:B------:R-:W0:Y:S03]  /*c4c0*/  S2R R27, SR_TID.X ;  /* 0x00000000001b7919 */ /* 0x000e260000002100 */
[----:B-1----:R-:W2:Y:S04]  /*c4d0*/  LDL.LU.64 R14, [R1+0x660] ;  /* 0x00066000010e7983 */ /* 0x002ea80000300a00 */
[----:B------:R1:W-:Y:S04]  /*c4e0*/  STL.64 [R1+0xb8], R46 ;  /* 0x0000b82e01007387 */ /* 0x0003e80000100a00 */
[----:B------:R0:W-:Y:S01]  /*c4f0*/  STL.64 [R1+0xc0], R28 ;  /* 0x0000c01c01007387 */ /* 0x0001e20000100a00 */
[----:B-1----:R-:W-:-:S04]  /*c500*/  IADD3 R46, P2, P3, R32, UR18, R33 ;  /* 0x00000012202e7c10 */ /* 0x002fc8000fb5e021 */
[----:B------:R-:W-:Y:S01]  /*c510*/  IADD3.X R47, PT, PT, R24, UR19, R0, P2, P3 ;  /* 0x00000013182f7c10 */ /* 0x000fe200097e6400 */
[----:B0-----:R-:W2:Y:S04]  /*c520*/  LDL.LU.64 R28, [R1+0x658] ;  /* 0x00065800011c7983 */ /* 0x001ea80000300a00 */
[----:B------:R0:W-:Y:S02]  /*c530*/  STL.64 [R1+0x340], R46 ;  /* 0x0003402e01007387 */ /* 0x0001e40000100a00 */
[----:B0-----:R-:W-:Y:S02]  /*c540*/  IADD3 R46, P2, P3, R19, UR18, R33 ;  /* 0x00000012132e7c10 */ /* 0x001fe4000fb5e021 */
[----:B------:R-:W0:Y:S01]  /*c550*/  S2R R19, SR_TID.X ;  /* 0x0000000000137919 */ /* 0x000e220000002100 */
[----:B----4-:R-:W-:-:S02]  /*c560*/  SHF.R.U32.HI R40, RZ, 0x6, R40 ;  /* 0x00000006ff287819 */ /* 0x010fc40000011628 */
[----:B------:R-:W-:Y:S02]  /*c570*/  SHF.R.U32.HI R27, RZ, 0x6, R27 ;  /* 0x00000006ff1b7819 */ /* 0x000fe4000001161b */
[----:B------:R-:W-:Y:S02]  /*c580*/  SGXT.U32 R40, R40, 0x1 ;  /* 0x000000012828781a */ /* 0x000fe40000000000 */
[----:B------:R-:W-:Y:S02]  /*c590*/  SGXT.U32 R27, R27, 0x1 ;  /* 0x000000011b1b781a */ /* 0x000fe40000000000 */
[----:B------:R-:W-:Y:S02]  /*c5a0*/  LOP3.LUT R40, R40, 0x68, RZ, 0xfc, !PT ;  /* 0x0000006828287812 */ /* 0x000fe400078efcff */
[----:B------:R-:W-:Y:S01]  /*c5b0*/  IADD3 R30, P4, P5, R30, UR18, R33 ;  /* 0x000000121e1e7c10 */ /* 0x000fe2000fd9e021 */
[C---:B------:R-:W-:Y:S01]  /*c5c0*/  IMAD.SHL.U32 R51, R48.reuse, 0x2, RZ ;  /* 0x0000000230337824 */ /* 0x040fe200078e00ff */
[----:B------:R-:W-:Y:S01]  /*c5d0*/  LOP3.LUT R27, R27, 0x6a, RZ, 0xfc, !PT ;  /* 0x0000006a1b1b7812 */ /* 0x000fe200078efcff */
[----:B------:R-:W-:Y:S01]  /*c5e0*/  IMAD.HI R39, R48, 0x2, RZ ;  /* 0x0000000230277827 */ /* 0x000fe200078e02ff */
[----:B------:R-:W-:-:S02]  /*c5f0*/  IADD3.X R31, PT, PT, R3, UR19, R0, P4, P5 ;  /* 0x00000013031f7c10 */ /* 0x000fc4000a7ea400 */
[--C-:B------:R-:W-:Y:S01]  /*c600*/  IADD3 R2, P4, P5, R2, UR18, R33.reuse ;  /* 0x0000001202027c10 */ /* 0x100fe2000fd9e021 */
[----:B------:R-:W-:Y:S01]  /*c610*/  IMAD R48, R40, R22, RZ ;  /* 0x0000001628307224 */ /* 0x000fe200078e02ff */
[--C-:B------:R-:W-:Y:S02]  /*c620*/  IADD3.X R47, PT, PT, R35, UR19, R0.reuse, P2, P3 ;  /* 0x00000013232f7c10 */ /* 0x100fe400097e6400 */
[----:B------:R-:W-:Y:S01]  /*c630*/  IADD3 R34, P3, P2, R34, UR18, R33 ;  /* 0x0000001222227c10 */ /* 0x000fe2000fa7e021 */
[----:B------:R-:W-:Y:S01]  /*c640*/  IMAD.SHL.U32 R40, R48, 0x2, RZ ;  /* 0x0000000230287824 */ /* 0x000fe200078e00ff */
[----:B------:R-:W-:Y:S01]  /*c650*/  IADD3.X R3, PT, PT, R18, UR19, R0, P4, P5 ;  /* 0x0000001312037c10 */ /* 0x000fe2000a7ea400 */
[----:B------:R-:W-:Y:S01]  /*c660*/  IMAD.HI R32, R48, 0x2, RZ ;  /* 0x0000000230207827 */ /* 0x000fe200078e02ff */
[----:B0-----:R-:W-:-:S04]  /*c670*/  SHF.R.U32.HI R19, RZ, 0x6, R19 ;  /* 0x00000006ff137819 */ /* 0x001fc80000011613 */
[----:B------:R-:W-:Y:S01]  /*c680*/  SGXT.U32 R19, R19, 0x1 ;  /* 0x000000011313781a */ /* 0x000fe20000000000 */
[-C--:B------:R-:W-:Y:S01]  /*c690*/  IMAD R48, R27, R22.reuse, RZ ;  /* 0x000000161b307224 */ /* 0x080fe200078e02ff */
[----:B------:R0:W-:Y:S02]  /*c6a0*/  STL.64 [R1+0x348], R30 ;  /* 0x0003481e01007387 */ /* 0x0001e40000100a00 */
[----:B------:R-:W-:Y:S02]  /*c6b0*/  LOP3.LUT R19, R19, 0x6c, RZ, 0xfc, !PT ;  /* 0x0000006c13137812 */ /* 0x000fe400078efcff */
[----:B------:R-:W-:Y:S02]  /*c6c0*/  IADD3 R18, P4, P5, R12, UR18, R33 ;  /* 0x000000120c127c10 */ /* 0x000fe4000fd9e021 */
[--C-:B------:R-:W-:Y:S01]  /*c6d0*/  IADD3.X R35, PT, PT, R5, UR19, R0.reuse, P3, P2 ;  /* 0x0000001305237c10 */ /* 0x100fe20009fe4400 */
[C---:B------:R-:W-:Y:S02]  /*c6e0*/  IMAD.SHL.U32 R24, R48.reuse, 0x2, RZ ;  /* 0x0000000230187824 */ /* 0x040fe400078e00ff */
[----:B------:R-:W-:Y:S01]  /*c6f0*/  IMAD.HI R27, R48, 0x2, RZ ;  /* 0x00000002301b7827 */ /* 0x000fe200078e02ff */
[----:B0-----:R-:W4:Y:S03]  /*c700*/  LDL.LU.64 R30, [R1+0x650] ;  /* 0x00065000011e7983 */ /* 0x001f260000300a00 */
[----:B------:R-:W-:Y:S01]  /*c710*/  IMAD R48, R19, R22, RZ ;  /* 0x0000001613307224 */ /* 0x000fe200078e02ff */
[----:B------:R0:W-:Y:S01]  /*c720*/  STL.64 [R1+0x350], R46 ;  /* 0x0003502e01007387 */ /* 0x0001e20000100a00 */
[----:B------:R-:W-:-:S03]  /*c730*/  IADD3.X R19, PT, PT, R37, UR19, R0, P4, P5 ;  /* 0x0000001325137c10 */ /* 0x000fc6000a7ea400 */
[----:B0-----:R-:W3:Y:S04]  /*c740*/  LDL.LU.64 R46, [R1+0x648] ;  /* 0x00064800012e7983 */ /* 0x001ee80000300a00 */
[----:B------:R0:W-:Y:S04]  /*c750*/  STL.64 [R1+0x358], R2 ;  /* 0x0003580201007387 */ /* 0x0001e80000100a00 */
[----:B0-----:R0:W5:Y:S04]  /*c760*/  LDL.LU.64 R2, [R1+0x640] ;  /* 0x0006400001027983 */ /* 0x0011680000300a00 */
[----:B------:R1:W-:Y:S04]  /*c770*/  STL.64 [R1+0x360], R34 ;  /* 0x0003602201007387 */ /* 0x0003e80000100a00 */
[----:B------:R0:W-:Y:S01]  /*c780*/  STL.64 [R1+0x368], R18 ;  /* 0x0003681201007387 */ /* 0x0001e20000100a00 */
[----:B-1----:R-:W-:-:S03]  /*c790*/  IADD3 R34, P3, P2, R10, UR18, R33 ;  /* 0x000000120a227c10 */ /* 0x002fc6000fa7e021 */
[----:B0-----:R0:W5:Y:S01]  /*c7a0*/  LDL.LU.64 R18, [R1+0x638] ;  /* 0x0006380001127983 */ /* 0x0011620000300a00 */
[----:B------:R-:W-:-:S03]  /*c7b0*/  IADD3.X R35, PT, PT, R49, UR19, R0, P3, P2 ;  /* 0x0000001331237c10 */ /* 0x000fc60009fe4400 */
[----:B------:R-:W3:Y:S01]  /*c7c0*/  LDL.LU R49, [R1+0x630] ;  /* 0x0006300001317983 */ /* 0x000ee20000300800 */
[----:B------:R-:W1:Y:S01]  /*c7d0*/  S2R R5, SR_TID.X ;  /* 0x0000000000057919 */ /* 0x000e620000002100 */
[----:B------:R-:W-:-:S04]  /*c7e0*/  IADD3 R36, P4, P5, R36, UR18, R33 ;  /* 0x0000001224247c10 */ /* 0x000fc8000fd9e021 */
[----:B------:R-:W-:Y:S01]  /*c7f0*/  IADD3.X R37, PT, PT, R26, UR19, R0, P4, P5 ;  /* 0x000000131a257c10 */ /* 0x000fe2000a7ea400 */
[----:B------:R0:W-:Y:S01]  /*c800*/  STL.64 [R1+0x370], R34 ;  /* 0x0003702201007387 */ /* 0x0001e20000100a00 */
[----:B------:R-:W-:Y:S01]  /*c810*/  IADD3 R4, P3, P2, R4, UR18, R33 ;  /* 0x0000001204047c10 */ /* 0x000fe2000fa7e021 */
[C---:B------:R-:W-:Y:S02]  /*c820*/  IMAD.SHL.U32 R12, R48.reuse, 0x2, RZ ;  /* 0x00000002300c7824 */ /* 0x040fe400078e00ff */
[----:B------:R-:W-:Y:S01]  /*c830*/  IMAD.HI R10, R48, 0x2, RZ ;  /* 0x00000002300a7827 */ /* 0x000fe200078e02ff */
[----:B0-----:R0:W5:Y:S01]  /*c840*/  LDL.LU.64 R34, [R1+0x628] ;  /* 0x0006280001227983 */ /* 0x0011620000300a00 */
[----:B-1----:R-:W-:-:S04]  /*c850*/  SHF.R.U32.HI R5, RZ, 0x6, R5 ;  /* 0x00000006ff057819 */ /* 0x002fc80000011605 */
[----:B------:R-:W-:Y:S01]  /*c860*/  SGXT.U32 R5, R5, 0x1 ;  /* 0x000000010505781a */ /* 0x000fe20000000000 */
[----:B------:R1:W-:Y:S03]  /*c870*/  STL.64 [R1+0x378], R36 ;  /* 0x0003782401007387 */ /* 0x0003e60000100a00 */
[----:B------:R-:W-:Y:S01]  /*c880*/  LOP3.LUT R5, R5, 0x70, RZ, 0xfc, !PT ;  /* 0x0000007005057812 */ /* 0x000fe200078efcff */
[----:B------:R-:W-:-:S04]  /*c890*/  IMAD.SHL.U32 R25, R9, 0x2, RZ ;  /* 0x0000000209197824 */ /* 0x000fc800078e00ff */
[----:B------:R-:W-:Y:S01]  /*c8a0*/  IMAD R48, R5, R22, RZ ;  /* 0x0000001605307224 */ /* 0x000fe200078e02ff */
[----:B------:R-:W-:Y:S02]  /*c8b0*/  IADD3.X R5, PT, PT, R21, UR19, R0, P3, P2 ;  /* 0x0000001315057c10 */ /* 0x000fe40009fe4400 */
[----:B-1----:R-:W-:-:S04]  /*c8c0*/  IADD3 R36, P4, P5, R11, UR18, R33 ;  /* 0x000000120b247c10 */ /* 0x002fc8000fd9e021 */
[----:B------:R-:W-:Y:S01]  /*c8d0*/  IADD3.X R37, PT, PT, R42, UR19, R0, P4, P5 ;  /* 0x000000132a257c10 */ /* 0x000fe2000a7ea400 */
[----:B------:R1:W-:Y:S04]  /*c8e0*/  STL.64 [R1+0x380], R4 ;  /* 0x0003800401007387 */ /* 0x0003e80000100a00 */
[----:B-1----:R0:W5:Y:S04]  /*c8f0*/  LDL.LU.64 R4, [R1+0x620] ;  /* 0x0006200001047983 */ /* 0x0021680000300a00 */
[----:B------:R1:W-:Y:S02]  /*c900*/  STL.64 [R1+0x388], R36 ;  /* 0x0003882401007387 */ /* 0x0003e40000100a00 */
[----:B-1----:R-:W-:-:S02]  /*c910*/  IADD3 R36, P4, P5, R25, UR18, R33 ;  /* 0x0000001219247c10 */ /* 0x002fc4000fd9e021 */
[----:B------:R-:W1:Y:S01]  /*c920*/  S2R R25, SR_TID.X ;  /* 0x0000000000197919 */ /* 0x000e620000002100 */
[C---:B------:R-:W-:Y:S02]  /*c930*/  IMAD.SHL.U32 R26, R48.reuse, 0x2, RZ ;  /* 0x00000002301a7824 */ /* 0x040fe400078e00ff */
[----:B------:R-:W-:-:S04]  /*c940*/  IMAD.HI R11, R48, 0x2, RZ ;  /* 0x00000002300b7827 */ /* 0x000fc800078e02ff */
[C---:B------:R-:W-:Y:S02]  /*c950*/  IMAD.SHL.U32 R20, R7.reuse, 0x2, RZ ;  /* 0x0000000207147824 */ /* 0x040fe400078e00ff */
[----:B------:R-:W-:Y:S01]  /*c960*/  IMAD.HI R7, R7, 0x2, RZ ;  /* 0x0000000207077827 */ /* 0x000fe200078e02ff */
[----:B-1----:R-:W-:-:S04]  /*c970*/  SHF.R.U32.HI R25, RZ, 0x6, R25 ;  /* 0x00000006ff197819 */ /* 0x002fc80000011619 */
[----:B------:R-:W-:-:S04]  /*c980*/  SGXT.U32 R25, R25, 0x1 ;  /* 0x000000011919781a */ /* 0x000fc80000000000 */
[----:B------:R-:W-:Y:S01]  /*c990*/  LOP3.LUT R25, R25, 0x74, RZ, 0xfc, !PT ;  /* 0x0000007419197812 */ /* 0x000fe200078efcff */
[C---:B------:R-:W-:Y:S01]  /*c9a0*/  IMAD.SHL.U32 R6, R23.reuse, 0x2, RZ ;  /* 0x0000000217067824 */ /* 0x040fe200078e00ff */
[----:B------:R-:W-:Y:S01]  /*c9b0*/  IADD3 R20, P3, P2, R20, UR18, R33 ;  /* 0x0000001214147c10 */ /* 0x000fe2000fa7e021 */
[----:B------:R-:W-:-:S03]  /*c9c0*/  IMAD.HI R23, R23, 0x2, RZ ;  /* 0x0000000217177827 */ /* 0x000fc600078e02ff */
[----:B------:R-:W-:Y:S01]  /*c9d0*/  IADD3.X R21, PT, PT, R7, UR19, R0, P3, P2 ;  /* 0x0000001307157c10 */ /* 0x000fe20009fe4400 */
[----:B------:R-:W-:Y:S01]  /*c9e0*/  IMAD.SHL.U32 R50, R41, 0x2, RZ ;  /* 0x0000000229327824 */ /* 0x000fe200078e00ff */
[----:B------:R-:W-:Y:S01]  /*c9f0*/  IADD3 R6, P3, P2, R6, UR18, R33 ;  /* 0x0000001206067c10 */ /* 0x000fe2000fa7e021 */
[----:B------:R-:W-:-:S03]  /*ca00*/  IMAD.HI R9, R9, 0x2, RZ ;  /* 0x0000000209097827 */ /* 0x000fc600078e02ff */
[--C-:B------:R-:W-:Y:S01]  /*ca10*/  IADD3.X R7, PT, PT, R23, UR19, R0.reuse, P3, P2 ;  /* 0x0000001317077c10 */ /* 0x100fe20009fe4400 */
[----:B------:R-:W-:Y:S01]  /*ca20*/  IMAD.SHL.U32 R8, R13, 0x2, RZ ;  /* 0x000000020d087824 */ /* 0x000fe200078e00ff */
[----:B------:R-:W-:Y:S01]  /*ca30*/  IADD3.X R37, PT, PT, R9, UR19, R0, P4, P5 ;  /* 0x0000001309257c10 */ /* 0x000fe2000a7ea400 */
[----:B------:R-:W-:-:S03]  /*ca40*/  IMAD.HI R13, R13, 0x2, RZ ;  /* 0x000000020d0d7827 */ /* 0x000fc600078e02ff */
[--C-:B------:R-:W-:Y:S01]  /*ca50*/  IADD3 R8, P4, P5, R8, UR18, R33.reuse ;  /* 0x0000001208087c10 */ /* 0x100fe2000fd9e021 */
[----:B------:R1:W-:Y:S01]  /*ca60*/  STL.64 [R1+0x390], R20 ;  /* 0x0003901401007387 */ /* 0x0003e20000100a00 */
[----:B------:R-:W-:Y:S02]  /*ca70*/  IMAD.HI R41, R41, 0x2, RZ ;  /* 0x0000000229297827 */ /* 0x000fe400078e02ff */
[----:B------:R-:W-:Y:S01]  /*ca80*/  IADD3.X R9, PT, PT, R13, UR19, R0, P4, P5 ;  /* 0x000000130d097c10 */ /* 0x000fe2000a7ea400 */
[----:B-1----:R0:W5:Y:S04]  /*ca90*/  LDL.LU.64 R20, [R1+0x618] ;  /* 0x0006180001147983 */ /* 0x0021680000300a00 */
[----:B------:R1:W-:Y:S04]  /*caa0*/  STL.64 [R1+0x398], R36 ;  /* 0x0003982401007387 */ /* 0x0003e80000100a00 */
[----:B-1----:R0:W5:Y:S04]  /*cab0*/  LDL.LU.64 R36, [R1+0x610] ;  /* 0x0006100001247983 */ /* 0x0021680000300a00 */
[----:B------:R1:W-:Y:S04]  /*cac0*/  STL.64 [R1+0x3a0], R6 ;  /* 0x0003a00601007387 */ /* 0x0003e80000100a00 */
[----:B-1----:R0:W5:Y:S04]  /*cad0*/  LDL.LU.64 R6, [R1+0x608] ;  /* 0x0006080001067983 */ /* 0x0021680000300a00 */
[----:B------:R1:W-:Y:S02]  /*cae0*/  STL.64 [R1+0x3a8], R8 ;  /* 0x0003a80801007387 */ /* 0x0003e40000100a00 */
[----:B-1----:R-:W-:-:S04]  /*caf0*/  IADD3 R8, P4, P5, R51, UR18, R33 ;  /* 0x0000001233087c10 */ /* 0x002fc8000fd9e021 */
[----:B------:R-:W-:Y:S02]  /*cb00*/  IADD3.X R9, PT, PT, R39, UR19, R0, P4, P5 ;  /* 0x0000001327097c10 */ /* 0x000fe4000a7ea400 */
[----:B------:R-:W-:Y:S02]  /*cb10*/  IADD3 R24, P4, P5, R24, UR18, R33 ;  /* 0x0000001218187c10 */ /* 0x000fe4000fd9e021 */
[----:B--2---:R-:W-:-:S04]  /*cb20*/  SHF.R.U32.HI R43, RZ, 0x6, R43 ;  /* 0x00000006ff2b7819 */ /* 0x004fc8000001162b */
[----:B------:R-:W-:-:S04]  /*cb30*/  SGXT.U32 R43, R43, 0x1 ;  /* 0x000000012b2b781a */ /* 0x000fc80000000000 */
[----:B------:R-:W-:Y:S01]  /*cb40*/  LOP3.LUT R43, R43, 0x78, RZ, 0xfc, !PT ;  /* 0x000000782b2b7812 */ /* 0x000fe200078efcff */
[----:B---3--:R-:W-:-:S04]  /*cb50*/  IMAD R48, R49, R22, RZ ;  /* 0x0000001631307224 */ /* 0x008fc800078e02ff */
[C---:B------:R-:W-:Y:S02]  /*cb60*/  IMAD.SHL.U32 R42, R48.reuse, 0x2, RZ ;  /* 0x00000002302a7824 */ /* 0x040fe400078e00ff */
[----:B------:R-:W-:-:S04]  /*cb70*/  IMAD.HI R49, R48, 0x2, RZ ;  /* 0x0000000230317827 */ /* 0x000fc800078e02ff */
[----:B------:R-:W-:Y:S02]  /*cb80*/  IMAD R48, R25, R22, RZ ;  /* 0x0000001619307224 */ /* 0x000fe400078e02ff */
[----:B------:R-:W1:Y:S01]  /*cb90*/  S2R R25, SR_TID.X ;  /* 0x0000000000197919 */ /* 0x000e620000002100 */
[--C-:B------:R-:W-:Y:S02]  /*cba0*/  IADD3 R22, P3, P2, R50, UR18, R33.reuse ;  /* 0x0000001232167c10 */ /* 0x100fe4000fa7e021 */
[----:B------:R-:W2:Y:S02]  /*cbb0*/  LDC R50, c[0x0][0x3a8] ;  /* 0x0000ea00ff327b82 */ /* 0x000ea40000000800 */
[----:B------:R-:W-:Y:S02]  /*cbc0*/  IADD3.X R23, PT, PT, R41, UR19, R0, P3, P2 ;  /* 0x0000001329177c10 */ /* 0x000fe40009fe4400 */
[----:B------:R-:W-:Y:S01]  /*cbd0*/  IADD3 R40, P3, P2, R40, UR18, R33 ;  /* 0x0000001228287c10 */ /* 0x000fe2000fa7e021 */
[----:B------:R-:W-:-:S02]  /*cbe0*/  IMAD.SHL.U32 R51, R48, 0x2, RZ ;  /* 0x0000000230337824 */ /* 0x000fc400078e00ff */
[----:B------:R3:W-:Y:S01]  /*cbf0*/  STL.64 [R1+0x3b0], R22 ;  /* 0x0003b01601007387 */ /* 0x0007e20000100a00 */
[----:B------:R-:W-:Y:S01]  /*cc00*/  IADD3.X R41, PT, PT, R32, UR19, R0, P3, P2 ;  /* 0x0000001320297c10 */ /* 0x000fe20009fe4400 */
[----:B------:R-:W-:Y:S02]  /*cc10*/  IMAD.HI R13, R48, 0x2, RZ ;  /* 0x00000002300d7827 */ /* 0x000fe400078e02ff */
[----:B---3--:R0:W5:Y:S04]  /*cc20*/  LDL.LU.64 R22, [R1+0x600] ;  /* 0x0006000001167983 */ /* 0x0081680000300a00 */
[----:B------:R0:W5:Y:S01]  /*cc30*/  LDL.LU R39, [R1+0x5f8] ;  /* 0x0005f80001277983 */ /* 0x0001620000300800 */
[----:B-1----:R-:W-:-:S04]  /*cc40*/  SHF.R.U32.HI R25, RZ, 0x6, R25 ;  /* 0x00000006ff197819 */ /* 0x002fc80000011619 */
[----:B------:R-:W-:-:S04]  /*cc50*/  SGXT.U32 R25, R25, 0x1 ;  /* 0x000000011919781a */ /* 0x000fc80000000000 */
[----:B------:R-:W-:Y:S01]  /*cc60*/  LOP3.LUT R25, R25, 0x76, RZ, 0xfc, !PT ;  /* 0x0000007619197812 */ /* 0x000fe200078efcff */
[----:B------:R1:W-:Y:S04]  /*cc70*/  STL.64 [R1+0x3b8], R8 ;  /* 0x0003b80801007387 */ /* 0x0003e80000100a00 */
[----:B--2---:R-:W-:-:S04]  /*cc80*/  IMAD R48, R25, R50, RZ ;  /* 0x0000003219307224 */ /* 0x004fc800078e02ff */
[----:B------:R-:W-:Y:S01]  /*cc90*/  IMAD.SHL.U32 R50, R48, 0x2, RZ ;  /* 0x0000000230327824 */ /* 0x000fe200078e00ff */
[----:B-1----:R0:W5:Y:S04]  /*cca0*/  LDL.LU.64 R8, [R1+0x5f0] ;  /* 0x0005f00001087983 */ /* 0x0021680000300a00 */
[----:B------:R1:W-:Y:S04]  /*ccb0*/  STL.64 [R1+0x3c0], R40 ;  /* 0x0003c02801007387 */ /* 0x0003e80000100a00 */
[----:B------:R-:W2:Y:S01]  /*ccc0*/  LDL R32, [R1+0x550] ;  /* 0x0005500001207983 */ /* 0x000ea20000100800 */
[----:B-1----:R-:W-:Y:S01]  /*ccd0*/  IADD3 R40, P3, P2, R12, UR18, R33 ;  /* 0x000000120c287c10 */ /* 0x002fe2000fa7e021 */
[----:B------:R-:W-:-:S02]  /*cce0*/  IMAD.HI R12, R48, 0x2, RZ ;  /* 0x00000002300c7827 */ /* 0x000fc400078e02ff */
[----:B------:R-:W1:Y:S01]  /*ccf0*/  LDC R48, c[0x0][0x3a8] ;  /* 0x0000ea00ff307b82 */ /* 0x000e620000000800 */
[--C-:B------:R-:W-:Y:S02]  /*cd00*/  IADD3.X R25, PT, PT, R27, UR19, R0.reuse, P4, P5 ;  /* 0x000000131b197c10 */ /* 0x100fe4000a7ea400 */
[--C-:B------:R-:W-:Y:S02]  /*cd10*/  IADD3 R26, P4, P5, R26, UR18, R33.reuse ;  /* 0x000000121a1a7c10 */ /* 0x100fe4000fd9e021 */
[--C-:B------:R-:W-:Y:S01]  /*cd20*/  IADD3.X R41, PT, PT, R10, UR19, R0.reuse, P3, P2 ;  /* 0x000000130a297c10 */ /* 0x100fe20009fe4400 */
[----:B------:R3:W-:Y:S01]  /*cd30*/  STL.64 [R1+0x3c8], R24 ;  /* 0x0003c81801007387 */ /* 0x0007e20000100a00 */
[----:B------:R-:W-:Y:S02]  /*cd40*/  IADD3.X R27, PT, PT, R11, UR19, R0, P4, P5 ;  /* 0x000000130b1b7c10 */ /* 0x000fe4000a7ea400 */
[----:B------:R-:W-:Y:S01]  /*cd50*/  IADD3 R42, P3, P2, R42, UR18, R33 ;  /* 0x000000122a2a7c10 */ /* 0x000fe2000fa7e021 */
[----:B---3--:R0:W5:Y:S04]  /*cd60*/  LDL.LU.64 R24, [R1+0x5e8] ;  /* 0x0005e80001187983 */ /* 0x0081680000300a00 */
[----:B------:R0:W5:Y:S01]  /*cd70*/  LDL.LU R10, [R1+0x5e0] ;  /* 0x0005e000010a7983 */ /* 0x0001620000300800 */
[----:B-1----:R-:W-:-:S03]  /*cd80*/  IMAD R48, R43, R48, RZ ;  /* 0x000000302b307224 */ /* 0x002fc600078e02ff */
[----:B------:R1:W-:Y:S01]  /*cd90*/  STL.64 [R1+0x3d0], R40 ;  /* 0x0003d02801007387 */ /* 0x0003e20000100a00 */
[----:B------:R-:W-:-:S03]  /*cda0*/  IADD3.X R43, PT, PT, R49, UR19, R0, P3, P2 ;  /* 0x00000013312b7c10 */ /* 0x000fc60009fe4400 */
[----:B-1----:R0:W5:Y:S04]  /*cdb0*/  LDL.LU.64 R40, [R1+0x5d8] ;  /* 0x0005d80001287983 */ /* 0x0021680000300a00 */
[----:B------:R0:W5:Y:S04]  /*cdc0*/  LDL.LU R11, [R1+0x5d4] ;  /* 0x0005d400010b7983 */ /* 0x0001680000300800 */
[----:B------:R-:W-:Y:S04]  /*cdd0*/  STL.64 [R1+0x3d8], R26 ;  /* 0x0003d81a01007387 */ /* 0x000fe80000100a00 */
[----:B------:R-:W3:Y:S04]  /*cde0*/  LDL.LU R49, [R1+0x5d0] ;  /* 0x0005d00001317983 */ /* 0x000ee80000300800 */
[----:B------:R1:W-:Y:S02]  /*cdf0*/  STL.64 [R1+0x3e0], R42 ;  /* 0x0003e02a01007387 */ /* 0x0003e40000100a00 */
[--C-:B-1----:R-:W-:Y:S01]  /*ce00*/  IADD3 R42, P3, P2, R50, UR18, R33.reuse ;  /* 0x00000012322a7c10 */ /* 0x102fe2000fa7e021 */
[----:B------:R-:W1:Y:S01]  /*ce10*/  LDC R43, c[0x0][0x3a8] ;  /* 0x0000ea00ff2b7b82 */ /* 0x000e620000000800 */
[----:B------:R-:W0:Y:S01]  /*ce20*/  S2R R50, SR_TID.X ;  /* 0x0000000000327919 */ /* 0x000e220000002100 */
[----:B------:R-:W-:Y:S01]  /*ce30*/  IADD3 R26, P4, P5, R51, UR18, R33 ;  /* 0x00000012331a7c10 */ /* 0x000fe2000fd9e021 */
[----:B------:R-:W-:-:S02]  /*ce40*/  IMAD.MOV.U32 R27, RZ, RZ, R13 ;  /* 0x000000ffff1b7224 */ /* 0x000fc400078e000d */
[C---:B------:R-:W-:Y:S02]  /*ce50*/  IMAD.SHL.U32 R51, R48.reuse, 0x2, RZ ;  /* 0x0000000230337824 */ /* 0x040fe400078e00ff */
[----:B------:R-:W-:Y:S01]  /*ce60*/  IMAD.HI R13, R48, 0x2, RZ ;  /* 0x00000002300d7827 */ /* 0x000fe200078e02ff */
[----:B------:R-:W-:-:S05]  /*ce70*/  IADD3.X R27, PT, PT, R27, UR19, R0, P4, P5 ;  /* 0x000000131b1b7c10 */ /* 0x000fca000a7ea400 */
[----:B------:R0:W-:Y:S02]  /*ce80*/  STL.64 [R1+0x3e8], R26 ;  /* 0x0003e81a01007387 */ /* 0x0001e40000100a00 */
[--C-:B0-----:R-:W-:Y:S02]  /*ce90*/  SHF.R.U32.HI R48, RZ, 0x6, R50.reuse ;  /* 0x00000006ff307819 */ /* 0x101fe40000011632 */
[----:B------:R-:W-:Y:S02]  /*cea0*/  SHF.R.U32.HI R50, RZ, 0x6, R50 ;  /* 0x00000006ff327819 */ /* 0x000fe40000011632 */
[----:B------:R-:W-:Y:S02]  /*ceb0*/  SGXT.U32 R48, R48, 0x1 ;  /* 0x000000013030781a */ /* 0x000fe40000000000 */
[----:B------:R-:W-:Y:S02]  /*cec0*/  SGXT.U32 R50, R50, 0x1 ;  /* 0x000000013232781a */ /* 0x000fe40000000000 */
[----:B------:R-:W-:-:S02]  /*ced0*/  LOP3.LUT R48, R48, 0x7c, RZ, 0xfc, !PT ;  /* 0x0000007c30307812 */ /* 0x000fc400078efcff */
[----:B------:R-:W-:-:S03]  /*cee0*/  LOP3.LUT R50, R50, 0x7a, RZ, 0xfc, !PT ;  /* 0x0000007a32327812 */ /* 0x000fc600078efcff */
[-C--:B-1----:R-:W-:Y:S02]  /*cef0*/  IMAD R48, R48, R43.reuse, RZ ;  /* 0x0000002b30307224 */ /* 0x082fe400078e02ff */
[----:B------:R-:W-:Y:S01]  /*cf00*/  IMAD R50, R50, R43, RZ ;  /* 0x0000002b32327224 */ /* 0x000fe200078e02ff */
[----:B------:R-:W-:Y:S02]  /*cf10*/  IADD3 R26, P4, P5, R51, UR18, R33 ;  /* 0x00000012331a7c10 */ /* 0x000fe4000fd9e021 */
[--C-:B------:R-:W-:Y:S01]  /*cf20*/  IADD3.X R43, PT, PT, R12, UR19, R0.reuse, P3, P2 ;  /* 0x000000130c2b7c10 */ /* 0x100fe20009fe4400 */
[----:B------:R-:W-:Y:S02]  /*cf30*/  IMAD.SHL.U32 R51, R50, 0x2, RZ ;  /* 0x0000000232337824 */ /* 0x000fe400078e00ff */
[----:B------:R-:W-:Y:S01]  /*cf40*/  IMAD.SHL.U32 R12, R48, 0x2, RZ ;  /* 0x00000002300c7824 */ /* 0x000fe200078e00ff */
[----:B------:R-:W-:Y:S01]  /*cf50*/  IADD3.X R27, PT, PT, R13, UR19, R0, P4, P5 ;  /* 0x000000130d1b7c10 */ /* 0x000fe2000a7ea400 */
[----:B------:R0:W-:Y:S01]  /*cf60*/  STL.64 [R1+0x3f0], R42 ;  /* 0x0003f02a01007387 */ /* 0x0001e20000100a00 */
[----:B------:R-:W-:-:S02]  /*cf70*/  IMAD.HI R50, R50, 0x2, RZ ;  /* 0x0000000232327827 */ /* 0x000fc400078e02ff */
[--C-:B------:R-:W-:Y:S02]  /*cf80*/  IADD3 R12, P4, P5, R12, UR18, R33.reuse ;  /* 0x000000120c0c7c10 */ /* 0x100fe4000fd9e021 */
[----:B------:R-:W-:Y:S01]  /*cf90*/  IMAD.HI R48, R48, 0x2, RZ ;  /* 0x0000000230307827 */ /* 0x000fe200078e02ff */
[----:B0-----:R-:W-:-:S04]  /*cfa0*/  IADD3 R42, P3, P2, R51, UR18, R33 ;  /* 0x00000012332a7c10 */ /* 0x001fc8000fa7e021 */
[--C-:B------:R-:W-:Y:S02]  /*cfb0*/  IADD3.X R13, PT, PT, R48, UR19, R0.reuse, P4, P5 ;  /* 0x00000013300d7c10 */ /* 0x100fe4000a7ea400 */
[----:B------:R-:W-:Y:S02]  /*cfc0*/  IADD3.X R43, PT, PT, R50, UR19, R0, P3, P2 ;  /* 0x00000013322b7c10 */ /* 0x000fe40009fe4400 */
[----:B------:R-:W-:Y:S02]  /*cfd0*/  IADD3 R50, P5, PT, R28, UR18, RZ ;  /* 0x000000121c327c10 */ /* 0x000fe4000ffbe0ff */
[----:B------:R-:W-:Y:S01]  /*cfe0*/  IADD3 R28, P3, PT, R15, UR18, RZ ;  /* 0x000000120f1c7c10 */ /* 0x000fe2000ff7e0ff */
[----:B------:R0:W-:Y:S01]  /*cff0*/  STL.64 [R1+0x3f8], R26 ;  /* 0x0003f81a01007387 */ /* 0x0001e20000100a00 */
[----:B------:R-:W-:Y:S02]  /*d000*/  IADD3 R14, P2, PT, R14, UR18, RZ ;  /* 0x000000120e0e7c10 */ /* 0x000fe4000ff5e0ff */
[----:B------:R-:W-:-:S02]  /*d010*/  IADD3.X R51, PT, PT, R17, UR19, RZ, P5, !PT ;  /* 0x0000001311337c10 */ /* 0x000fc4000affe4ff */
[----:B------:R-:W-:Y:S01]  /*d020*/  IADD3.X R15, PT, PT, R45, UR19, RZ, P2, !PT ;  /* 0x000000132d0f7c10 */ /* 0x000fe200097fe4ff */
[----:B0-----:R0:W5:Y:S04]  /*d030*/  LDL.LU.64 R26, [R1+0x5c8] ;  /* 0x0005c800011a7983 */ /* 0x0011680000300a00 */
[----:B------:R1:W-:Y:S01]  /*d040*/  STL.64 [R1+0x408], R42 ;  /* 0x0004082a01007387 */ /* 0x0003e20000100a00 */
[----:B------:R-:W-:-:S03]  /*d050*/  IADD3 R16, P5, PT, R16, UR18, RZ ;  /* 0x0000001210107c10 */ /* 0x000fc6000ffbe0ff */
[----:B-1----:R0:W5:Y:S04]  /*d060*/  LDL.LU.64 R42, [R1+0x5c0] ;  /* 0x0005c000012a7983 */ /* 0x0021680000300a00 */
[----:B------:R1:W-:Y:S01]  /*d070*/  STL.64 [R1+0x400], R12 ;  /* 0x0004000c01007387 */ /* 0x0003e20000100a00 */
[----:B------:R-:W-:-:S03]  /*d080*/  IADD3.X R17, PT, PT, R47, UR19, RZ, P5, !PT ;  /* 0x000000132f117c10 */ /* 0x000fc6000affe4ff */
[----:B-1----:R0:W5:Y:S01]  /*d090*/  LDL.LU.64 R12, [R1+0x5b8] ;  /* 0x0005b800010c7983 */ /* 0x0021620000300a00 */
[----:B--2---:R-:W-:-:S04]  /*d0a0*/  SHF.R.S32.HI R0, RZ, 0x1f, R32 ;  /* 0x0000001fff007819 */ /* 0x004fc80000011420 */
[----:B------:R-:W-:-:S04]  /*d0b0*/  LEA.HI R0, R0, R32, RZ, 0x7 ;  /* 0x0000002000007211 */ /* 0x000fc800078f38ff */
[----:B------:R-:W-:-:S04]  /*d0c0*/  SHF.R.S32.HI R48, RZ, 0x7, R0 ;  /* 0x00000007ff307819 */ /* 0x000fc80000011400 */
[----:B------:R-:W-:Y:S02]  /*d0d0*/  VIMNMX R33, PT, PT, R48, 0x1, !PT ;  /* 0x0000000130217848 */ /* 0x000fe40007fe0100 */
[----:B------:R-:W-:Y:S02]  /*d0e0*/  IADD3 R48, P4, PT, R29, UR18, RZ ;  /* 0x000000121d307c10 */ /* 0x000fe4000ff9e0ff */
[----:B------:R-:W-:Y:S02]  /*d0f0*/  IADD3.X R29, PT, PT, R44, UR19, RZ, P3, !PT ;  /* 0x000000132c1d7c10 */ /* 0x000fe40009ffe4ff */
[----:B------:R0:W5:Y:S04]  /*d100*/  LDL.LU R44, [R1+0x5b0] ;  /* 0x0005b000012c7983 */ /* 0x0001680000300800 */
[----:B------:R1:W-:Y:S01]  /*d110*/  STL.64 [R1], R28 ;  /* 0x0000001c01007387 */ /* 0x0003e20000100a00 */
[----:B------:R-:W-:Y:S01]  /*d120*/  VIADD R33, R33, 0xffffffff ;  /* 0xffffffff21217836 */ /* 0x000fe20000000000 */
[----:B------:R-:W-:-:S02]  /*d130*/  ISETP.LT.OR P2, PT, R32, 0x80, P0 ;  /* 0x000000802000780c */ /* 0x000fc40000741670 */
[----:B-1----:R0:W5:Y:S04]  /*d140*/  LDL.LU.64 R28, [R1+0x5a8] ;  /* 0x0005a800011c7983 */ /* 0x0021680000300a00 */
[----:B------:R0:W5:Y:S04]  /*d150*/  LDL.LU R45, [R1+0x5a0] ;  /* 0x0005a000012d7983 */ /* 0x0001680000300800 */
[----:B------:R1:W-:Y:S01]  /*d160*/  STL.64 [R1+0x8], R14 ;  /* 0x0000080e01007387 */ /* 0x0003e20000100a00 */
[----:B------:R-:W-:-:S03]  /*d170*/  ISETP.NE.U32.AND P3, PT, R33, RZ, PT ;  /* 0x000000ff2100720c */ /* 0x000fc60003f65070 */
[----:B-1----:R0:W5:Y:S01]  /*d180*/  LDL.LU.64 R14, [R1+0x598] ;  /* 0x00059800010e7983 */ /* 0x0021620000300a00 */
[----:B---3--:R-:W-:Y:S01]  /*d190*/  IMAD.SHL.U32 R0, R49, 0x80, RZ ;  /* 0x0000008031007824 */ /* 0x008fe200078e00ff */
[----:B----4-:R-:W-:Y:S02]  /*d1a0*/  IADD3.X R49, PT, PT, R31, UR19, RZ, P4, !PT ;  /* 0x000000131f317c10 */ /* 0x010fe4000a7fe4ff */
[----:B------:R-:W-:-:S04]  /*d1b0*/  IADD3 R30, P4, PT, R30, UR18, RZ ;  /* 0x000000121e1e7c10 */ /* 0x000fc8000ff9e0ff */
[----:B------:R-:W-:Y:S02]  /*d1c0*/  IADD3.X R31, PT, PT, R46, UR19, RZ, P4, !PT ;  /* 0x000000132e1f7c10 */ /* 0x000fe4000a7fe4ff */
[----:B------:R0:W5:Y:S04]  /*d1d0*/  LDL.LU R46, [R1+0x590] ;  /* 0x00059000012e7983 */ /* 0x0001680000300800 */
[----:B------:R1:W-:Y:S04]  /*d1e0*/  STL.64 [R1+0x10], R30 ;  /* 0x0000101e01007387 */ /* 0x0003e80000100a00 */
[----:B-1----:R0:W5:Y:S04]  /*d1f0*/  LDL.LU.64 R30, [R1+0x588] ;  /* 0x00058800011e7983 */ /* 0x0021680000300a00 */
[----:B------:R0:W5:Y:S04]  /*d200*/  LDL.LU R47, [R1+0x580] ;  /* 0x00058000012f7983 */ /* 0x0001680000300800 */
[----:B------:R1:W-:Y:S04]  /*d210*/  STL.64 [R1+0x18], R16 ;  /* 0x0000181001007387 */ /* 0x0003e80000100a00 */
[----:B-1----:R0:W5:Y:S04]  /*d220*/  LDL.LU.64 R16, [R1+0x578] ;  /* 0x0005780001107983 */ /* 0x0021680000300a00 */
[----:B------:R1:W-:Y:S04]  /*d230*/  STL [R1+0xc8], R33 ;  /* 0x0000c82101007387 */ /* 0x0003e80000100800 */
[----:B------:R0:W5:Y:S04]  /*d240*/  LDL.LU R32, [R1+0x570] ;  /* 0x0005700001207983 */ /* 0x0001680000300800 */
[----:B-1----:R0:W5:Y:S01]  /*d250*/  LDL.LU R33, [R1+0x56c] ;  /* 0x00056c0001217983 */ /* 0x0021620000300800 */
[----:B------:R-:W-:-:S02]  /*d260*/  USHF.R.U32.HI UR7, URZ, 0x4, UR7 ;  /* 0x00000004ff077899 */ /* 0x000fc40008011607 */
[----:B------:R-:W-:Y:S02]  /*d270*/  USHF.R.U32.HI UR8, URZ, 0x4, UR8 ;  /* 0x00000004ff087899 */ /* 0x000fe40008011608 */
[----:B------:R-:W-:Y:S02]  /*d280*/  USGXT.U32 UR16, UR7, 0xe ;  /* 0x0000000e0710789a */ /* 0x000fe40008000000 */
[----:B------:R-:W-:Y:S02]  /*d290*/  USGXT.U32 UR14, UR8, 0xe ;  /* 0x0000000e080e789a */ /* 0x000fe40008000000 */
[----:B------:R-:W-:Y:S02]  /*d2a0*/  UIADD3 UR24, UP1, UPT, UR16, 0x80, URZ ;  /* 0x0000008010187890 */ /* 0x000fe4000ff3e0ff */
[----:B------:R-:W-:Y:S02]  /*d2b0*/  UIADD3 UR26, UP2, UPT, UR14, 0x2, URZ ;  /* 0x000000020e1a7890 */ /* 0x000fe4000ff5e0ff */
[----:B------:R-:W-:-:S02]  /*d2c0*/  UIADD3.X UR25, UPT, UPT, UR4, 0x40004040, URZ, UP1, !UPT ;  /* 0x4000404004197890 */ /* 0x000fc40008ffe4ff */
[----:B------:R-:W-:Y:S01]  /*d2d0*/  UIADD3.X UR27, UPT, UPT, UR5, 0x40004040, URZ, UP2, !UPT ;  /* 0x40004040051b7890 */ /* 0x000fe200097fe4ff */
[----:B0-----:R-:W-:Y:S11]  /*d2e0*/  @P2 BRA `(.L_x_6) ;  /* 0x0000000000d42947 */ /* 0x001ff60003800000 */
[----:B------:R-:W-:Y:S02]  /*d2f0*/  USHF.R.U32.HI UR18, URZ, 0x4, UR11 ;  /* 0x00000004ff127899 */ /* 0x000fe4000801160b */
[----:B------:R-:W-:Y:S02]  /*d300*/  UIADD3 UR7, UPT, UPT, UR11, 0x4000, URZ ;  /* 0x000040000b077890 */ /* 0x000fe4000fffe0ff */
[----:B------:R-:W-:Y:S02]  /*d310*/  USGXT.U32 UR18, UR18, 0xe ;  /* 0x0000000e1212789a */ /* 0x000fe40008000000 */
[----:B------:R-:W-:Y:S02]  /*d320*/  USHF.R.U32.HI UR7, URZ, 0x4, UR7 ;  /* 0x00000004ff077899 */ /* 0x000fe40008011607 */
[----:B------:R-:W-:Y:S02]  /*d330*/  UIADD3 UR38, UP1, UPT, UR18, 0x80, URZ ;  /* 0x0000008012267890 */ /* 0x000fe4000ff3e0ff */
[----:B------:R-:W-:Y:S01]  /*d340*/  USGXT.U32 UR20, UR7, 0xe ;  /* 0x0000000e0714789a */ /* 0x000fe20008000000 */
[----:B------:R-:W-:Y:S01]  /*d350*/  UMOV UR5, URZ ;  /* 0x000000ff00057c82 */ /* 0x000fe20008000000 */
[----:B------:R-:W-:Y:S01]  /*d360*/  UMOV UR8, URZ ;  /* 0x000000ff00087c82 */ /* 0x000fe20008000000 */
[----:B------:R-:W-:-:S02]  /*d370*/  UIADD3.X UR39, UPT, UPT, UR5, 0x40004040, URZ, UP1, !UPT ;  /* 0x4000404005277890 */ /* 0x000fc40008ffe4ff */
[----:B------:R-:W-:Y:S02]  /*d380*/  UIADD3 UR46, UP1, UPT, UR20, 0x2, URZ ;  /* 0x00000002142e7890 */ /* 0x000fe4000ff3e0ff */
[----:B------:R-:W-:Y:S02]  /*d390*/  UIADD3.64 UR48, UPT, UPT, UR38, 0x80, URZ ;  /* 0x0000008026307897 */ /* 0x000fe4000fffe0ff */
[----:B------:R-:W-:Y:S02]  /*d3a0*/  UIADD3.X UR47, UPT, UPT, UR8, 0x40004040, URZ, UP1, !UPT ;  /* 0x40004040082f7890 */ /* 0x000fe40008ffe4ff */
[----:B------:R-:W-:Y:S02]  /*d3b0*/  UIADD3.64 UR52, UPT, UPT, UR38, 0x100, URZ ;  /* 0x0000010026347897 */ /* 0x000fe4000fffe0ff */
[----:B------:R-:W-:Y:S02]  /*d3c0*/  UIADD3.64 UR50, UPT, UPT, UR46, 0x2, URZ ;  /* 0x000000022e327897 */ /* 0x000fe4000fffe0ff */
[----:B------:R-:W-:-:S02]  /*d3d0*/  UIADD3.64 UR54, UPT, UPT, UR46, 0x4, URZ ;  /* 0x000000042e367897 */ /* 0x000fc4000fffe0ff */
[----:B------:R-:W-:Y:S02]  /*d3e0*/  UIADD3.64 UR56, UPT, UPT, UR38, 0x180, URZ ;  /* 0x0000018026387897 */ /* 0x000fe4000fffe0ff */
[----:B------:R-:W-:Y:S02]  /*d3f0*/  UIADD3.64 UR58, UPT, UPT, UR46, 0x1fe, URZ ;  /* 0x000001fe2e3a7897 */ /* 0x000fe4000fffe0ff */
[----:B------:R-:W-:Y:S02]  /*d400*/  UIADD3.64 UR60, UPT, UPT, UR38, 0x200, URZ ;  /* 0x00000200263c7897 */ /* 0x000fe4000fffe0ff */
[----:B------:R-:W-:Y:S02]  /*d410*/  UIADD3.64 UR62, UPT, UPT, UR46, 0x200, URZ ;  /* 0x000002002e3e7897 */ /* 0x000fe4000fffe0ff */
[----:B------:R-:W-:Y:S02]  /*d420*/  UIADD3.64 UR64, UPT, UPT, UR38, 0x280, URZ ;  /* 0x0000028026407897 */ /* 0x000fe4000fffe0ff */
[----:B------:R-:W-:Y:S01]  /*d430*/  UIADD3.64 UR66, UPT, UPT, UR46, 0x202, URZ ;  /* 0x000002022e427897 */ /* 0x000fe2000fffe0ff */
[----:B------:R-:W-:Y:S01]  /*d440*/  UMOV UR32, 0x0 ;  /* 0x0000000000207882 */ /* 0x000fe20000000000 */
[----:B------:R-:W-:Y:S01]  /*d450*/  UMOV UR33, 0x4108490 ;  /* 0x0410849000217882 */ /* 0x000fe20000000000 */
[----:B------:R-:W-:Y:S01]  /*d460*/  UIADD3.64 UR68, UPT, UPT, UR38, 0x300, URZ ;  /* 0x0000030026447897 */ /* 0x000fe2000fffe0ff */
[----:B------:R-:W-:Y:S01]  /*d470*/  UMOV UR19, 0x40004040 ;  /* 0x4000404000137882 */ /* 0x000fe20000000000 */
[----:B------:R-:W-:Y:S01]  /*d480*/  UIADD3.64 UR70, UPT, UPT, UR46, 0x204, URZ ;  /* 0x000002042e467897 */ /* 0x000fe2000fffe0ff */
[----:B------:R-:W-:Y:S01]  /*d490*/  UMOV UR21, 0x40004040 ;  /* 0x4000404000157882 */ /* 0x000fe20000000000 */
[----:B------:R-:W-:Y:S01]  /*d4a0*/  UMOV UR30, 0x0 ;  /* 0x00000000001e7882 */ /* 0x000fe20000000000 */
[----:B------:R-:W-:Y:S01]  /*d4b0*/  UMOV UR31, 0x4108490 ;  /* 0x04108490001f7882 */ /* 0x000fe20000000000 */
[----:B------:R-:W-:Y:S01]  /*d4c0*/  UMOV UR28, 0x0 ;  /* 0x00000000001c7882 */ /* 0x000fe20000000000 */
[----:B------:R-:W-:Y:S01]  /*d4d0*/  UMOV UR29, 0x4108490 ;  /* 0x04108490001d7882 */ /* 0x000fe20000000000 */
[----:B------:R0:W-:Y:S01]  /*d4e0*/  UTCHMMA gdesc[UR18], gdesc[UR20], tmem[UR9], tmem[UR32], idesc[UR33], !UPT ;  /* 0x00ff2014120075ea */ /* 0x0001e2000f800009 */
[----:B------:R-:W-:Y:S01]  /*d4f0*/  UMOV UR36, 0x0 ;  /* 0x0000000000247882 */ /* 0x000fe20000000000 */
[----:B------:R-:W-:Y:S01]  /*d500*/  UMOV UR37, 0x4108490 ;  /* 0x0410849000257882 */ /* 0x000fe20000000000 */
[----:B------:R0:W-:Y:S01]  /*d510*/  UTCHMMA gdesc[UR38], gdesc[UR46], tmem[UR9], tmem[UR30], idesc[UR31], UPT ;  /* 0x00ff1e2e260075ea */ /* 0x0001e2000b800009 */
        /* <DEDUP_REMOVED lines=8> */
[----:B------:R-:W-:Y:S01]  /*d5a0*/  UMOV UR7, URZ ;  /* 0x000000ff00077c82 */ /* 0x000fe20008000000 */
[----:B------:R0:W-:Y:S01]  /*d5b0*/  UTCHMMA gdesc[UR56], gdesc[UR58], tmem[UR9], tmem[UR34], idesc[UR35], UPT ;  /* 0x00ff223a380075ea */ /* 0x0001e2000b800009 */
[----:B------:R-:W-:Y:S01]  /*d5c0*/  UMOV UR44, 0x0 ;  /* 0x00000000002c7882 */ /* 0x000fe20000000000 */
[----:B------:R-:W-:Y:S01]  /*d5d0*/  UMOV UR45, 0x4108490 ;  /* 0x04108490002d7882 */ /* 0x000fe20000000000 */
[----:B------:R0:W-:Y:S01]  /*d5e0*/  UTCHMMA gdesc[UR60], gdesc[UR62], tmem[UR9], tmem[UR42], idesc[UR43], UPT ;  /* 0x00ff2a3e3c0075ea */ /* 0x0001e2000b800009 */
[----:B------:R-:W-:Y:S01]  /*d5f0*/  UMOV UR6, UR6 ;  /* 0x0000000600067c82 */ /* 0x000fe20008000000 */
[----:B------:R0:W-:Y:S01]  /*d600*/  UTCHMMA gdesc[UR64], gdesc[UR66], tmem[UR9], tmem[UR40], idesc[UR41], UPT ;  /* 0x00ff2842400075ea */ /* 0x0001e2000b800009 */
[----:B------:R0:W-:Y:S01]  /*d610*/  UTCHMMA gdesc[UR68], gdesc[UR70], tmem[UR9], tmem[UR44], idesc[UR45], UPT ;  /* 0x00ff2c46440075ea */ /* 0x0001e2000b800009 */
[----:B------:R0:W-:Y:S01]  /*d620*/  UTCBAR [UR6], URZ ;  /* 0x000000ff060073e9 */ /* 0x0001e200080000ff */
[----:B------:R-:W-:Y:S01]  /*d630*/  NOP ;  /* 0x0000000000007918 */ /* 0x000fe20000000000 */
.L_x_6:
[----:B------:R-:W-:Y:S05]  /*d640*/  @!P3 BRA `(.L_x_7) ;  /* 0x000000700000b947 */ /* 0x000fea0003800000 */
[----:B------:R1:W-:Y:S01]  /*d650*/  STL [R1+0x56c], R0 ;  /* 0x00056c0001007387 */ /* 0x0003e20000100800 */
[----:B------:R-:W2:Y:S01]  /*d660*/  LDCU UR8, c[0x0][0x3a0] ;  /* 0x00007400ff0877ac */ /* 0x000ea20008000800 */
[----:B0-----:R-:W-:Y:S02]  /*d670*/  UIADD3.64 UR20, UPT, UPT, UR24, 0x80, URZ ;  /* 0x0000008018147897 */ /* 0x001fe4000fffe0ff */
[----:B------:R-:W-:Y:S02]  /*d680*/  UIADD3.64 UR28, UPT, UPT, UR26, 0x2, URZ ;  /* 0x000000021a1c7897 */ /* 0x000fe4000fffe0ff */
[----:B------:R-:W-:Y:S01]  /*d690*/  UIADD3.64 UR30, UPT, UPT, UR24, 0x100, URZ ;  /* 0x00000100181e7897 */ /* 0x000fe2000fffe0ff */
[----:B-1----:R-:W3:Y:S01]  /*d6a0*/  LDL.LU R0, [R1+0xc8] ;  /* 0x0000c80001007983 */ /* 0x002ee20000300800 */
[----:B------:R-:W-:Y:S02]  /*d6b0*/  UIADD3.64 UR32, UPT, UPT, UR26, 0x4, URZ ;  /* 0x000000041a207897 */ /* 0x000fe4000fffe0ff */
[----:B------:R-:W-:-:S02]  /*d6c0*/  UIADD3.64 UR34, UPT, UPT, UR24, 0x180, URZ ;  /* 0x0000018018227897 */ /* 0x000fc4000fffe0ff */
[----:B------:R-:W-:Y:S02]  /*d6d0*/  UIADD3.64 UR36, UPT, UPT, UR26, 0x1fe, URZ ;  /* 0x000001fe1a247897 */ /* 0x000fe4000fffe0ff */
[----:B------:R-:W-:Y:S02]  /*d6e0*/  UIADD3.64 UR38, UPT, UPT, UR24, 0x200, URZ ;  /* 0x0000020018267897 */ /* 0x000fe4000fffe0ff */
[----:B------:R-:W-:Y:S02]  /*d6f0*/  UIADD3.64 UR40, UPT, UPT, UR26, 0x200, URZ ;  /* 0x000002001a287897 */ /* 0x000fe4000fffe0ff */
[----:B------:R-:W-:Y:S02]  /*d700*/  UIADD3.64 UR42, UPT, UPT, UR24, 0x280, URZ ;  /* 0x00000280182a7897 */ /* 0x000fe4000fffe0ff */
[----:B------:R-:W-:Y:S02]  /*d710*/  UIADD3.64 UR44, UPT, UPT, UR26, 0x202, URZ ;  /* 0x000002021a2c7897 */ /* 0x000fe4000fffe0ff */
[----:B------:R-:W-:-:S02]  /*d720*/  UIADD3.64 UR46, UPT, UPT, UR24, 0x300, URZ ;  /* 0x00000300182e7897 */ /* 0x000fc4000fffe0ff */
[----:B------:R-:W-:Y:S01]  /*d730*/  UIADD3.64 UR48, UPT, UPT, UR26, 0x204, URZ ;  /* 0x000002041a307897 */ /* 0x000fe2000fffe0ff */
[----:B---3--:R0:W-:Y:S04]  /*d740*/  STL [R1+0x440], R0 ;  /* 0x0004400001007387 */ /* 0x0081e80000100800 */
[----:B0-----:R0:W5:Y:S04]  /*d750*/  LDL.LU R0, [R1+0x56c] ;  /* 0x00056c0001007983 */ /* 0x0011680000300800 */
[----:B------:R1:W-:Y:S04]  /*d760*/  STL.64 [R1+0x198], R48 ;  /* 0x0001983001007387 */ /* 0x0003e80000100a00 */
[----:B------:R3:W-:Y:S04]  /*d770*/  STL.64 [R1+0x188], R50 ;  /* 0x0001883201007387 */ /* 0x0007e80000100a00 */
[----:B-1----:R-:W4:Y:S04]  /*d780*/  LDL.LU.64 R48, [R1] ;  /* 0x0000000001307983 */ /* 0x002f280000300a00 */
[----:B---3--:R-:W3:Y:S04]  /*d790*/  LDL.LU.64 R50, [R1+0x8] ;  /* 0x0000080001327983 */ /* 0x008ee80000300a00 */
[----:B----4-:R1:W-:Y:S04]  /*d7a0*/  STL.64 [R1+0x180], R48 ;  /* 0x0001803001007387 */ /* 0x0103e80000100a00 */
[----:B-1----:R-:W4:Y:S04]  /*d7b0*/  LDL.LU.64 R48, [R1+0x10] ;  /* 0x0000100001307983 */ /* 0x002f280000300a00 */
[----:B---3--:R1:W-:Y:S04]  /*d7c0*/  STL.64 [R1+0x178], R50 ;  /* 0x0001783201007387 */ /* 0x0083e80000100a00 */
[----:B-1----:R-:W3:Y:S04]  /*d7d0*/  LDL.LU.64 R50, [R1+0x18] ;  /* 0x0000180001327983 */ /* 0x002ee80000300a00 */
        /* <DEDUP_REMOVED lines=89> */
[----:B-1----:R0:W5:Y:S04]  /*dd70*/  LDL.LU.64 R48, [R1+0x408] ;  /* 0x0004080001307983 */ /* 0x0021680000300a00 */
[----:B---3--:R1:W-:Y:S04]  /*dd80*/  STL.64 [R1], R50 ;  /* 0x0000003201007387 */ /* 0x0083e80000100a00 */
[----:B-1----:R0:W5:Y:S01]  /*dd90*/  LDL.LU.64 R50, [R1+0x400] ;  /* 0x0004000001327983 */ /* 0x0021620000300a00 */
[----:B--2---:R-:W-:Y:S01]  /*dda0*/  UIADD3 UR8, UPT, UPT, UR8, -0x80, URZ ;  /* 0xffffff8008087890 */ /* 0x004fe2000fffe0ff */
[----:B------:R-:W-:Y:S01]  /*ddb0*/  UMOV UR13, 0x1 ;  /* 0x00000001000d7882 */ /* 0x000fe20000000000 */
[----:B------:R-:W-:-:S10]  /*ddc0*/  UMOV UR5, URZ ;  /* 0x000000ff00057c82 */ /* 0x000fd40008000000 */
.L_x_10:
[----:B-1---5:R1:W-:Y:S01]  /*ddd0*/  STL [R1+0x574], R3 ;  /* 0x0005740301007387 */ /* 0x0223e20000100800 */
[----:B------:R-:W-:-:S03]  /*dde0*/  USHF.L.U32 UR4, UR4, 0x1f, URZ ;  /* 0x0000001f04047899 */ /* 0x000fc600080006ff */
[----:B------:R2:W-:Y:S04]  /*ddf0*/  STL [R1+0x570], R2 ;  /* 0x0005700201007387 */ /* 0x0005e80000100800 */
[----:B------:R-:W-:Y:S01]  /*de00*/  STL [R1+0x56c], R0 ;  /* 0x00056c0001007387 */ /* 0x000fe20000100800 */
[----:B-1----:R-:W-:Y:S01]  /*de10*/  IMAD.U32 R3, RZ, RZ, UR4 ;  /* 0x00000004ff037e24 */ /* 0x002fe2000f8e00ff */
[----:B--2---:R-:W1:Y:S03]  /*de20*/  S2R R2, SR_TID.X ;  /* 0x0000000000027919 */ /* 0x004e660000002100 */
[----:B------:R2:W3:Y:S01]  /*de30*/  SYNCS.PHASECHK.TRANS64.TRYWAIT P2, [UR12], R3 ;  /* 0x00000003ff0075a7 */ /* 0x0004e2000804110c */
[----:B------:R2:W-:Y:S04]  /*de40*/  STL [R1+0x340], R3 ;  /* 0x0003400301007387 */ /* 0x0005e80000100800 */
[----:B--2---:R2:W5:Y:S01]  /*de50*/  LDL.LU R3, [R1+0x574] ;  /* 0x0005740001037983 */ /* 0x0045620000300800 */
[----:B------:R-:W4:Y:S01]  /*de60*/  LDC R0, c[0x0][0x3a8] ;  /* 0x0000ea00ff007b82 */ /* 0x000f220000000800 */
[----:B-1----:R-:W-:-:S04]  /*de70*/  SHF.R.U32.HI R2, RZ, 0x6, R2 ;  /* 0x00000006ff027819 */ /* 0x002fc80000011602 */
[----:B------:R-:W-:Y:S01]  /*de80*/  SGXT.U32 R2, R2, 0x1 ;  /* 0x000000010202781a */ /* 0x000fe20000000000 */
[----:B----4-:R-:W-:-:S03]  /*de90*/  IMAD.SHL.U32 R0, R0, 0x80, RZ ;  /* 0x0000008000007824 */ /* 0x010fc600078e00ff */
[----:B------:R-:W-:Y:S02]  /*dea0*/  ISETP.GE.AND P3, PT, R2, UR8, PT ;  /* 0x0000000802007c0c */ /* 0x000fe4000bf66270 */
[----:B------:R2:W5:Y:S01]  /*deb0*/  LDL.LU R2, [R1+0x570] ;  /* 0x0005700001027983 */ /* 0x0005620000300800 */
[----:B------:R-:W-:-:S03]  /*dec0*/  IMAD.WIDE R50, R0, 0x2, R50 ;  /* 0x0000000200327825 */ /* 0x000fc600078e0232 */
[----:B------:R2:W5:Y:S01]  /*ded0*/  LDL.LU R0, [R1+0x56c] ;  /* 0x00056c0001007983 */ /* 0x0005620000300800 */
[----:B---3--:R-:W-:Y:S06]  /*dee0*/  @!P2 BRA `(.L_x_8) ;  /* 0x0000007800d4a947 */ /* 0x008fec0003800000 */
.L_x_16:
[----:B------:R1:W-:Y:S04]  /*def0*/  STL.64 [R1+0x9b8], R50 ;  /* 0x0009b83201007387 */ /* 0x0003e80000100a00 */
[----:B-1----:R-:W3:Y:S04]  /*df00*/  LDL.LU.64 R50, [R1+0x18] ;  /* 0x0000180001327983 */ /* 0x002ee80000300a00 */
[----:B------:R-:W-:Y:S04]  /*df10*/  STL [R1+0x944], R53 ;  /* 0x0009443501007387 */ /* 0x000fe80000100800 */
[----:B------:R1:W-:Y:S04]  /*df20*/  STL [R1+0x980], R53 ;  /* 0x0009803501007387 */ /* 0x0003e80000100800 */
[----:B------:R-:W-:Y:S04]  /*df30*/  STL [R1+0x92c], R52 ;  /* 0x00092c3401007387 */ /* 0x000fe80000100800 */
[----:B------:R-:W-:Y:S01]  /*df40*/  STL [R1+0xad8], R52 ;  /* 0x000ad83401007387 */ /* 0x000fe20000100800 */
[----:B-1----:R-:W1:Y:S03]  /*df50*/  LDC R53, c[0x0][0x3a8] ;  /* 0x0000ea00ff357b82 */ /* 0x002e660000000800 */
[----:B------:R-:W-:Y:S04]  /*df60*/  STL [R1+0x928], R4 ;  /* 0x0009280401007387 */ /* 0x000fe80000100800 */
[----:B------:R-:W-:Y:S04]  /*df70*/  STL [R1+0x924], R5 ;  /* 0x0009240501007387 */ /* 0x000fe80000100800 */
[----:B------:R4:W-:Y:S04]  /*df80*/  STL.64 [R1+0xa58], R4 ;  /* 0x000a580401007387 */ /* 0x0009e80000100a00 */
[----:B----4-:R-:W4:Y:S04]  /*df90*/  LDL.LU.64 R4, [R1+0x38] ;  /* 0x0000380001047983 */ /* 0x010f280000300a00 */
[----:B-----5:R-:W-:Y:S04]  /*dfa0*/  STL [R1+0x920], R0 ;  /* 0x0009200001007387 */ /* 0x020fe80000100800 */
[----:B------:R-:W-:Y:S04]  /*dfb0*/  STL [R1+0xaf0], R0 ;  /* 0x000af00001007387 */ /* 0x000fe80000100800 */
[----:B------:R-:W-:Y:S04]  /*dfc0*/  STL [R1+0x91c], R6 ;  /* 0x00091c0601007387 */ /* 0x000fe80000100800 */
[----:B------:R-:W-:Y:S04]  /*dfd0*/  STL [R1+0x918], R7 ;  /* 0x0009180701007387 */ /* 0x000fe80000100800 */
[----:B------:R0:W-:Y:S04]  /*dfe0*/  STL.64 [R1+0xa10], R6 ;  /* 0x000a100601007387 */ /* 0x0001e80000100a00 */
[----:B0-2---:R-:W2:Y:S04]  /*dff0*/  LDL.LU.64 R6, [R1+0x58] ;  /* 0x0000580001067983 */ /* 0x005ea80000300a00 */
[----:B------:R-:W-:Y:S04]  /*e000*/  STL [R1+0x914], R8 ;  /* 0x0009140801007387 */ /* 0x000fe80000100800 */
[----:B------:R-:W-:Y:S04]  /*e010*/  STL [R1+0x910], R9 ;  /* 0x0009100901007387 */ /* 0x000fe80000100800 */
[----:B------:R0:W-:Y:S04]  /*e020*/  STL.64 [R1+0x9f0], R8 ;  /* 0x0009f00801007387 */ /* 0x0001e80000100a00 */
[----:B0-----:R-:W2:Y:S04]  /*e030*/  LDL.LU.64 R8, [R1+0x20] ;  /* 0x0000200001087983 */ /* 0x001ea80000300a00 */
[----:B------:R-:W-:Y:S04]  /*e040*/  STL [R1+0x90c], R10 ;  /* 0x00090c0a01007387 */ /* 0x000fe80000100800 */
[----:B------:R-:W-:Y:S04]  /*e050*/  STL [R1+0x908], R11 ;  /* 0x0009080b01007387 */ /* 0x000fe80000100800 */
[----:B------:R-:W-:Y:S04]  /*e060*/  STL.64 [R1+0x9d8], R10 ;  /* 0x0009d80a01007387 */ /* 0x000fe80000100a00 */
[----:B------:R-:W-:Y:S04]  /*e070*/  STL [R1+0x904], R12 ;  /* 0x0009040c01007387 */ /* 0x000fe80000100800 */
[----:B------:R-:W-:Y:S04]  /*e080*/  STL [R1+0xb28], R12 ;  /* 0x000b280c01007387 */ /* 0x000fe80000100800 */
[----:B------:R-:W-:Y:S04]  /*e090*/  STL [R1+0x900], R13 ;  /* 0x0009000d01007387 */ /* 0x000fe80000100800 */
[----:B------:R-:W-:Y:S04]  /*e0a0*/  STL [R1+0xb1c], R13 ;  /* 0x000b1c0d01007387 */ /* 0x000fe80000100800 */
[----:B------:R-:W-:Y:S04]  /*e0b0*/  STL [R1+0x8fc], R14 ;  /* 0x0008fc0e01007387 */ /* 0x000fe80000100800 */
[----:B------:R-:W-:Y:S04]  /*e0c0*/  STL [R1+0x8f8], R15 ;  /* 0x0008f80f01007387 */ /* 0x000fe80000100800 */
[----:B------:R0:W-:Y:S04]  /*e0d0*/  STL.64 [R1+0xae0], R14 ;  /* 0x000ae00e01007387 */ /* 0x0001e80000100a00 */
[----:B0-----:R-:W3:Y:S04]  /*e0e0*/  LDL.LU.64 R14, [R1+0x10] ;  /* 0x00001000010e7983 */ /* 0x001ee80000300a00 */
[----:B------:R-:W-:Y:S04]  /*e0f0*/  STL [R1+0x8f4], R16 ;  /* 0x0008f41001007387 */ /* 0x000fe80000100800 */
[----:B------:R-:W-:Y:S04]  /*e100*/  STL [R1+0x8f0], R17 ;  /* 0x0008f01101007387 */ /* 0x000fe80000100800 */
[----:B------:R0:W-:Y:S04]  /*e110*/  STL.64 [R1+0xaa0], R16 ;  /* 0x000aa01001007387 */ /* 0x0001e80000100a00 */
[----:B0-----:R-:W3:Y:S04]  /*e120*/  LDL.LU.64 R16, [R1] ;  /* 0x0000000001107983 */ /* 0x001ee80000300a00 */
[----:B------:R-:W-:Y:S04]  /*e130*/  STL [R1+0x8ec], R18 ;  /* 0x0008ec1201007387 */ /* 0x000fe80000100800 */
[----:B------:R-:W-:Y:S04]  /*e140*/  STL [R1+0x8e8], R19 ;  /* 0x0008e81301007387 */ /* 0x000fe80000100800 */
[----:B------:R-:W-:Y:S04]  /*e150*/  STL.64 [R1+0xa68], R18 ;  /* 0x000a681201007387 */ /* 0x000fe80000100a00 */
        /* <DEDUP_REMOVED lines=33> */
[----:B------:R0:W-:Y:S04]  /*e370*/  STL.64 [R1+0x9c0], R40 ;  /* 0x0009c02801007387 */ /* 0x0001e80000100a00 */
[----:B0-----:R-:W3:Y:S01]  /*e380*/  LDL.LU.64 R40, [R1+0x30] ;  /* 0x0000300001287983 */ /* 0x001ee20000300a00 */
[----:B-1----:R-:W-:-:S03]  /*e390*/  IMAD.SHL.U32 R53, R53, 0x80, RZ ;  /* 0x0000008035357824 */ /* 0x002fc600078e00ff */
[----:B------:R-:W-:Y:S04]  /*e3a0*/  STL [R1+0x88c], R42 ;  /* 0x00088c2a01007387 */ /* 0x000fe80000100800 */
[----:B------:R-:W-:Y:S04]  /*e3b0*/  STL [R1+0xb00], R42 ;  /* 0x000b002a01007387 */ /* 0x000fe80000100800 */
[----:B------:R-:W-:Y:S04]  /*e3c0*/  STL [R1+0x888], R43 ;  /* 0x0008882b01007387 */ /* 0x000fe80000100800 */
[----:B------:R-:W-:Y:S04]  /*e3d0*/  STL [R1+0xb18], R43 ;  /* 0x000b182b01007387 */ /* 0x000fe80000100800 */
[----:B------:R-:W-:Y:S04]  /*e3e0*/  STL [R1+0x884], R44 ;  /* 0x0008842c01007387 */ /* 0x000fe80000100800 */
[----:B------:R-:W-:Y:S01]  /*e3f0*/  STL [R1+0x880], R45 ;  /* 0x0008802d01007387 */ /* 0x000fe20000100800 */
[----:B------:R-:W-:-:S03]  /*e400*/  IMAD.WIDE R48, R53, 0x2, R48 ;  /* 0x0000000235307825 */ /* 0x000fc600078e0230 */
[----:B------:R-:W-:Y:S04]  /*e410*/  STL.64 [R1+0xae8], R44 ;  /* 0x000ae82c01007387 */ /* 0x000fe80000100a00 */
[----:B------:R-:W3:Y:S04]  /*e420*/  LDL.LU.64 R10, [R1+0x60] ;  /* 0x00006000010a7983 */ /* 0x000ee80000300a00 */
[----:B------:R-:W3:Y:S04]  /*e430*/  LDL.LU.64 R24, [R1+0x50] ;  /* 0x0000500001187983 */ /* 0x000ee80000300a00 */
[----:B------:R-:W-:Y:S01]  /*e440*/  STL [R1+0x87c], R46 ;  /* 0x00087c2e01007387 */ /* 0x000fe20000100800 */
[----:B----4-:R-:W-:-:S03]  /*e450*/  IMAD.WIDE R4, R53, 0x2, R4 ;  /* 0x0000000235047825 */ /* 0x010fc600078e0204 */
[----:B------:R-:W-:Y:S04]  /*e460*/  STL [R1+0x878], R47 ;  /* 0x0008782f01007387 */ /* 0x000fe80000100800 */
[----:B------:R-:W-:Y:S04]  /*e470*/  STL.64 [R1+0xaa8], R46 ;  /* 0x000aa82e01007387 */ /* 0x000fe80000100a00 */
[----:B------:R-:W-:Y:S04]  /*e480*/  STL.64 [R1+0x868], R2 ;  /* 0x0008680201007387 */ /* 0x000fe80000100a00 */
[----:B------:R-:W-:Y:S04]  /*e490*/  STL.64 [R1+0xa28], R2 ;  /* 0x000a280201007387 */ /* 0x000fe80000100a00 */
[----:B------:R0:W-:Y:S01]  /*e4a0*/  STL.64 [R1+0x9c8], R48 ;  /* 0x0009c83001007387 */ /* 0x0001e20000100a00 */
[----:B--2---:R-:W-:-:S04]  /*e4b0*/  IMAD.WIDE R8, R53, 0x2, R8 ;  /* 0x0000000235087825 */ /* 0x004fc800078e0208 */
[C---:B---3--:R-:W-:Y:S01]  /*e4c0*/  IMAD.WIDE R50, R53.reuse, 0x2, R50 ;  /* 0x0000000235327825 */ /* 0x048fe200078e0232 */
[----:B0-----:R-:W2:Y:S03]  /*e4d0*/  LDL.LU.64 R48, [R1+0x48] ;  /* 0x0000480001307983 */ /* 0x001ea60000300a00 */
[----:B------:R-:W-:-:S04]  /*e4e0*/  IMAD.WIDE R14, R53, 0x2, R14 ;  /* 0x00000002350e7825 */ /* 0x000fc800078e020e */
[----:B------:R-:W-:-:S05]  /*e4f0*/  IMAD.WIDE R16, R53, 0x2, R16 ;  /* 0x0000000235107825 */ /* 0x000fca00078e0210 */
[----:B------:R-:W-:Y:S04]  /*e500*/  STL.64 [R1], R16 ;  /* 0x0000001001007387 */ /* 0x000fe80000100a00 */
[----:B------:R-:W-:Y:S04]  /*e510*/  STL.64 [R1+0x10], R14 ;  /* 0x0000100e01007387 */ /* 0x000fe80000100a00 */
[----:B------:R0:W-:Y:S04]  /*e520*/  STL.64 [R1+0x38], R4 ;  /* 0x0000380401007387 */ /* 0x0001e80000100a00 */
[----:B------:R1:W-:Y:S04]  /*e530*/  STL.64 [R1+0x20], R8 ;  /* 0x0000200801007387 */ /* 0x0003e80000100a00 */
[----:B0-----:R-:W3:Y:S04]  /*e540*/  LDL.LU.64 R4, [R1+0x98] ;  /* 0x0000980001047983 */ /* 0x001ee80000300a00 */
[----:B------:R-:W4:Y:S04]  /*e550*/  LDL.LU.64 R22, [R1+0x90] ;  /* 0x0000900001167983 */ /* 0x000f280000300a00 */
[----:B------:R-:W4:Y:S04]  /*e560*/  LDL.LU.64 R38, [R1+0x88] ;  /* 0x0000880001267983 */ /* 0x000f280000300a00 */
[----:B-1----:R-:W4:Y:S04]  /*e570*/  LDL.LU.64 R8, [R1+0x80] ;  /* 0x0000800001087983 */ /* 0x002f280000300a00 */
[----:B------:R-:W-:Y:S04]  /*e580*/  STL.64 [R1+0x18], R50 ;  /* 0x0000183201007387 */ /* 0x000fe80000100a00 */
[----:B------:R0:W-:Y:S04]  /*e590*/  STL.64 [R1+0x9e0], R50 ;  /* 0x0009e03201007387 */ /* 0x0001e80000100a00 */
[----:B0-----:R-:W4:Y:S01]  /*e5a0*/  LDL.LU.64 R50, [R1+0x68] ;  /* 0x0000680001327983 */ /* 0x001f220000300a00 */
[----:B------:R-:W-:-:S05]  /*e5b0*/  IMAD.WIDE R40, R53, 0x2, R40 ;  /* 0x0000000235287825 */ /* 0x000fca00078e0228 */
[----:B------:R-:W-:Y:S04]  /*e5c0*/  STL.64 [R1+0x30], R40 ;  /* 0x0000302801007387 */ /* 0x000fe80000100a00 */
[----:B------:R0:W-:Y:S04]  /*e5d0*/  STL.64 [R1+0x9e8], R40 ;  /* 0x0009e82801007387 */ /* 0x0001e80000100a00 */
[----:B0-----:R-:W4:Y:S01]  /*e5e0*/  LDL.LU.64 R40, [R1+0x70] ;  /* 0x0000700001287983 */ /* 0x001f220000300a00 */
[----:B------:R-:W-:-:S03]  /*e5f0*/  IMAD.WIDE R6, R53, 0x2, R6 ;  /* 0x0000000235067825 */ /* 0x000fc600078e0206 */
[----:B------:R-:W4:Y:S04]  /*e600*/  LDL.LU.64 R20, [R1+0xe0] ;  /* 0x0000e00001147983 */ /* 0x000f280000300a00 */
[----:B------:R-:W4:Y:S04]  /*e610*/  LDL.LU.64 R2, [R1+0xd0] ;  /* 0x0000d00001027983 */ /* 0x000f280000300a00 */
[----:B------:R-:W4:Y:S01]  /*e620*/  LDL.LU.64 R36, [R1+0xc0] ;  /* 0x0000c00001247983 */ /* 0x000f220000300a00 */
[----:B------:R-:W-:-:S03]  /*e630*/  IMAD.WIDE R24, R53, 0x2, R24 ;  /* 0x0000000235187825 */ /* 0x000fc600078e0218 */
[----:B------:R0:W-:Y:S01]  /*e640*/  STL.64 [R1+0x58], R6 ;  /* 0x0000580601007387 */ /* 0x0001e20000100a00 */
[----:B------:R-:W-:-:S03]  /*e650*/  IMAD.WIDE R10, R53, 0x2, R10 ;  /* 0x00000002350a7825 */ /* 0x000fc600078e020a */
[----:B0-----:R-:W4:Y:S01]  /*e660*/  LDL.LU.64 R6, [R1+0xb0] ;  /* 0x0000b00001067983 */ /* 0x001f220000300a00 */
[----:B--2---:R-:W-:-:S05]  /*e670*/  IMAD.WIDE R48, R53, 0x2, R48 ;  /* 0x0000000235307825 */ /* 0x004fca00078e0230 */
[----:B------:R-:W-:Y:S04]  /*e680*/  STL.64 [R1+0x48], R48 ;  /* 0x0000483001007387 */ /* 0x000fe80000100a00 */
[----:B------:R0:W-:Y:S04]  /*e690*/  STL.64 [R1+0xa08], R48 ;  /* 0x000a083001007387 */ /* 0x0001e80000100a00 */
[----:B0-----:R-:W2:Y:S04]  /*e6a0*/  LDL.LU.64 R48, [R1+0xa8] ;  /* 0x0000a80001307983 */ /* 0x001ea80000300a00 */
[----:B------:R-:W-:Y:S04]  /*e6b0*/  STL.64 [R1+0x50], R24 ;  /* 0x0000501801007387 */ /* 0x000fe80000100a00 */
[----:B------:R0:W-:Y:S04]  /*e6c0*/  STL.64 [R1+0xa20], R24 ;  /* 0x000a201801007387 */ /* 0x0001e80000100a00 */
[----:B0-----:R-:W2:Y:S04]  /*e6d0*/  LDL.LU.64 R24, [R1+0xc8] ;  /* 0x0000c80001187983 */ /* 0x001ea80000300a00 */
[----:B------:R-:W-:Y:S04]  /*e6e0*/  STL.64 [R1+0x60], R10 ;  /* 0x0000600a01007387 */ /* 0x000fe80000100a00 */
[----:B------:R0:W-:Y:S04]  /*e6f0*/  STL.64 [R1+0xa30], R10 ;  /* 0x000a300a01007387 */ /* 0x0001e80000100a00 */
[----:B0-----:R-:W2:Y:S01]  /*e700*/  LDL.LU.64 R10, [R1+0xd8] ;  /* 0x0000d800010a7983 */ /* 0x001ea20000300a00 */
[----:B---3--:R-:W-:-:S04]  /*e710*/  IMAD.WIDE R4, R53, 0x2, R4 ;  /* 0x0000000235047825 */ /* 0x008fc800078e0204 */
[----:B----4-:R-:W-:-:S04]  /*e720*/  IMAD.WIDE R8, R53, 0x2, R8 ;  /* 0x0000000235087825 */ /* 0x010fc800078e0208 */
[----:B------:R-:W-:-:S05]  /*e730*/  IMAD.WIDE R50, R53, 0x2, R50 ;  /* 0x0000000235327825 */ /* 0x000fca00078e0232 */
[----:B------:R-:W-:Y:S04]  /*e740*/  STL.64 [R1+0x68], R50 ;  /* 0x0000683201007387 */ /* 0x000fe80000100a00 */
[----:B------:R0:W-:Y:S04]  /*e750*/  STL.64 [R1+0xa40], R50 ;  /* 0x000a403201007387 */ /* 0x0001e80000100a00 */
[----:B0-----:R-:W3:Y:S01]  /*e760*/  LDL.LU.64 R50, [R1+0xe8] ;  /* 0x0000e80001327983 */ /* 0x001ee20000300a00 */
[----:B------:R-:W-:-:S05]  /*e770*/  IMAD.WIDE R40, R53, 0x2, R40 ;  /* 0x0000000235287825 */ /* 0x000fca00078e0228 */
[----:B------:R-:W-:Y:S04]  /*e780*/  STL.64 [R1+0x70], R40 ;  /* 0x0000702801007387 */ /* 0x000fe80000100a00 */
[----:B------:R-:W-:Y:S04]  /*e790*/  STL.64 [R1+0xa48], R40 ;  /* 0x000a482801007387 */ /* 0x000fe80000100a00 */
[----:B------:R-:W-:Y:S04]  /*e7a0*/  STL.64 [R1+0x80], R8 ;  /* 0x0000800801007387 */ /* 0x000fe80000100a00 */
[----:B------:R0:W-:Y:S04]  /*e7b0*/  STL.64 [R1+0xa60], R8 ;  /* 0x000a600801007387 */ /* 0x0001e80000100a00 */
[----:B------:R-:W4:Y:S04]  /*e7c0*/  LDL.LU.64 R14, [R1+0x118] ;  /* 0x00011800010e7983 */ /* 0x000f280000300a00 */
[----:B------:R-:W4:Y:S04]  /*e7d0*/  LDL.LU.64 R16, [R1+0x150] ;  /* 0x0001500001107983 */ /* 0x000f280000300a00 */
[----:B------:R-:W4:Y:S04]  /*e7e0*/  LDL.LU.64 R32, [R1+0x128] ;  /* 0x0001280001207983 */ /* 0x000f280000300a00 */
[----:B------:R1:W-:Y:S04]  /*e7f0*/  STL.64 [R1+0x98], R4 ;  /* 0x0000980401007387 */ /* 0x0003e80000100a00 */
[----:B------:R-:W4:Y:S04]  /*e800*/  LDL.LU.64 R18, [R1+0x120] ;  /* 0x0001200001127983 */ /* 0x000f280000300a00 */
[----:B0-----:R-:W4:Y:S04]  /*e810*/  LDL.LU.64 R8, [R1+0x110] ;  /* 0x0001100001087983 */ /* 0x001f280000300a00 */
[----:B-1----:R-:W4:Y:S04]  /*e820*/  LDL.LU.64 R4, [R1+0x108] ;  /* 0x0001080001047983 */ /* 0x002f280000300a00 */
[----:B------:R-:W4:Y:S04]  /*e830*/  LDL.LU.64 R34, [R1+0x100] ;  /* 0x0001000001227983 */ /* 0x000f280000300a00 */
[----:B------:R-:W4:Y:S01]  /*e840*/  LDL.LU.64 R40, [R1+0xf8] ;  /* 0x0000f80001287983 */ /* 0x000f220000300a00 */
[----:B------:R-:W-:-:S04]  /*e850*/  IMAD.WIDE R38, R53, 0x2, R38 ;  /* 0x0000000235267825 */ /* 0x000fc800078e0226 */
[C---:B------:R-:W-:Y:S01]  /*e860*/  IMAD.WIDE R22, R53.reuse, 0x2, R22 ;  /* 0x0000000235167825 */ /* 0x040fe200078e0216 */
[----:B------:R-:W-:Y:S04]  /*e870*/  STL.64 [R1+0x88], R38 ;  /* 0x0000882601007387 */ /* 0x000fe80000100a00 */
[----:B------:R0:W-:Y:S01]  /*e880*/  STL.64 [R1+0xa78], R38 ;  /* 0x000a782601007387 */ /* 0x0001e20000100a00 */
[----:B------:R-:W-:-:S04]  /*e890*/  IMAD.WIDE R6, R53, 0x2, R6 ;  /* 0x0000000235067825 */ /* 0x000fc800078e0206 */
[C---:B--2---:R-:W-:Y:S01]  /*e8a0*/  IMAD.WIDE R48, R53.reuse, 0x2, R48 ;  /* 0x0000000235307825 */ /* 0x044fe200078e0230 */
[----:B0-----:R-:W2:Y:S04]  /*e8b0*/  LDL.LU.64 R38, [R1+0x130] ;  /* 0x0001300001267983 */ /* 0x001ea80000300a00 */
[----:B------:R-:W-:Y:S01]  /*e8c0*/  STL.64 [R1+0x90], R22 ;  /* 0x0000901601007387 */ /* 0x000fe20000100a00 */
[----:B------:R-:W-:-:S03]  /*e8d0*/  IMAD.WIDE R36, R53, 0x2, R36 ;  /* 0x0000000235247825 */ /* 0x000fc600078e0224 */
[----:B------:R0:W-:Y:S01]  /*e8e0*/  STL.64 [R1+0xa80], R22 ;  /* 0x000a801601007387 */ /* 0x0001e20000100a00 */
[----:B------:R-:W-:-:S03]  /*e8f0*/  IMAD.WIDE R2, R53, 0x2, R2 ;  /* 0x0000000235027825 */ /* 0x000fc600078e0202 */
[----:B0-----:R-:W2:Y:S04]  /*e900*/  LDL.LU.64 R22, [R1+0x138] ;  /* 0x0001380001167983 */ /* 0x001ea80000300a00 */
[----:B------:R-:W-:Y:S01]  /*e910*/  STL.64 [R1+0xa8], R48 ;  /* 0x0000a83001007387 */ /* 0x000fe20000100a00 */
[----:B------:R-:W-:-:S03]  /*e920*/  IMAD.WIDE R24, R53, 0x2, R24 ;  /* 0x0000000235187825 */ /* 0x000fc600078e0218 */
[----:B------:R0:W-:Y:S01]  /*e930*/  STL.64 [R1+0xa88], R48 ;  /* 0x000a883001007387 */ /* 0x0001e20000100a00 */
[----:B------:R-:W-:-:S03]  /*e940*/  IMAD.WIDE R20, R53, 0x2, R20 ;  /* 0x0000000235147825 */ /* 0x000fc600078e0214 */
[----:B0-----:R-:W2:Y:S04]  /*e950*/  LDL.LU.64 R48, [R1+0x140] ;  /* 0x0001400001307983 */ /* 0x001ea80000300a00 */
[----:B------:R-:W-:Y:S04]  /*e960*/  STL.64 [R1+0xb0], R6 ;  /* 0x0000b00601007387 */ /* 0x000fe80000100a00 */
[----:B------:R0:W-:Y:S01]  /*e970*/  STL.64 [R1+0xa90], R6 ;  /* 0x000a900601007387 */ /* 0x0001e20000100a00 */
[----:B------:R-:W-:-:S03]  /*e980*/  IMAD.WIDE R10, R53, 0x2, R10 ;  /* 0x00000002350a7825 */ /* 0x000fc600078e020a */
[----:B0-----:R-:W2:Y:S04]  /*e990*/  LDL.LU.64 R6, [R1+0x1c0] ;  /* 0x0001c00001067983 */ /* 0x001ea80000300a00 */
[----:B------:R-:W-:Y:S04]  /*e9a0*/  STL.64 [R1+0xc0], R36 ;  /* 0x0000c02401007387 */ /* 0x000fe80000100a00 */
[----:B------:R0:W-:Y:S04]  /*e9b0*/  STL.64 [R1+0xa98], R36 ;  /* 0x000a982401007387 */ /* 0x0001e80000100a00 */
[----:B0-----:R-:W2:Y:S04]  /*e9c0*/  LDL.LU.64 R36, [R1+0x148] ;  /* 0x0001480001247983 */ /* 0x001ea80000300a00 */
[----:B------:R-:W-:Y:S04]  /*e9d0*/  STL.64 [R1+0xc8], R24 ;  /* 0x0000c81801007387 */ /* 0x000fe80000100a00 */
[----:B------:R-:W-:Y:S04]  /*e9e0*/  STL.64 [R1+0xab8], R24 ;  /* 0x000ab81801007387 */ /* 0x000fe80000100a00 */
[----:B------:R-:W-:Y:S04]  /*e9f0*/  STL.64 [R1+0xd0], R2 ;  /* 0x0000d00201007387 */ /* 0x000fe80000100a00 */
[----:B------:R-:W-:Y:S04]  /*ea00*/  STL.64 [R1+0xac0], R2 ;  /* 0x000ac00201007387 */ /* 0x000fe80000100a00 */
[----:B------:R-:W-:Y:S04]  /*ea10*/  STL.64 [R1+0xd8], R10 ;  /* 0x0000d80a01007387 */ /* 0x000fe80000100a00 */
[----:B------:R-:W-:Y:S04]  /*ea20*/  STL.64 [R1+0xac8], R10 ;  /* 0x000ac80a01007387 */ /* 0x000fe80000100a00 */
[----:B------:R-:W-:Y:S04]  /*ea30*/  STL.64 [R1+0xe0], R20 ;  /* 0x0000e01401007387 */ /* 0x000fe80000100a00 */
[----:B------:R-:W-:Y:S01]  /*ea40*/  STL.64 [R1+0xad0], R20 ;  /* 0x000ad01401007387 */ /* 0x000fe20000100a00 */
[----:B---3--:R-:W-:-:S05]  /*ea50*/  IMAD.WIDE R50, R53, 0x2, R50 ;  /* 0x0000000235327825 */ /* 0x008fca00078e0232 */
[----:B------:R-:W-:Y:S04]  /*ea60*/  STL.64 [R1+0xe8], R50 ;  /* 0x0000e83201007387 */ /* 0x000fe80000100a00 */
[----:B------:R-:W-:Y:S01]  /*ea70*/  STL.64 [R1+0xb08], R50 ;  /* 0x000b083201007387 */ /* 0x000fe20000100a00 */
[----:B----4-:R-:W-:-:S04]  /*ea80*/  IMAD.WIDE R14, R53, 0x2, R14 ;  /* 0x00000002350e7825 */ /* 0x010fc800078e020e */
[----:B------:R-:W-:-:S04]  /*ea90*/  IMAD.WIDE R4, R53, 0x2, R4 ;  /* 0x0000000235047825 */ /* 0x000fc800078e0204 */
[----:B------:R-:W-:-:S04]  /*eaa0*/  IMAD.WIDE R34, R53, 0x2, R34 ;  /* 0x0000000235227825 */ /* 0x000fc800078e0222 */
[----:B------:R-:W-:-:S05]  /*eab0*/  IMAD.WIDE R40, R53, 0x2, R40 ;  /* 0x0000000235287825 */ /* 0x000fca00078e0228 */
[----:B------:R-:W-:Y:S04]  /*eac0*/  STL.64 [R1+0xf8], R40 ;  /* 0x0000f82801007387 */ /* 0x000fe80000100a00 */
[----:B------:R0:W-:Y:S04]  /*ead0*/  STL.64 [R1+0xb10], R40 ;  /* 0x000b102801007387 */ /* 0x0001e80000100a00 */
[----:B------:R-:W-:Y:S04]  /*eae0*/  STL.64 [R1+0x100], R34 ;  /* 0x0001002201007387 */ /* 0x000fe80000100a00 */
[----:B------:R-:W-:Y:S04]  /*eaf0*/  STL.64 [R1+0x108], R4 ;  /* 0x0001080401007387 */ /* 0x000fe80000100a00 */
[----:B------:R-:W3:Y:S04]  /*eb00*/  LDL.LU.64 R26, [R1+0x330] ;  /* 0x00033000011a7983 */ /* 0x000ee80000300a00 */
[----:B------:R-:W4:Y:S04]  /*eb10*/  LDL.LU.64 R42, [R1+0x1e0] ;  /* 0x0001e000012a7983 */ /* 0x000f280000300a00 */
[----:B0-----:R-:W4:Y:S04]  /*eb20*/  LDL.LU.64 R40, [R1+0x1d8] ;  /* 0x0001d80001287983 */ /* 0x001f280000300a00 */
[----:B------:R0:W-:Y:S04]  /*eb30*/  STL.64 [R1+0x118], R14 ;  /* 0x0001180e01007387 */ /* 0x0001e80000100a00 */
[----:B------:R-:W4:Y:S04]  /*eb40*/  LDL.LU.64 R50, [R1+0x1d0] ;  /* 0x0001d00001327983 */ /* 0x000f280000300a00 */
[----:B------:R-:W4:Y:S04]  /*eb50*/  LDL.LU.64 R28, [R1+0x198] ;  /* 0x00019800011c7983 */ /* 0x000f280000300a00 */
[----:B------:R-:W4:Y:S04]  /*eb60*/  LDL.LU.64 R44, [R1+0x188] ;  /* 0x00018800012c7983 */ /* 0x000f280000300a00 */
[----:B0-----:R-:W4:Y:S04]  /*eb70*/  LDL.LU.64 R14, [R1+0x180] ;  /* 0x00018000010e7983 */ /* 0x001f280000300a00 */
[----:B------:R-:W4:Y:S04]  /*eb80*/  LDL.LU.64 R20, [R1+0x1c8] ;  /* 0x0001c80001147983 */ /* 0x000f280000300a00 */
[----:B------:R-:W4:Y:S04]  /*eb90*/  LDL.LU.64 R10, [R1+0x178] ;  /* 0x00017800010a7983 */ /* 0x000f280000300a00 */
[----:B------:R-:W4:Y:S04]  /*eba0*/  LDL.LU.64 R2, [R1+0x170] ;  /* 0x0001700001027983 */ /* 0x000f280000300a00 */
[----:B------:R-:W4:Y:S04]  /*ebb0*/  LDL.LU.64 R24, [R1+0x168] ;  /* 0x0001680001187983 */ /* 0x000f280000300a00 */
[----:B------:R-:W4:Y:S04]  /*ebc0*/  LDL.LU.64 R30, [R1+0x160] ;  /* 0x00016000011e7983 */ /* 0x000f280000300a00 */
[----:B------:R-:W4:Y:S01]  /*ebd0*/  LDL.LU.64 R46, [R1+0x158] ;  /* 0x00015800012e7983 */ /* 0x000f220000300a00 */
[----:B------:R-:W0:Y:S01]  /*ebe0*/  S2R R52, SR_TID.X ;  /* 0x0000000000347919 */ /* 0x000e220000002100 */
[----:B------:R-:W-:-:S04]  /*ebf0*/  IMAD.WIDE R8, R53, 0x2, R8 ;  /* 0x0000000235087825 */ /* 0x000fc800078e0208 */
[C---:B------:R-:W-:Y:S01]  /*ec00*/  IMAD.WIDE R18, R53.reuse, 0x2, R18 ;  /* 0x0000000235127825 */ /* 0x040fe200078e0212 */
[----:B------:R-:W-:Y:S03]  /*ec10*/  STL.64 [R1+0x110], R8 ;  /* 0x0001100801007387 */ /* 0x000fe60000100a00 */
[C---:B------:R-:W-:Y:S01]  /*ec20*/  IMAD.WIDE R32, R53.reuse, 0x2, R32 ;  /* 0x0000000235207825 */ /* 0x040fe200078e0220 */
[----:B------:R-:W-:Y:S03]  /*ec30*/  STL.64 [R1+0x120], R18 ;  /* 0x0001201201007387 */ /* 0x000fe60000100a00 */
[C---:B--2---:R-:W-:Y:S01]  /*ec40*/  IMAD.WIDE R38, R53.reuse, 0x2, R38 ;  /* 0x0000000235267825 */ /* 0x044fe200078e0226 */
[----:B------:R-:W-:Y:S03]  /*ec50*/  STL.64 [R1+0x128], R32 ;  /* 0x0001282001007387 */ /* 0x000fe60000100a00 */
[C---:B------:R-:W-:Y:S01]  /*ec60*/  IMAD.WIDE R22, R53.reuse, 0x2, R22 ;  /* 0x0000000235167825 */ /* 0x040fe200078e0216 */
[----:B------:R-:W-:Y:S03]  /*ec70*/  STL.64 [R1+0x130], R38 ;  /* 0x0001302601007387 */ /* 0x000fe60000100a00 */
[C---:B------:R-:W-:Y:S01]  /*ec80*/  IMAD.WIDE R48, R53.reuse, 0x2, R48 ;  /* 0x0000000235307825 */ /* 0x040fe200078e0230 */
[----:B------:R-:W-:Y:S03]  /*ec90*/  STL.64 [R1+0x138], R22 ;  /* 0x0001381601007387 */ /* 0x000fe60000100a00 */
[C---:B------:R-:W-:Y:S01]  /*eca0*/  IMAD.WIDE R6, R53.reuse, 0x2, R6 ;  /* 0x0000000235067825 */ /* 0x040fe200078e0206 */
[----:B------:R-:W-:Y:S03]  /*ecb0*/  STL.64 [R1+0x140], R48 ;  /* 0x0001403001007387 */ /* 0x000fe60000100a00 */
[C---:B------:R-:W-:Y:S01]  /*ecc0*/  IMAD.WIDE R36, R53.reuse, 0x2, R36 ;  /* 0x0000000235247825 */ /* 0x040fe200078e0224 */
[----:B------:R-:W-:Y:S03]  /*ecd0*/  STL.64 [R1+0x1c0], R6 ;  /* 0x0001c00601007387 */ /* 0x000fe60000100a00 */
[----:B------:R-:W-:Y:S01]  /*ece0*/  IMAD.WIDE R16, R53, 0x2, R16 ;  /* 0x0000000235107825 */ /* 0x000fe200078e0210 */
[----:B------:R-:W-:Y:S01]  /*ecf0*/  STL.64 [R1+0x148], R36 ;  /* 0x0001482401007387 */ /* 0x000fe20000100a00 */
[----:B0-----:R-:W-:-:S03]  /*ed00*/  SHF.R.U32.HI R12, RZ, 0x6, R52 ;  /* 0x00000006ff0c7819 */ /* 0x001fc60000011634 */
[----:B------:R-:W-:Y:S01]  /*ed10*/  STL.64 [R1+0x150], R16 ;  /* 0x0001501001007387 */ /* 0x000fe20000100a00 */
[----:B------:R-:W-:-:S04]  /*ed20*/  SGXT.U32 R12, R12, 0x1 ;  /* 0x000000010c0c781a */ /* 0x000fc80000000000 */
[----:B------:R-:W-:Y:S02]  /*ed30*/  LOP3.LUT R12, R12, 0x6, RZ, 0xfc, !PT ;  /* 0x000000060c0c7812 */ /* 0x000fe400078efcff */
[----:B------:R-:W-:Y:S02]  /*ed40*/  PRMT R13, RZ, 0x7610, R13 ;  /* 0x00007610ff0d7816 */ /* 0x000fe4000000000d */
[----:B------:R-:W-:Y:S01]  /*ed50*/  ISETP.GE.AND P6, PT, R12, UR8, PT ;  /* 0x000000080c007c0c */ /* 0x000fe2000bfc6270 */
[----:B---3--:R-:W-:-:S05]  /*ed60*/  IMAD.WIDE R26, R53, 0x2, R26 ;  /* 0x00000002351a7825 */ /* 0x008fca00078e021a */
[----:B------:R-:W2:Y:S01]  /*ed70*/  @!P3 LDG.E.U16 R13, desc[UR22][R26.64] ;  /* 0x000000161a0db981 */ /* 0x000ea2000c1e1500 */
[----:B----4-:R-:W-:-:S04]  /*ed80*/  IMAD.WIDE R40, R53, 0x2, R40 ;  /* 0x0000000235287825 */ /* 0x010fc800078e0228 */
[----:B------:R-:W-:-:S04]  /*ed90*/  IMAD.WIDE R50, R53, 0x2, R50 ;  /* 0x0000000235327825 */ /* 0x000fc800078e0232 */
        /* <DEDUP_REMOVED lines=8> */
[----:B------:R-:W-:-:S05]  /*ee20*/  IMAD.WIDE R46, R53, 0x2, R46 ;  /* 0x00000002352e7825 */ /* 0x000fca00078e022e */
[----:B------:R-:W-:Y:S04]  /*ee30*/  STL.64 [R1+0x158], R46 ;  /* 0x0001582e01007387 */ /* 0x000fe80000100a00 */
        /* <DEDUP_REMOVED lines=10> */
[----:B------:R0:W-:Y:S04]  /*eee0*/  STL.64 [R1+0x330], R26 ;  /* 0x0003301a01007387 */ /* 0x0001e80000100a00 */
[----:B------:R-:W3:Y:S01]  /*eef0*/  LDL.LU R12, [R1+0xb28] ;  /* 0x000b2800010c7983 */ /* 0x000ee20000300800 */
[----:B------:R-:W-:-:S04]  /*ef00*/  SHF.R.U32.HI R0, RZ, 0x6, R52 ;  /* 0x00000006ff007819 */ /* 0x000fc80000011634 */
[----:B------:R-:W-:-:S04]  /*ef10*/  SGXT.U32 R0, R0, 0x1 ;  /* 0x000000010000781a */ /* 0x000fc80000000000 */
[----:B------:R-:W-:-:S04]  /*ef20*/  LOP3.LUT R0, R0, 0x2, RZ, 0xfc, !PT ;  /* 0x0000000200007812 */ /* 0x000fc800078efcff */
[----:B------:R-:W-:Y:S01]  /*ef30*/  ISETP.GE.AND P4, PT, R0, UR8, PT ;  /* 0x0000000800007c0c */ /* 0x000fe2000bf86270 */
[----:B------:R-:W-:-:S05]  /*ef40*/  IMAD.WIDE R42, R53, 0x2, R42 ;  /* 0x00000002352a7825 */ /* 0x000fca00078e022a */
[----:B------:R-:W-:Y:S04]  /*ef50*/  STL.64 [R1+0x1e0], R42 ;  /* 0x0001e02a01007387 */ /* 0x000fe80000100a00 */
[----:B0-----:R-:W4:Y:S04]  /*ef60*/  LDL.LU.64 R26, [R1+0xb20] ;  /* 0x000b2000011a7983 */ /* 0x001f280000300a00 */
[----:B--2---:R0:W-:Y:S04]  /*ef70*/  STL [R1+0x420], R13 ;  /* 0x0004200d01007387 */ /* 0x0041e80000100800 */
[----:B0-----:R-:W2:Y:S01]  /*ef80*/  LDL.LU R13, [R1+0xb1c] ;  /* 0x000b1c00010d7983 */ /* 0x001ea20000300800 */
[----:B---3--:R-:W-:-:S06]  /*ef90*/  PRMT R12, RZ, 0x7610, R12 ;  /* 0x00007610ff0c7816 */ /* 0x008fcc000000000c */
[----:B------:R0:W3:Y:S04]  /*efa0*/  @!P4 LDG.E.U16 R12, desc[UR22][R42.64] ;  /* 0x000000162a0cc981 */ /* 0x0000e8000c1e1500 */
[----:B------:R-:W0:Y:S01]  /*efb0*/  LDL.LU R43, [R1+0xb18] ;  /* 0x000b1800012b7983 */ /* 0x000e220000300800 */
[----:B------:R-:W-:-:S04]  /*efc0*/  SHF.R.U32.HI R0, RZ, 0x6, R52 ;  /* 0x00000006ff007819 */ /* 0x000fc80000011634 */
[----:B------:R-:W-:-:S04]  /*efd0*/  SGXT.U32 R0, R0, 0x1 ;  /* 0x000000010000781a */ /* 0x000fc80000000000 */
[----:B------:R-:W-:-:S04]  /*efe0*/  LOP3.LUT R0, R0, 0x4, RZ, 0xfc, !PT ;  /* 0x0000000400007812 */ /* 0x000fc800078efcff */
[----:B------:R-:W-:Y:S02]  /*eff0*/  ISETP.GE.AND P5, PT, R0, UR8, PT ;  /* 0x0000000800007c0c */ /* 0x000fe4000bfa6270 */
[----:B----4-:R-:W-:-:S11]  /*f000*/  PRMT R27, RZ, 0x7610, R27 ;  /* 0x00007610ff1b7816 */ /* 0x010fd6000000001b */
[----:B------:R-:W4:Y:S01]  /*f010*/  @!P5 LDG.E.U16 R27, desc[UR22][R40.64] ;  /* 0x00000016281bd981 */ /* 0x000f22000c1e1500 */
[----:B0-----:R-:W-:-:S06]  /*f020*/  PRMT R43, RZ, 0x7610, R43 ;  /* 0x00007610ff2b7816 */ /* 0x001fcc000000002b */
[----:B------:R-:W2:Y:S01]  /*f030*/  @!P6 LDG.E.U16 R43, desc[UR22][R50.64] ;  /* 0x00000016322be981 */ /* 0x000ea2000c1e1500 */
[----:B------:R-:W-:-:S04]  /*f040*/  SHF.R.U32.HI R0, RZ, 0x6, R52 ;  /* 0x00000006ff007819 */ /* 0x000fc80000011634 */
[----:B------:R-:W-:-:S04]  /*f050*/  SGXT.U32 R0, R0, 0x1 ;  /* 0x000000010000781a */ /* 0x000fc80000000000 */
[----:B------:R-:W-:Y:S02]  /*f060*/  LOP3.LUT R0, R0, 0x8, RZ, 0xfc, !PT ;  /* 0x0000000800007812 */ /* 0x000fe400078efcff */
[----:B------:R-:W-:Y:S02]  /*f070*/  SHF.R.U32.HI R42, RZ, 0x6, R52 ;  /* 0x00000006ff2a7819 */ /* 0x000fe40000011634 */
[----:B------:R-:W-:Y:S02]  /*f080*/  ISETP.GE.AND P2, PT, R0, UR8, PT ;  /* 0x0000000800007c0c */ /* 0x000fe4000bf46270 */
[----:B------:R-:W-:Y:S01]  /*f090*/  SGXT.U32 R42, R42, 0x1 ;  /* 0x000000012a2a781a */ /* 0x000fe20000000000 */
[----:B---3--:R-:W-:Y:S01]  /*f0a0*/  STL [R1+0x930], R12 ;  /* 0x0009300c01007387 */ /* 0x008fe20000100800 */
[----:B------:R-:W-:Y:S02]  /*f0b0*/  PRMT R26, RZ, 0x7610, R26 ;  /* 0x00007610ff1a7816 */ /* 0x000fe4000000001a */
[----:B------:R-:W-:Y:S01]  /*f0c0*/  LOP3.LUT R42, R42, 0x10, RZ, 0xfc, !PT ;  /* 0x000000102a2a7812 */ /* 0x000fe200078efcff */
[----:B------:R-:W3:Y:S04]  /*f0d0*/  LDL.LU.64 R40, [R1+0xb10] ;  /* 0x000b100001287983 */ /* 0x000ee80000300a00 */
[----:B----4-:R-:W-:Y:S01]  /*f0e0*/  STL [R1+0x934], R27 ;  /* 0x0009341b01007387 */ /* 0x010fe20000100800 */
[----:B------:R-:W-:-:S03]  /*f0f0*/  ISETP.GE.AND P6, PT, R42, UR8, PT ;  /* 0x000000082a007c0c */ /* 0x000fc6000bfc6270 */
[----:B------:R-:W4:Y:S04]  /*f100*/  LDL.LU.64 R50, [R1+0xb08] ;  /* 0x000b080001327983 */ /* 0x000f280000300a00 */
[----:B------:R-:W3:Y:S01]  /*f110*/  @!P2 LDG.E.U16 R26, desc[UR22][R28.64] ;  /* 0x000000161c1aa981 */ /* 0x000ee2000c1e1500 */
[----:B------:R-:W-:-:S04]  /*f120*/  SHF.R.U32.HI R0, RZ, 0x6, R52 ;  /* 0x00000006ff007819 */ /* 0x000fc80000011634 */
[----:B------:R-:W-:-:S04]  /*f130*/  SGXT.U32 R0, R0, 0x1 ;  /* 0x000000010000781a */ /* 0x000fc80000000000 */
[----:B------:R-:W-:-:S04]  /*f140*/  LOP3.LUT R0, R0, 0xa, RZ, 0xfc, !PT ;  /* 0x0000000a00007812 */ /* 0x000fc800078efcff */
[----:B------:R-:W-:Y:S02]  /*f150*/  ISETP.GE.AND P3, PT, R0, UR8, PT ;  /* 0x0000000800007c0c */ /* 0x000fe4000bf66270 */
[----:B--2---:R-:W-:-:S11]  /*f160*/  PRMT R13, RZ, 0x7610, R13 ;  /* 0x00007610ff0d7816 */ /* 0x004fd6000000000d */
[----:B------:R-:W2:Y:S04]  /*f170*/  @!P3 LDG.E.U16 R13, desc[UR22][R44.64] ;  /* 0x000000162c0db981 */ /* 0x000ea8000c1e1500 */
[----:B------:R-:W-:Y:S04]  /*f180*/  STL [R1+0x938], R43 ;  /* 0x0009382b01007387 */ /* 0x000fe80000100800 */
[----:B------:R-:W4:Y:S04]  /*f190*/  LDL.LU R42, [R1+0xb00] ;  /* 0x000b0000012a7983 */ /* 0x000f280000300800 */
[----:B------:R-:W4:Y:S01]  /*f1a0*/  LDL.LU.64 R28, [R1+0xaf8] ;  /* 0x000af800011c7983 */ /* 0x000f220000300a00 */
[----:B------:R-:W-:-:S04]  /*f1b0*/  SHF.R.U32.HI R0, RZ, 0x6, R52 ;  /* 0x00000006ff007819 */ /* 0x000fc80000011634 */
[----:B------:R-:W-:-:S04]  /*f1c0*/  SGXT.U32 R0, R0, 0x1 ;  /* 0x000000010000781a */ /* 0x000fc80000000000 */
[----:B------:R-:W-:-:S04]  /*f1d0*/  LOP3.LUT R0, R0, 0xc, RZ, 0xfc, !PT ;  /* 0x0000000c00007812 */ /* 0x000fc800078efcff */
[----:B------:R-:W-:Y:S02]  /*f1e0*/  ISETP.GE.AND P4, PT, R0, UR8, PT ;  /* 0x0000000800007c0c */ /* 0x000fe4000bf86270 */
[----:B------:R-:W-:-:S04]  /*f1f0*/  LEA.HI R0, R52, 0xe, RZ, 0x1a ;  /* 0x0000000e34007811 */ /* 0x000fc800078fd0ff */
[----:B------:R-:W-:Y:S02]  /*f200*/  ISETP.GE.AND P5, PT, R0, UR8, PT ;  /* 0x0000000800007c0c */ /* 0x000fe4000bfa6270 */
[----:B------:R-:W-:-:S04]  /*f210*/  SHF.R.U32.HI R0, RZ, 0x6, R52 ;  /* 0x00000006ff007819 */ /* 0x000fc80000011634 */
[----:B------:R-:W-:-:S04]  /*f220*/  SGXT.U32 R0, R0, 0x1 ;  /* 0x000000010000781a */ /* 0x000fc80000000000 */
[----:B------:R-:W-:Y:S01]  /*f230*/  LOP3.LUT R0, R0, 0x12, RZ, 0xfc, !PT ;  /* 0x0000001200007812 */ /* 0x000fe200078efcff */
[----:B---3--:R0:W-:Y:S01]  /*f240*/  STL [R1+0x410], R26 ;  /* 0x0004101a01007387 */ /* 0x0081e20000100800 */
[----:B------:R-:W-:Y:S02]  /*f250*/  SHF.R.U32.HI R52, RZ, 0x6, R52 ;  /* 0x00000006ff347819 */ /* 0x000fe40000011634 */
[----:B------:R-:W-:Y:S01]  /*f260*/  ISETP.GE.AND P2, PT, R0, UR8, PT ;  /* 0x0000000800007c0c */ /* 0x000fe2000bf46270 */
[----:B0-----:R-:W3:Y:S04]  /*f270*/  LDL.LU R26, [R1+0xaf4] ;  /* 0x000af400011a7983 */ /* 0x001ee80000300800 */
[----:B------:R-:W3:Y:S04]  /*f280*/  LDL.LU R0, [R1+0xaf0] ;  /* 0x000af00001007983 */ /* 0x000ee80000300800 */
[----:B------:R-:W3:Y:S01]  /*f290*/  LDL.LU.64 R44, [R1+0xae8] ;  /* 0x000ae800012c7983 */ /* 0x000ee20000300a00 */
[----:B------:R-:W-:-:S04]  /*f2a0*/  SGXT.U32 R52, R52, 0x1 ;  /* 0x000000013434781a */ /* 0x000fc80000000000 */
[----:B------:R-:W-:Y:S01]  /*f2b0*/  LOP3.LUT R52, R52, 0x14, RZ, 0xfc, !PT ;  /* 0x0000001434347812 */ /* 0x000fe200078efcff */
[----:B--2---:R0:W-:Y:S03]  /*f2c0*/  STL [R1+0x93c], R13 ;  /* 0x00093c0d01007387 */ /* 0x0041e60000100800 */
[----:B------:R-:W-:Y:S02]  /*f2d0*/  ISETP.GE.AND P3, PT, R52, UR8, PT ;  /* 0x0000000834007c0c */ /* 0x000fe4000bf66270 */
[----:B0-----:R-:W-:-:S06]  /*f2e0*/  PRMT R13, RZ, 0x7610, R13 ;  /* 0x00007610ff0d7816 */ /* 0x001fcc000000000d */
[----:B------:R-:W2:Y:S01]  /*f2f0*/  @!P6 LDG.E.U16 R13, desc[UR22][R10.64] ;  /* 0x000000160a0de981 */ /* 0x000ea2000c1e1500 */
[----:B----4-:R-:W-:-:S06]  /*f300*/  PRMT R28, RZ, 0x7610, R28 ;  /* 0x00007610ff1c7816 */ /* 0x010fcc000000001c */
[----:B------:R-:W4:Y:S01]  /*f310*/  @!P4 LDG.E.U16 R28, desc[UR22][R14.64] ;  /* 0x000000160e1cc981 */ /* 0x000f22000c1e1500 */
[----:B------:R-:W-:-:S06]  /*f320*/  PRMT R29, RZ, 0x7610, R29 ;  /* 0x00007610ff1d7816 */ /* 0x000fcc000000001d */
[----:B------:R-:W2:Y:S04]  /*f330*/  @!P3 LDG.E.U16 R29, desc[UR22][R24.64] ;  /* 0x00000016181db981 */ /* 0x000ea8000c1e1500 */
[----:B------:R-:W2:Y:S01]  /*f340*/  LDL.LU.64 R14, [R1+0xae0] ;  /* 0x000ae000010e7983 */ /* 0x000ea20000300a00 */
[----:B------:R-:W-:Y:S02]  /*f350*/  PRMT R43, RZ, 0x7610, R43 ;  /* 0x00007610ff2b7816 */ /* 0x000fe4000000002b */
[----:B---3--:R-:W-:Y:S02]  /*f360*/  PRMT R44, RZ, 0x7610, R44 ;  /* 0x00007610ff2c7816 */ /* 0x008fe4000000002c */
[----:B------:R-:W-:-:S04]  /*f370*/  PRMT R45, RZ, 0x7610, R45 ;  /* 0x00007610ff2d7816 */ /* 0x000fc8000000002d */
[----:B------:R-:W3:Y:S04]  /*f380*/  @!P5 LDG.E.U16 R44, desc[UR22][R20.64] ;  /* 0x00000016142cd981 */ /* 0x000ee8000c1e1500 */
[----:B----4-:R0:W-:Y:S02]  /*f390*/  STL [R1+0x940], R28 ;  /* 0x0009401c01007387 */ /* 0x0101e40000100800 */
[----:B0-----:R-:W0:Y:S02]  /*f3a0*/  S2R R28, SR_TID.X ;  /* 0x00000000001c7919 */ /* 0x001e240000002100 */
[----:B0-----:R-:W-:-:S04]  /*f3b0*/  SHF.R.U32.HI R52, RZ, 0x6, R28 ;  /* 0x00000006ff347819 */ /* 0x001fc8000001161c */
[----:B------:R-:W-:-:S04]  /*f3c0*/  SGXT.U32 R52, R52, 0x1 ;  /* 0x000000013434781a */ /* 0x000fc80000000000 */
[----:B------:R-:W-:-:S04]  /*f3d0*/  LOP3.LUT R52, R52, 0x16, RZ, 0xfc, !PT ;  /* 0x0000001634347812 */ /* 0x000fc800078efcff */
[----:B------:R-:W-:Y:S02]  /*f3e0*/  ISETP.GE.AND P4, PT, R52, UR8, PT ;  /* 0x0000000834007c0c */ /* 0x000fe4000bf86270 */
[----:B------:R-:W-:Y:S01]  /*f3f0*/  SHF.R.U32.HI R28, RZ, 0x6, R28 ;  /* 0x00000006ff1c7819 */ /* 0x000fe2000001161c */
[----:B------:R-:W4:Y:S03]  /*f400*/  LDL.LU R52, [R1+0xad8] ;  /* 0x000ad80001347983 */ /* 0x000f260000300800 */
[----:B------:R-:W-:Y:S01]  /*f410*/  SGXT.U32 R28, R28, 0x1 ;  /* 0x000000011c1c781a */ /* 0x000fe20000000000 */
[----:B------:R-:W3:Y:S03]  /*f420*/  LDL.LU.64 R20, [R1+0xad0] ;  /* 0x000ad00001147983 */ /* 0x000ee60000300a00 */
[----:B------:R-:W-:Y:S01]  /*f430*/  LOP3.LUT R28, R28, 0x18, RZ, 0xfc, !PT ;  /* 0x000000181c1c7812 */ /* 0x000fe200078efcff */
[----:B------:R-:W3:Y:S04]  /*f440*/  LDL.LU.64 R10, [R1+0xac8] ;  /* 0x000ac800010a7983 */ /* 0x000ee80000300a00 */
[----:B------:R-:W3:Y:S01]  /*f450*/  @!P4 LDG.E.U16 R45, desc[UR22][R30.64] ;  /* 0x000000161e2dc981 */ /* 0x000ee2000c1e1500 */
[----:B------:R-:W-:-:S02]  /*f460*/  ISETP.GE.AND P5, PT, R28, UR8, PT ;  /* 0x000000081c007c0c */ /* 0x000fc4000bfa6270 */
[----:B--2---:R-:W-:Y:S01]  /*f470*/  PRMT R14, RZ, 0x7610, R14 ;  /* 0x00007610ff0e7816 */ /* 0x004fe2000000000e */
[----:B------:R-:W-:Y:S04]  /*f480*/  STL [R1+0x950], R13 ;  /* 0x0009500d01007387 */ /* 0x000fe80000100800 */
[----:B------:R0:W-:Y:S04]  /*f490*/  STL [R1+0x984], R13 ;  /* 0x0009840d01007387 */ /* 0x0001e80000100800 */
[----:B------:R-:W2:Y:S04]  /*f4a0*/  @!P2 LDG.E.U16 R14, desc[UR22][R2.64] ;  /* 0x00000016020ea981 */ /* 0x000ea8000c1e1500 */
[----:B------:R-:W2:Y:S04]  /*f4b0*/  @!P5 LDG.E.U16 R43, desc[UR22][R46.64] ;  /* 0x000000162e2bd981 */ /* 0x000ea8000c1e1500 */
[----:B------:R-:W4:Y:S04]  /*f4c0*/  LDL.LU.64 R2, [R1+0xac0] ;  /* 0x000ac00001027983 */ /* 0x000f280000300a00 */
[----:B------:R-:W4:Y:S04]  /*f4d0*/  LDL.LU.64 R24, [R1+0xab8] ;  /* 0x000ab80001187983 */ /* 0x000f280000300a00 */
[----:B------:R-:W-:Y:S04]  /*f4e0*/  STL [R1+0x960], R29 ;  /* 0x0009601d01007387 */ /* 0x000fe80000100800 */
[----:B------:R-:W-:Y:S04]  /*f4f0*/  STL [R1+0x988], R29 ;  /* 0x0009881d01007387 */ /* 0x000fe80000100800 */
[----:B------:R-:W4:Y:S01]  /*f500*/  LDL.LU.64 R30, [R1+0xab0] ;  /* 0x000ab000011e7983 */ /* 0x000f220000300a00 */
[----:B------:R-:W0:Y:S02]  /*f510*/  S2R R28, SR_TID.X ;  /* 0x00000000001c7919 */ /* 0x000e240000002100 */
[----:B0-----:R-:W-:-:S02]  /*f520*/  SHF.R.U32.HI R13, RZ, 0x6, R28 ;  /* 0x00000006ff0d7819 */ /* 0x001fc4000001161c */
[----:B------:R-:W-:-:S04]  /*f530*/  SHF.R.U32.HI R28, RZ, 0x6, R28 ;  /* 0x00000006ff1c7819 */ /* 0x000fc8000001161c */
[----:B------:R-:W-:-:S04]  /*f540*/  SGXT.U32 R28, R28, 0x1 ;  /* 0x000000011c1c781a */ /* 0x000fc80000000000 */
[----:B------:R-:W-:-:S04]  /*f550*/  LOP3.LUT R28, R28, 0x1c, RZ, 0xfc, !PT ;  /* 0x0000001c1c1c7812 */ /* 0x000fc800078efcff */
[----:B------:R-:W-:Y:S02]  /*f560*/  ISETP.GE.AND P2, PT, R28, UR8, PT ;  /* 0x000000081c007c0c */ /* 0x000fe4000bf46270 */
[----:B------:R-:W0:Y:S01]  /*f570*/  S2R R28, SR_TID.X ;  /* 0x00000000001c7919 */ /* 0x000e220000002100 */
[----:B------:R-:W-:-:S04]  /*f580*/  SGXT.U32 R13, R13, 0x1 ;  /* 0x000000010d0d781a */ /* 0x000fc80000000000 */
[----:B------:R-:W-:-:S04]  /*f590*/  LOP3.LUT R13, R13, 0x1a, RZ, 0xfc, !PT ;  /* 0x0000001a0d0d7812 */ /* 0x000fc800078efcff */
[----:B------:R-:W-:Y:S02]  /*f5a0*/  ISETP.GE.AND P6, PT, R13, UR8, PT ;  /* 0x000000080d007c0c */ /* 0x000fe4000bfc6270 */
[----:B0-----:R-:W-:-:S04]  /*f5b0*/  LEA.HI R13, R28, 0x1e, RZ, 0x1a ;  /* 0x0000001e1c0d7811 */ /* 0x001fc800078fd0ff */
[----:B------:R-:W-:Y:S02]  /*f5c0*/  ISETP.GE.AND P3, PT, R13, UR8, PT ;  /* 0x000000080d007c0c */ /* 0x000fe4000bf66270 */
[----:B------:R-:W-:-:S04]  /*f5d0*/  SHF.R.U32.HI R13, RZ, 0x6, R28 ;  /* 0x00000006ff0d7819 */ /* 0x000fc8000001161c */
[----:B------:R-:W-:-:S04]  /*f5e0*/  SGXT.U32 R13, R13, 0x1 ;  /* 0x000000010d0d781a */ /* 0x000fc80000000000 */
[----:B------:R-:W-:-:S04]  /*f5f0*/  LOP3.LUT R13, R13, 0x20, RZ, 0xfc, !PT ;  /* 0x000000200d0d7812 */ /* 0x000fc800078efcff */
[----:B------:R-:W-:Y:S02]  /*f600*/  ISETP.GE.AND P4, PT, R13, UR8, PT ;  /* 0x000000080d007c0c */ /* 0x000fe4000bf86270 */
[----:B------:R-:W-:-:S04]  /*f610*/  SHF.R.U32.HI R13, RZ, 0x6, R28 ;  /* 0x00000006ff0d7819 */ /* 0x000fc8000001161c */
[----:B------:R-:W-:-:S04]  /*f620*/  SGXT.U32 R13, R13, 0x1 ;  /* 0x000000010d0d781a */ /* 0x000fc80000000000 */
[----:B------:R-:W-:-:S04]  /*f630*/  LOP3.LUT R13, R13, 0x22, RZ, 0xfc, !PT ;  /* 0x000000220d0d7812 */ /* 0x000fc800078efcff */
[----:B------:R-:W-:Y:S02]  /*f640*/  ISETP.GE.AND P5, PT, R13, UR8, PT ;  /* 0x000000080d007c0c */ /* 0x000fe4000bfa6270 */
[----:B------:R-:W-:Y:S02]  /*f650*/  SHF.R.U32.HI R13, RZ, 0x6, R28 ;  /* 0x00000006ff0d7819 */ /* 0x000fe4000001161c */
[----:B------:R-:W-:Y:S02]  /*f660*/  PRMT R15, RZ, 0x7610, R15 ;  /* 0x00007610ff0f7816 */ /* 0x000fe4000000000f */
[----:B------:R-:W-:-:S04]  /*f670*/  SGXT.U32 R13, R13, 0x1 ;  /* 0x000000010d0d781a */ /* 0x000fc80000000000 */
[----:B------:R-:W-:Y:S01]  /*f680*/  LOP3.LUT R13, R13, 0x24, RZ, 0xfc, !PT ;  /* 0x000000240d0d7812 */ /* 0x000fe200078efcff */
[----:B------:R-:W4:Y:S03]  /*f690*/  @!P6 LDG.E.U16 R15, desc[UR22][R16.64] ;  /* 0x00000016100fe981 */ /* 0x000f26000c1e1500 */
[----:B------:R-:W-:Y:S02]  /*f6a0*/  ISETP.GE.AND P6, PT, R13, UR8, PT ;  /* 0x000000080d007c0c */ /* 0x000fe4000bfc6270 */
[----:B------:R-:W-:-:S06]  /*f6b0*/  PRMT R27, RZ, 0x7610, R27 ;  /* 0x00007610ff1b7816 */ /* 0x000fcc000000001b */
[----:B------:R-:W4:Y:S04]  /*f6c0*/  @!P4 LDG.E.U16 R27, desc[UR22][R48.64] ;  /* 0x00000016301bc981 */ /* 0x000f28000c1e1500 */
[----:B---3--:R0:W-:Y:S04]  /*f6d0*/  STL.64 [R1+0x948], R44 ;  /* 0x0009482c01007387 */ /* 0x0081e80000100a00 */
[----:B------:R-:W3:Y:S04]  /*f6e0*/  LDL.LU.64 R46, [R1+0xaa8] ;  /* 0x000aa800012e7983 */ /* 0x000ee80000300a00 */
[----:B--2---:R-:W-:Y:S04]  /*f6f0*/  STL [R1+0x970], R43 ;  /* 0x0009702b01007387 */ /* 0x004fe80000100800 */
[----:B------:R-:W-:Y:S04]  /*f700*/  STL [R1+0x998], R43 ;  /* 0x0009982b01007387 */ /* 0x000fe80000100800 */
[----:B------:R-:W2:Y:S04]  /*f710*/  LDL.LU.64 R16, [R1+0xaa0] ;  /* 0x000aa00001107983 */ /* 0x000ea80000300a00 */
[----:B0-----:R-:W2:Y:S01]  /*f720*/  LDL.64 R44, [R1+0x118] ;  /* 0x00011800012c7983 */ /* 0x001ea20000100a00 */
[----:B----4-:R-:W-:-:S02]  /*f730*/  PRMT R30, RZ, 0x7610, R30 ;  /* 0x00007610ff1e7816 */ /* 0x010fc4000000001e */
[----:B------:R-:W-:-:S04]  /*f740*/  PRMT R31, RZ, 0x7610, R31 ;  /* 0x00007610ff1f7816 */ /* 0x000fc8000000001f */
[----:B------:R-:W4:Y:S04]  /*f750*/  @!P2 LDG.E.U16 R30, desc[UR22][R36.64] ;  /* 0x00000016241ea981 */ /* 0x000f28000c1e1500 */
[----:B------:R-:W4:Y:S01]  /*f760*/  @!P6 LDG.E.U16 R31, desc[UR22][R38.64] ;  /* 0x00000016261fe981 */ /* 0x000f22000c1e1500 */
[----:B------:R-:W-:-:S04]  /*f770*/  SHF.R.U32.HI R13, RZ, 0x6, R28 ;  /* 0x00000006ff0d7819 */ /* 0x000fc8000001161c */
[----:B------:R-:W-:-:S04]  /*f780*/  SGXT.U32 R13, R13, 0x1 ;  /* 0x000000010d0d781a */ /* 0x000fc80000000000 */
[----:B------:R-:W-:-:S04]  /*f790*/  LOP3.LUT R13, R13, 0x26, RZ, 0xfc, !PT ;  /* 0x000000260d0d7812 */ /* 0x000fc800078efcff */
[----:B------:R-:W-:Y:S02]  /*f7a0*/  ISETP.GE.AND P2, PT, R13, UR8, PT ;  /* 0x000000080d007c0c */ /* 0x000fe4000bf46270 */
[----:B------:R-:W-:-:S04]  /*f7b0*/  SHF.R.U32.HI R13, RZ, 0x6, R28 ;  /* 0x00000006ff0d7819 */ /* 0x000fc8000001161c */
[----:B------:R-:W-:-:S04]  /*f7c0*/  SGXT.U32 R13, R13, 0x1 ;  /* 0x000000010d0d781a */ /* 0x000fc80000000000 */
[----:B------:R-:W-:Y:S02]  /*f7d0*/  LOP3.LUT R13, R13, 0x28, RZ, 0xfc, !PT ;  /* 0x000000280d0d7812 */ /* 0x000fe400078efcff */
[----:B------:R-:W-:Y:S01]  /*f7e0*/  PRMT R12, RZ, 0x7610, R12 ;  /* 0x00007610ff0c7816 */ /* 0x000fe2000000000c */
[----:B------:R0:W-:Y:S04]  /*f7f0*/  STL.64 [R1+0x958], R14 ;  /* 0x0009580e01007387 */ /* 0x0001e80000100a00 */
[----:B------:R-:W4:Y:S01]  /*f800*/  LDL.LU.64 R36, [R1+0xa98] ;  /* 0x000a980001247983 */ /* 0x000f220000300a00 */
[----:B---3--:R-:W-:-:S06]  /*f810*/  PRMT R46, RZ, 0x7610, R46 ;  /* 0x00007610ff2e7816 */ /* 0x008fcc000000002e */
[----:B------:R-:W3:Y:S01]  /*f820*/  @!P3 LDG.E.U16 R46, desc[UR22][R6.64] ;  /* 0x00000016062eb981 */ /* 0x000ee2000c1e1500 */
[----:B------:R-:W-:Y:S02]  /*f830*/  ISETP.GE.AND P3, PT, R13, UR8, PT ;  /* 0x000000080d007c0c */ /* 0x000fe4000bf66270 */
[----:B------:R-:W-:-:S04]  /*f840*/  SHF.R.U32.HI R13, RZ, 0x6, R28 ;  /* 0x00000006ff0d7819 */ /* 0x000fc8000001161c */
[----:B------:R-:W-:Y:S02]  /*f850*/  SGXT.U32 R13, R13, 0x1 ;  /* 0x000000010d0d781a */ /* 0x000fe40000000000 */
[----:B------:R-:W-:Y:S01]  /*f860*/  PRMT R47, RZ, 0x7610, R47 ;  /* 0x00007610ff2f7816 */ /* 0x000fe2000000002f */
[----:B------:R-:W3:Y:S01]  /*f870*/  LDL.LU.64 R6, [R1+0xa90] ;  /* 0x000a900001067983 */ /* 0x000ee20000300a00 */
[----:B------:R-:W-:Y:S02]  /*f880*/  LOP3.LUT R13, R13, 0x2a, RZ, 0xfc, !PT ;  /* 0x0000002a0d0d7812 */ /* 0x000fe400078efcff */
[----:B--2---:R-:W-:Y:S01]  /*f890*/  PRMT R16, RZ, 0x7610, R16 ;  /* 0x00007610ff107816 */ /* 0x004fe20000000010 */
[----:B------:R-:W2:Y:S01]  /*f8a0*/  LDL.LU.64 R48, [R1+0xa88] ;  /* 0x000a880001307983 */ /* 0x000ea20000300a00 */
[----:B------:R-:W-:-:S03]  /*f8b0*/  ISETP.GE.AND P4, PT, R13, UR8, PT ;  /* 0x000000080d007c0c */ /* 0x000fc6000bf86270 */
[----:B------:R-:W-:Y:S04]  /*f8c0*/  STL [R1+0x99c], R27 ;  /* 0x00099c1b01007387 */ /* 0x000fe80000100800 */
[----:B------:R-:W2:Y:S01]  /*f8d0*/  @!P5 LDG.E.U16 R16, desc[UR22][R22.64] ;  /* 0x000000161610d981 */ /* 0x000ea2000c1e1500 */
[----:B------:R-:W-:-:S03]  /*f8e0*/  PRMT R17, RZ, 0x7610, R17 ;  /* 0x00007610ff117816 */ /* 0x000fc60000000011 */
[----:B------:R-:W3:Y:S04]  /*f8f0*/  @!P2 LDG.E.U16 R47, desc[UR22][R32.64] ;  /* 0x00000016202fa981 */ /* 0x000ee8000c1e1500 */
[----:B------:R-:W2:Y:S04]  /*f900*/  @!P3 LDG.E.U16 R12, desc[UR22][R18.64] ;  /* 0x00000016120cb981 */ /* 0x000ea8000c1e1500 */
[----:B------:R-:W2:Y:S04]  /*f910*/  LDL.LU.64 R22, [R1+0xa80] ;  /* 0x000a800001167983 */ /* 0x000ea80000300a00 */
[----:B------:R-:W2:Y:S04]  /*f920*/  LDL.LU.64 R38, [R1+0xa78] ;  /* 0x000a780001267983 */ /* 0x000ea80000300a00 */
[----:B----4-:R-:W-:Y:S04]  /*f930*/  STL.64 [R1+0x968], R30 ;  /* 0x0009681e01007387 */ /* 0x010fe80000100a00 */
[----:B------:R-:W4:Y:S04]  /*f940*/  LDL.LU.64 R32, [R1+0xa70] ;  /* 0x000a700001207983 */ /* 0x000f280000300a00 */
[----:B------:R-:W4:Y:S01]  /*f950*/  @!P4 LDG.E.U16 R17, desc[UR22][R44.64] ;  /* 0x000000162c11c981 */ /* 0x000f22000c1e1500 */
        /* <DEDUP_REMOVED lines=14> */
[----:B------:R-:W-:Y:S02]  /*fa40*/  LOP3.LUT R13, R13, 0x34, RZ, 0xfc, !PT ;  /* 0x000000340d0d7812 */ /* 0x000fe400078efcff */
[----:B------:R-:W-:Y:S02]  /*fa50*/  PRMT R52, RZ, 0x7610, R52 ;  /* 0x00007610ff347816 */ /* 0x000fe40000000034 */
[----:B------:R-:W-:-:S04]  /*fa60*/  ISETP.GE.AND P3, PT, R13, UR8, PT ;  /* 0x000000080d007c0c */ /* 0x000fc8000bf66270 */
[----:B------:R1:W4:Y:S04]  /*fa70*/  @!P6 LDG.E.U16 R52, desc[UR22][R4.64] ;  /* 0x000000160434e981 */ /* 0x000328000c1e1500 */
[----:B---3--:R3:W-:Y:S04]  /*fa80*/  STL.64 [R1+0x978], R46 ;  /* 0x0009782e01007387 */ /* 0x0087e80000100a00 */
[----:B------:R-:W3:Y:S04]  /*fa90*/  LDL.LU.64 R18, [R1+0xa68] ;  /* 0x000a680001127983 */ /* 0x000ee80000300a00 */
[----:B--2---:R-:W-:Y:S01]  /*faa0*/  STL [R1+0x9a8], R12 ;  /* 0x0009a80c01007387 */ /* 0x004fe20000100800 */
[----:B----4-:R-:W-:-:S02]  /*fab0*/  PRMT R32, RZ, 0x7610, R32 ;  /* 0x00007610ff207816 */ /* 0x010fc40000000020 */
[----:B------:R-:W-:Y:S01]  /*fac0*/  PRMT R33, RZ, 0x7610, R33 ;  /* 0x00007610ff217816 */ /* 0x000fe20000000021 */
[----:B------:R2:W-:Y:S04]  /*fad0*/  STL.64 [R1+0x990], R16 ;  /* 0x0009901001007387 */ /* 0x0005e80000100a00 */
[----:B------:R-:W4:Y:S04]  /*fae0*/  @!P5 LDG.E.U16 R32, desc[UR22][R8.64] ;  /* 0x000000160820d981 */ /* 0x000f28000c1e1500 */
[----:B------:R-:W4:Y:S04]  /*faf0*/  @!P3 LDG.E.U16 R33, desc[UR22][R40.64] ;  /* 0x000000162821b981 */ /* 0x000f28000c1e1500 */
[----:B------:R-:W2:Y:S04]  /*fb00*/  LDL.LU.64 R8, [R1+0xa60] ;  /* 0x000a600001087983 */ /* 0x000ea80000300a00 */
[----:B------:R-:W1:Y:S01]  /*fb10*/  LDL.LU.64 R4, [R1+0xa58] ;  /* 0x000a580001047983 */ /* 0x000e620000300a00 */
        /* <DEDUP_REMOVED lines=8> */
[----:B---3--:R-:W-:Y:S02]  /*fba0*/  PRMT R18, RZ, 0x7610, R18 ;  /* 0x00007610ff127816 */ /* 0x008fe40000000012 */
[----:B------:R-:W-:-:S04]  /*fbb0*/  PRMT R19, RZ, 0x7610, R19 ;  /* 0x00007610ff137816 */ /* 0x000fc80000000013 */
[----:B------:R-:W3:Y:S05]  /*fbc0*/  @!P2 LDG.E.U16 R18, desc[UR22][R34.64] ;  /* 0x000000162212a981 */ /* 0x000eea000c1e1500 */
[----:B------:R-:W3:Y:S04]  /*fbd0*/  @!P5 LDG.E.U16 R19, desc[UR22][R20.64] ;  /* 0x000000161413d981 */ /* 0x000ee8000c1e1500 */
[----:B------:R-:W2:Y:S04]  /*fbe0*/  LDL.LU.64 R34, [R1+0xa50] ;  /* 0x000a500001227983 */ /* 0x000ea80000300a00 */
[----:B------:R-:W2:Y:S04]  /*fbf0*/  LDL.LU.64 R40, [R1+0xa48] ;  /* 0x000a480001287983 */ /* 0x000ea80000300a00 */
[----:B----4-:R-:W-:Y:S04]  /*fc00*/  STL.64 [R1+0x9a0], R32 ;  /* 0x0009a02001007387 */ /* 0x010fe80000100a00 */
[----:B------:R-:W4:Y:S01]  /*fc10*/  LDL.64 R44, [R1+0x98] ;  /* 0x00009800012c7983 */ /* 0x000f220000100a00 */
[----:B-1----:R-:W-:-:S06]  /*fc20*/  PRMT R4, RZ, 0x7610, R4 ;  /* 0x00007610ff047816 */ /* 0x002fcc0000000004 */
[----:B------:R-:W4:Y:S04]  /*fc30*/  @!P4 LDG.E.U16 R4, desc[UR22][R50.64] ;  /* 0x000000163204c981 */ /* 0x000f28000c1e1500 */
[----:B------:R-:W4:Y:S04]  /*fc40*/  LDL.LU.64 R50, [R1+0xa40] ;  /* 0x000a400001327983 */ /* 0x000f280000300a00 */
[----:B------:R-:W4:Y:S01]  /*fc50*/  LDL.LU.64 R20, [R1+0xa38] ;  /* 0x000a380001147983 */ /* 0x000f220000300a00 */
[----:B------:R-:W-:-:S04]  /*fc60*/  SHF.R.U32.HI R13, RZ, 0x6, R28 ;  /* 0x00000006ff0d7819 */ /* 0x000fc8000001161c */
[----:B------:R-:W-:-:S04]  /*fc70*/  SGXT.U32 R13, R13, 0x1 ;  /* 0x000000010d0d781a */ /* 0x000fc80000000000 */
[----:B------:R-:W-:Y:S02]  /*fc80*/  LOP3.LUT R13, R13, 0x40, RZ, 0xfc, !PT ;  /* 0x000000400d0d7812 */ /* 0x000fe400078efcff */
[--C-:B0-----:R-:W-:Y:S02]  /*fc90*/  SHF.R.U32.HI R14, RZ, 0x6, R28.reuse ;  /* 0x00000006ff0e7819 */ /* 0x101fe4000001161c */
[----:B------:R-:W-:Y:S02]  /*fca0*/  ISETP.GE.AND P2, PT, R13, UR8, PT ;  /* 0x000000080d007c0c */ /* 0x000fe4000bf46270 */
[----:B------:R-:W-:Y:S02]  /*fcb0*/  SHF.R.U32.HI R13, RZ, 0x6, R28 ;  /* 0x00000006ff0d7819 */ /* 0x000fe4000001161c */
[----:B------:R-:W-:Y:S02]  /*fcc0*/  SGXT.U32 R14, R14, 0x1 ;  /* 0x000000010e0e781a */ /* 0x000fe40000000000 */
[----:B------:R-:W-:-:S02]  /*fcd0*/  SGXT.U32 R13, R13, 0x1 ;  /* 0x000000010d0d781a */ /* 0x000fc40000000000 */
[----:B------:R-:W-:Y:S02]  /*fce0*/  LOP3.LUT R14, R14, 0x3c, RZ, 0xfc, !PT ;  /* 0x0000003c0e0e7812 */ /* 0x000fe400078efcff */
[----:B------:R-:W-:Y:S02]  /*fcf0*/  LOP3.LUT R13, R13, 0x42, RZ, 0xfc, !PT ;  /* 0x000000420d0d7812 */ /* 0x000fe400078efcff */
[----:B------:R-:W-:Y:S02]  /*fd00*/  ISETP.GE.AND P6, PT, R14, UR8, PT ;  /* 0x000000080e007c0c */ /* 0x000fe4000bfc6270 */
[----:B------:R-:W-:Y:S02]  /*fd10*/  ISETP.GE.AND P3, PT, R13, UR8, PT ;  /* 0x000000080d007c0c */ /* 0x000fe4000bf66270 */
[--C-:B------:R-:W-:Y:S02]  /*fd20*/  SHF.R.U32.HI R13, RZ, 0x6, R28.reuse ;  /* 0x00000006ff0d7819 */ /* 0x100fe4000001161c */
[----:B------:R-:W-:-:S02]  /*fd30*/  SHF.R.U32.HI R14, RZ, 0x6, R28 ;  /* 0x00000006ff0e7819 */ /* 0x000fc4000001161c */
[----:B------:R-:W-:Y:S02]  /*fd40*/  SGXT.U32 R13, R13, 0x1 ;  /* 0x000000010d0d781a */ /* 0x000fe40000000000 */
[----:B------:R-:W-:Y:S02]  /*fd50*/  SGXT.U32 R14, R14, 0x1 ;  /* 0x000000010e0e781a */ /* 0x000fe40000000000 */
[----:B------:R-:W-:Y:S02]  /*fd60*/  LOP3.LUT R13, R13, 0x44, RZ, 0xfc, !PT ;  /* 0x000000440d0d7812 */ /* 0x000fe400078efcff */
[----:B------:R-:W-:Y:S02]  /*fd70*/  LOP3.LUT R14, R14, 0x48, RZ, 0xfc, !PT ;  /* 0x000000480e0e7812 */ /* 0x000fe400078efcff */
[----:B------:R-:W-:Y:S02]  /*fd80*/  ISETP.GE.AND P4, PT, R13, UR8, PT ;  /* 0x000000080d007c0c */ /* 0x000fe4000bf86270 */
[----:B------:R-:W-:-:S02]  /*fd90*/  ISETP.GE.AND P5, PT, R14, UR8, PT ;  /* 0x000000080e007c0c */ /* 0x000fc4000bfa6270 */
[----:B------:R-:W-:Y:S02]  /*fda0*/  PRMT R5, RZ, 0x7610, R5 ;  /* 0x00007610ff057816 */ /* 0x000fe40000000005 */
[----:B------:R-:W-:-:S04]  /*fdb0*/  PRMT R0, RZ, 0x7610, R0 ;  /* 0x00007610ff007816 */ /* 0x000fc80000000000 */
[----:B------:R0:W4:Y:S05]  /*fdc0*/  @!P2 LDG.E.U16 R5, desc[UR22][R2.64] ;  /* 0x000000160205a981 */ /* 0x00012a000c1e1500 */
[----:B------:R-:W4:Y:S04]  /*fdd0*/  @!P5 LDG.E.U16 R0, desc[UR22][R6.64] ;  /* 0x000000160600d981 */ /* 0x000f28000c1e1500 */
[----:B---3--:R1:W-:Y:S01]  /*fde0*/  STL.64 [R1+0x9b0], R18 ;  /* 0x0009b01201007387 */ /* 0x0083e20000100a00 */
[----:B--2---:R-:W-:-:S02]  /*fdf0*/  PRMT R34, RZ, 0x7610, R34 ;  /* 0x00007610ff227816 */ /* 0x004fc40000000022 */
[----:B------:R-:W-:-:S04]  /*fe00*/  PRMT R35, RZ, 0x7610, R35 ;  /* 0x00007610ff237816 */ /* 0x000fc80000000023 */
[----:B------:R-:W2:Y:S04]  /*fe10*/  @!P6 LDG.E.U16 R34, desc[UR22][R10.64] ;  /* 0x000000160a22e981 */ /* 0x000ea8000c1e1500 */
[----:B------:R3:W2:Y:S04]  /*fe20*/  @!P4 LDG.E.U16 R35, desc[UR22][R36.64] ;  /* 0x000000162423c981 */ /* 0x0006a8000c1e1500 */
[----:B------:R-:W2:Y:S04]  /*fe30*/  LDL.LU.64 R10, [R1+0xa30] ;  /* 0x000a3000010a7983 */ /* 0x000ea80000300a00 */
[----:B------:R-:W0:Y:S01]  /*fe40*/  LDL.LU.64 R2, [R1+0xa28] ;  /* 0x000a280001027983 */ /* 0x000e220000300a00 */
[----:B----4-:R-:W-:-:S06]  /*fe50*/  PRMT R20, RZ, 0x7610, R20 ;  /* 0x00007610ff147816 */ /* 0x010fcc0000000014 */
[----:B------:R-:W4:Y:S04]  /*fe60*/  @!P3 LDG.E.U16 R20, desc[UR22][R24.64] ;  /* 0x000000161814b981 */ /* 0x000f28000c1e1500 */
[----:B------:R-:W2:Y:S04]  /*fe70*/  LDL.LU.64 R24, [R1+0xa20] ;  /* 0x000a200001187983 */ /* 0x000ea80000300a00 */
[----:B------:R-:W3:Y:S04]  /*fe80*/  LDL.LU.64 R36, [R1+0xa18] ;  /* 0x000a180001247983 */ /* 0x000ee80000300a00 */
[----:B------:R-:W2:Y:S01]  /*fe90*/  LDL.LU.64 R6, [R1+0xa10] ;  /* 0x000a100001067983 */ /* 0x000ea20000300a00 */
        /* <DEDUP_REMOVED lines=8> */
[--C-:B------:R-:W-:Y:S02]  /*ff20*/  SHF.R.U32.HI R13, RZ, 0x6, R28.reuse ;  /* 0x00000006ff0d7819 */ /* 0x100fe4000001161c */
[----:B------:R-:W-:Y:S02]  /*ff30*/  SHF.R.U32.HI R14, RZ, 0x6, R28 ;  /* 0x00000006ff0e7819 */ /* 0x000fe4000001161c */
[----:B------:R-:W-:Y:S02]  /*ff40*/  SGXT.U32 R13, R13, 0x1 ;  /* 0x000000010d0d781a */ /* 0x000fe40000000000 */
[----:B------:R-:W-:Y:S02]  /*ff50*/  SGXT.U32 R14, R14, 0x1 ;  /* 0x000000010e0e781a */ /* 0x000fe40000000000 */
[----:B------:R-:W-:-:S02]  /*ff60*/  LOP3.LUT R13, R13, 0x50, RZ, 0xfc, !PT ;  /* 0x000000500d0d7812 */ /* 0x000fc400078efcff */
[----:B------:R-:W-:Y:S02]  /*ff70*/  LOP3.LUT R14, R14, 0x52, RZ, 0xfc, !PT ;  /* 0x000000520e0e7812 */ /* 0x000fe400078efcff */
[----:B------:R-:W-:Y:S02]  /*ff80*/  ISETP.GE.AND P3, PT, R13, UR8, PT ;  /* 0x000000080d007c0c */ /* 0x000fe4000bf66270 */
[----:B------:R-:W-:Y:S02]  /*ff90*/  ISETP.GE.AND P4, PT, R14, UR8, PT ;  /* 0x000000080e007c0c */ /* 0x000fe4000bf86270 */
[----:B------:R-:W-:Y:S01]  /*ffa0*/  PRMT R21, RZ, 0x7610, R21 ;  /* 0x00007610ff157816 */ /* 0x000fe20000000015 */
[----:B------:R-:W4:Y:S10]  /*ffb0*/  LDL.64 R14, [R1+0x58] ;  /* 0x00005800010e7983 */ /* 0x000f340000100a00 */
[----:B------:R-:W4:Y:S01]  /*ffc0*/  @!P4 LDG.E.U16 R21, desc[UR22][R38.64] ;  /* 0x000000162615c981 */ /* 0x000f22000c1e1500 */
[----:B0-----:R-:W-:-:S06]  /*ffd0*/  PRMT R3, RZ, 0x7610, R3 ;  /* 0x00007610ff037816 */ /* 0x001fcc0000000003 */
[----:B------:R-:W4:Y:S04]  /*ffe0*/  @!P6 LDG.E.U16 R3, desc[UR22][R48.64] ;  /* 0x000000163003e981 */ /* 0x000f28000c1e1500 */
[----:B------:R-:W4:Y:S01]  /*fff0*/  LDL.LU.64 R48, [R1+0xa08] ;  /* 0x000a080001307983 */ /* 0x000f220000300a00 */
[----:B---3--:R-:W-:Y:S02]  /*10000*/  PRMT R36, RZ, 0x7610, R36 ;  /* 0x00007610ff247816 */ /* 0x008fe40000000024 */
[----:B--2---:R-:W-:-:S04]  /*10010*/  PRMT R6, RZ, 0x7610, R6 ;  /* 0x00007610ff067816 */ /* 0x004fc80000000006 */
[----:B------:R-:W2:Y:S04]  /*10020*/  @!P2 LDG.E.U16 R36, desc[UR22][R44.64] ;  /* 0x000000162c24a981 */ /* 0x000ea8000c1e1500 */
[----:B------:R0:W3:Y:S04]  /*10030*/  @!P3 LDG.E.U16 R6, desc[UR22][R22.64] ;  /* 0x000000161606b981 */ /* 0x0000e8000c1e1500 */
[----:B------:R-:W0:Y:S04]  /*10040*/  LDL.LU.64 R22, [R1+0xa00] ;  /* 0x000a000001167983 */ /* 0x000e280000300a00 */
[----:B------:R-:W2:Y:S04]  /*10050*/  LDL.64 R46, [R1+0x38] ;  /* 0x00003800012e7983 */ /* 0x000ea80000100a00 */
[----:B------:R-:W2:Y:S04]  /*10060*/  LDL.64 R30, [R1+0x20] ;  /* 0x00002000011e7983 */ /* 0x000ea80000100a00 */
[----:B------:R-:W2:Y:S04]  /*10070*/  LDL.64 R44, [R1] ;  /* 0x00000000012c7983 */ /* 0x000ea80000100a00 */
        /* <DEDUP_REMOVED lines=21> */
[----:B------:R0:W3:Y:S03]  /*101d0*/  @!P5 LDG.E.U16 R37, desc[UR22][R8.64] ;  /* 0x000000160825d981 */ /* 0x0000e6000c1e1500 */
[----:B------:R-:W-:Y:S02]  /*101e0*/  ISETP.GE.AND P4, PT, R13, UR8, PT ;  /* 0x000000080d007c0c */ /* 0x000fe4000bf86270 */
[----:B------:R-:W-:Y:S01]  /*101f0*/  SHF.R.U32.HI R13, RZ, 0x6, R28 ;  /* 0x00000006ff0d7819 */ /* 0x000fe2000001161c */
[----:B------:R-:W3:Y:S03]  /*10200*/  LDL.LU.64 R8, [R1+0x9f0] ;  /* 0x0009f00001087983 */ /* 0x000ee60000300a00 */
[----:B------:R-:W-:-:S04]  /*10210*/  SGXT.U32 R13, R13, 0x1 ;  /* 0x000000010d0d781a */ /* 0x000fc80000000000 */
[----:B------:R-:W-:Y:S02]  /*10220*/  LOP3.LUT R13, R13, 0x62, RZ, 0xfc, !PT ;  /* 0x000000620d0d7812 */ /* 0x000fe400078efcff */
[----:B------:R-:W-:Y:S02]  /*10230*/  SHF.R.U32.HI R16, RZ, 0x6, R28 ;  /* 0x00000006ff107819 */ /* 0x000fe4000001161c */
[----:B------:R-:W-:Y:S02]  /*10240*/  ISETP.GE.AND P5, PT, R13, UR8, PT ;  /* 0x000000080d007c0c */ /* 0x000fe4000bfa6270 */
[----:B------:R-:W-:Y:S02]  /*10250*/  PRMT R7, RZ, 0x7610, R7 ;  /* 0x00007610ff077816 */ /* 0x000fe40000000007 */
[----:B------:R-:W-:-:S04]  /*10260*/  SGXT.U32 R16, R16, 0x1 ;  /* 0x000000011010781a */ /* 0x000fc80000000000 */
[----:B------:R-:W-:Y:S01]  /*10270*/  LOP3.LUT R16, R16, 0x70, RZ, 0xfc, !PT ;  /* 0x0000007010107812 */ /* 0x000fe200078efcff */
[----:B------:R-:W4:Y:S04]  /*10280*/  @!P6 LDG.E.U16 R7, desc[UR22][R40.64] ;  /* 0x000000162807e981 */ /* 0x000f28000c1e1500 */
[----:B------:R-:W4:Y:S01]  /*10290*/  LDL.LU.64 R40, [R1+0x9e8] ;  /* 0x0009e80001287983 */ /* 0x000f220000300a00 */
[----:B0-----:R-:W-:Y:S02]  /*102a0*/  PRMT R22, RZ, 0x7610, R22 ;  /* 0x00007610ff167816 */ /* 0x001fe40000000016 */
[----:B------:R-:W-:-:S04]  /*102b0*/  PRMT R23, RZ, 0x7610, R23 ;  /* 0x00007610ff177816 */ /* 0x000fc80000000017 */
[----:B------:R-:W4:Y:S01]  /*102c0*/  @!P2 LDG.E.U16 R22, desc[UR22][R50.64] ;  /* 0x000000163216a981 */ /* 0x000f22000c1e1500 */
[----:B------:R-:W-:-:S03]  /*102d0*/  ISETP.GE.AND P2, PT, R16, UR8, PT ;  /* 0x0000000810007c0c */ /* 0x000fc6000bf46270 */
[----:B------:R0:W4:Y:S01]  /*102e0*/  @!P5 LDG.E.U16 R23, desc[UR22][R24.64] ;  /* 0x000000161817d981 */ /* 0x000122000c1e1500 */
[----:B--2---:R-:W-:-:S03]  /*102f0*/  PRMT R38, RZ, 0x7610, R38 ;  /* 0x00007610ff267816 */ /* 0x004fc60000000026 */
[----:B------:R-:W2:Y:S04]  /*10300*/  LDL.LU.64 R50, [R1+0x9e0] ;  /* 0x0009e00001327983 */ /* 0x000ea80000300a00 */
[----:B------:R0:W2:Y:S04]  /*10310*/  @!P3 LDG.E.U16 R38, desc[UR22][R10.64] ;  /* 0x000000160a26b981 */ /* 0x0000a8000c1e1500 */
[----:B------:R-:W2:Y:S04]  /*10320*/  LDL.LU.64 R10, [R1+0x9d8] ;  /* 0x0009d800010a7983 */ /* 0x000ea80000300a00 */
[----:B------:R-:W2:Y:S04]  /*10330*/  LDL.LU.64 R16, [R1+0x28] ;  /* 0x0000280001107983 */ /* 0x000ea80000300a00 */
[----:B------:R-:W0:Y:S01]  /*10340*/  LDL.LU.64 R24, [R1+0x9d0] ;  /* 0x0009d00001187983 */ /* 0x000e220000300a00 */
        /* <DEDUP_REMOVED lines=11> */
[----:B---3--:R-:W-:-:S06]  /*10400*/  PRMT R8, RZ, 0x7610, R8 ;  /* 0x00007610ff087816 */ /* 0x008fcc0000000008 */
[----:B----4-:R3:W4:Y:S01]  /*10410*/  @!P4 LDG.E.U16 R8, desc[UR22][R14.64] ;  /* 0x000000160e08c981 */ /* 0x010722000c1e1500 */
[----:B------:R-:W-:Y:S02]  /*10420*/  ISETP.GE.AND P4, PT, R13, UR8, PT ;  /* 0x000000080d007c0c */ /* 0x000fe4000bf86270 */
[----:B------:R-:W-:-:S04]  /*10430*/  SHF.R.U32.HI R13, RZ, 0x6, R28 ;  /* 0x00000006ff0d7819 */ /* 0x000fc8000001161c */
[----:B------:R-:W-:Y:S02]  /*10440*/  SGXT.U32 R13, R13, 0x1 ;  /* 0x000000010d0d781a */ /* 0x000fe40000000000 */
[----:B-1----:R-:W-:Y:S01]  /*10450*/  SHF.R.U32.HI R18, RZ, 0x6, R28 ;  /* 0x00000006ff127819 */ /* 0x002fe2000001161c */
[----:B------:R-:W3:Y:S01]  /*10460*/  LDL.LU.64 R14, [R1+0xb8] ;  /* 0x0000b800010e7983 */ /* 0x000ee20000300a00 */
[----:B------:R-:W-:-:S04]  /*10470*/  LOP3.LUT R13, R13, 0x6a, RZ, 0xfc, !PT ;  /* 0x0000006a0d0d7812 */ /* 0x000fc800078efcff */
[----:B------:R-:W-:Y:S02]  /*10480*/  ISETP.GE.AND P5, PT, R13, UR8, PT ;  /* 0x000000080d007c0c */ /* 0x000fe4000bfa6270 */
[----:B------:R-:W-:Y:S02]  /*10490*/  PRMT R9, RZ, 0x7610, R9 ;  /* 0x00007610ff097816 */ /* 0x000fe40000000009 */
[----:B------:R-:W-:Y:S02]  /*104a0*/  SGXT.U32 R18, R18, 0x1 ;  /* 0x000000011212781a */ /* 0x000fe40000000000 */
[----:B------:R-:W-:Y:S02]  /*104b0*/  PRMT R39, RZ, 0x7610, R39 ;  /* 0x00007610ff277816 */ /* 0x000fe40000000027 */
[----:B------:R-:W-:Y:S01]  /*104c0*/  LOP3.LUT R18, R18, 0x72, RZ, 0xfc, !PT ;  /* 0x0000007212127812 */ /* 0x000fe200078efcff */
[----:B------:R-:W3:Y:S04]  /*104d0*/  @!P6 LDG.E.U16 R9, desc[UR22][R46.64] ;  /* 0x000000162e09e981 */ /* 0x000ee8000c1e1500 */
[----:B------:R-:W3:Y:S01]  /*104e0*/  @!P4 LDG.E.U16 R39, desc[UR22][R48.64] ;  /* 0x000000163027c981 */ /* 0x000ee2000c1e1500 */
[----:B------:R-:W-:-:S03]  /*104f0*/  ISETP.GE.AND P6, PT, R18, UR8, PT ;  /* 0x0000000812007c0c */ /* 0x000fc6000bfc6270 */
[----:B------:R-:W3:Y:S04]  /*10500*/  LDL.64 R46, [R1+0x10] ;  /* 0x00001000012e7983 */ /* 0x000ee80000100a00 */
[----:B------:R-:W3:Y:S01]  /*10510*/  LDL.LU.64 R48, [R1+0x9c8] ;  /* 0x0009c80001307983 */ /* 0x000ee20000300a00 */
[----:B0-----:R-:W-:-:S06]  /*10520*/  PRMT R24, RZ, 0x7610, R24 ;  /* 0x00007610ff187816 */ /* 0x001fcc0000000018 */
[----:B------:R0:W4:Y:S01]  /*10530*/  @!P5 LDG.E.U16 R24, desc[UR22][R40.64] ;  /* 0x000000162818d981 */ /* 0x000122000c1e1500 */
[----:B------:R-:W-:Y:S01]  /*10540*/  PRMT R25, RZ, 0x7610, R25 ;  /* 0x00007610ff197816 */ /* 0x000fe20000000019 */
[----:B--2---:R-:W-:Y:S01]  /*10550*/  IMAD.WIDE R16, R53, 0x2, R16 ;  /* 0x0000000235107825 */ /* 0x004fe200078e0210 */
[----:B------:R-:W-:Y:S02]  /*10560*/  PRMT R11, RZ, 0x7610, R11 ;  /* 0x00007610ff0b7816 */ /* 0x000fe4000000000b */
[----:B------:R-:W-:Y:S02]  /*10570*/  PRMT R10, RZ, 0x7610, R10 ;  /* 0x00007610ff0a7816 */ /* 0x000fe4000000000a */
[----:B------:R-:W2:Y:S04]  /*10580*/  @!P6 LDG.E.U16 R25, desc[UR22][R50.64] ;  /* 0x000000163219e981 */ /* 0x000ea8000c1e1500 */
[----:B------:R-:W0:Y:S04]  /*10590*/  LDL.LU.64 R40, [R1+0x9c0] ;  /* 0x0009c00001287983 */ /* 0x000e280000300a00 */
[----:B------:R1:W-:Y:S04]  /*105a0*/  STL.64 [R1+0x28], R16 ;  /* 0x0000281001007387 */ /* 0x0003e80000100a00 */
[----:B------:R-:W2:Y:S04]  /*105b0*/  LDL.LU.64 R50, [R1+0x9b8] ;  /* 0x0009b80001327983 */ /* 0x000ea80000300a00 */
[----:B------:R-:W4:Y:S04]  /*105c0*/  @!P3 LDG.E.U16 R11, desc[UR22][R44.64] ;  /* 0x000000162c0bb981 */ /* 0x000f28000c1e1500 */
[----:B------:R-:W4:Y:S04]  /*105d0*/  LDL.LU.64 R32, [R1+0x1b8] ;  /* 0x0001b80001207983 */ /* 0x000f280000300a00 */
[----:B------:R-:W4:Y:S04]  /*105e0*/  @!P2 LDG.E.U16 R10, desc[UR22][R30.64] ;  /* 0x000000161e0aa981 */ /* 0x000f28000c1e1500 */
[----:B------:R-:W4:Y:S04]  /*105f0*/  LDL.LU.64 R44, [R1+0xf0] ;  /* 0x0000f000012c7983 */ /* 0x000f280000300a00 */
[----:B------:R-:W4:Y:S01]  /*10600*/  LDL.LU.64 R30, [R1+0x1b0] ;  /* 0x0001b000011e7983 */ /* 0x000f220000300a00 */
        /* <DEDUP_REMOVED lines=13> */
[----:B------:R-:W-:Y:S01]  /*106e0*/  SGXT.U32 R13, R13, 0x1 ;  /* 0x000000010d0d781a */ /* 0x000fe20000000000 */
[----:B---3--:R-:W-:-:S03]  /*106f0*/  IMAD.WIDE R14, R53, 0x2, R14 ;  /* 0x00000002350e7825 */ /* 0x008fc600078e020e */
[----:B------:R-:W-:Y:S02]  /*10700*/  LOP3.LUT R13, R13, 0x7c, RZ, 0xfc, !PT ;  /* 0x0000007c0d0d7812 */ /* 0x000fe400078efcff */
[----:B------:R-:W-:Y:S02]  /*10710*/  PRMT R26, RZ, 0x7610, R26 ;  /* 0x00007610ff1a7816 */ /* 0x000fe4000000001a */
[----:B------:R-:W-:Y:S01]  /*10720*/  ISETP.GE.AND P5, PT, R13, UR8, PT ;  /* 0x000000080d007c0c */ /* 0x000fe2000bfa6270 */
[----:B------:R-:W-:Y:S01]  /*10730*/  STL.64 [R1+0xb8], R14 ;  /* 0x0000b80e01007387 */ /* 0x000fe20000100a00 */
[----:B------:R-:W-:-:S03]  /*10740*/  LEA.HI R13, R28, 0x2e, RZ, 0x1a ;  /* 0x0000002e1c0d7811 */ /* 0x000fc600078fd0ff */
[----:B------:R-:W-:Y:S01]  /*10750*/  STL [R1+0x570], R48 ;  /* 0x0005703001007387 */ /* 0x000fe20000100800 */
[----:B------:R-:W-:-:S03]  /*10760*/  PRMT R42, RZ, 0x7610, R42 ;  /* 0x00007610ff2a7816 */ /* 0x000fc6000000002a */
[----:B------:R-:W-:Y:S04]  /*10770*/  STL [R1+0x56c], R49 ;  /* 0x00056c3101007387 */ /* 0x000fe80000100800 */
[----:B------:R-:W-:Y:S04]  /*10780*/  STL.64 [R1+0x668], R48 ;  /* 0x0006683001007387 */ /* 0x000fe80000100a00 */
[----:B------:R-:W3:Y:S01]  /*10790*/  @!P2 LDG.E.U16 R26, desc[UR22][R48.64] ;  /* 0x00000016301aa981 */ /* 0x000ee2000c1e1500 */
[----:B------:R-:W-:-:S03]  /*107a0*/  ISETP.GE.AND P2, PT, R13, UR8, PT ;  /* 0x000000080d007c0c */ /* 0x000fc6000bf46270 */
[----:B------:R-:W3:Y:S01]  /*107b0*/  LDL.LU.64 R18, [R1+0x1a8] ;  /* 0x0001a80001127983 */ /* 0x000ee20000300a00 */
[----:B0-----:R-:W-:-:S06]  /*107c0*/  PRMT R40, RZ, 0x7610, R40 ;  /* 0x00007610ff287816 */ /* 0x001fcc0000000028 */
[----:B------:R1:W3:Y:S01]  /*107d0*/  @!P3 LDG.E.U16 R40, desc[UR22][R16.64] ;  /* 0x000000161028b981 */ /* 0x0002e2000c1e1500 */
[----:B------:R-:W-:-:S03]  /*107e0*/  PRMT R41, RZ, 0x7610, R41 ;  /* 0x00007610ff297816 */ /* 0x000fc60000000029 */
[----:B--2---:R0:W2:Y:S04]  /*107f0*/  @!P5 LDG.E.U16 R42, desc[UR22][R50.64] ;  /* 0x00000016322ad981 */ /* 0x0040a8000c1e1500 */
[----:B------:R-:W2:Y:S01]  /*10800*/  @!P4 LDG.E.U16 R41, desc[UR22][R46.64] ;  /* 0x000000162e29c981 */ /* 0x000ea2000c1e1500 */
[----:B-1----:R-:W-:-:S04]  /*10810*/  SHF.R.U32.HI R17, RZ, 0x6, R28 ;  /* 0x00000006ff117819 */ /* 0x002fc8000001161c */
[----:B------:R-:W-:Y:S02]  /*10820*/  SGXT.U32 R17, R17, 0x1 ;  /* 0x000000011111781a */ /* 0x000fe40000000000 */
[----:B------:R-:W-:Y:S02]  /*10830*/  LEA.HI R16, R28, 0x3e, RZ, 0x1a ;  /* 0x0000003e1c107811 */ /* 0x000fe400078fd0ff */
[----:B------:R-:W-:Y:S01]  /*10840*/  LOP3.LUT R17, R17, 0x36, RZ, 0xfc, !PT ;  /* 0x0000003611117812 */ /* 0x000fe200078efcff */
[----:B----4-:R-:W-:Y:S01]  /*10850*/  IMAD.WIDE R44, R53, 0x2, R44 ;  /* 0x00000002352c7825 */ /* 0x010fe200078e022c */
[----:B------:R-:W-:-:S03]  /*10860*/  ISETP.GE.AND P4, PT, R16, UR8, PT ;  /* 0x0000000810007c0c */ /* 0x000fc6000bf86270 */
[----:B------:R-:W-:Y:S01]  /*10870*/  IMAD.WIDE R30, R53, 0x2, R30 ;  /* 0x00000002351e7825 */ /* 0x000fe200078e021e */
[----:B------:R-:W-:Y:S02]  /*10880*/  ISETP.GE.AND P3, PT, R17, UR8, PT ;  /* 0x0000000811007c0c */ /* 0x000fe4000bf66270 */
[----:B------:R-:W4:Y:S01]  /*10890*/  LDL.LU.64 R16, [R1+0x1a0] ;  /* 0x0001a00001107983 */ /* 0x000f220000300a00 */
[----:B------:R-:W-:-:S03]  /*108a0*/  IMAD.WIDE R32, R53, 0x2, R32 ;  /* 0x0000000235207825 */ /* 0x000fc600078e0220 */
[----:B------:R-:W-:Y:S04]  /*108b0*/  STL.64 [R1+0x1b0], R30 ;  /* 0x0001b01e01007387 */ /* 0x000fe80000100a00 */
[----:B------:R-:W-:Y:S04]  /*108c0*/  STL.64 [R1+0xf0], R44 ;  /* 0x0000f02c01007387 */ /* 0x000fe80000100a00 */
[----:B------:R-:W-:Y:S04]  /*108d0*/  STL.64 [R1+0x1b8], R32 ;  /* 0x0001b82001007387 */ /* 0x000fe80000100a00 */
[----:B------:R-:W-:Y:S04]  /*108e0*/  STL [R1+0x578], R50 ;  /* 0x0005783201007387 */ /* 0x000fe80000100800 */
[----:B------:R-:W-:Y:S04]  /*108f0*/  STL [R1+0x574], R51 ;  /* 0x0005743301007387 */ /* 0x000fe80000100800 */
[----:B------:R0:W-:Y:S02]  /*10900*/  STL.64 [R1+0x650], R50 ;  /* 0x0006503201007387 */ /* 0x0001e40000100a00 */
[----:B0-----:R-:W-:-:S06]  /*10910*/  PRMT R50, RZ, 0x7610, R50 ;  /* 0x00007610ff327816 */ /* 0x001fcc0000000032 */
[----:B------:R0:W2:Y:S04]  /*10920*/  @!P2 LDG.E.U16 R50, desc[UR22][R32.64] ;  /* 0x000000162032a981 */ /* 0x0000a8000c1e1500 */
[----:B------:R-:W0:Y:S01]  /*10930*/  LDL.LU.64 R32, [R1+0x78] ;  /* 0x0000780001207983 */ /* 0x000e220000300a00 */
[----:B------:R-:W1:Y:S01]  /*10940*/  S2R R43, SR_TID.X ;  /* 0x00000000002b7919 */ /* 0x000e620000002100 */
[----:B------:R-:W-:-:S04]  /*10950*/  SHF.R.U32.HI R13, RZ, 0x6, R28 ;  /* 0x00000006ff0d7819 */ /* 0x000fc8000001161c */
[----:B------:R-:W-:Y:S02]  /*10960*/  SGXT.U32 R13, R13, 0x1 ;  /* 0x000000010d0d781a */ /* 0x000fe40000000000 */
[----:B------:R-:W-:Y:S02]  /*10970*/  PRMT R49, RZ, 0x7610, R49 ;  /* 0x00007610ff317816 */ /* 0x000fe40000000031 */
[----:B------:R-:W-:-:S04]  /*10980*/  LOP3.LUT R13, R13, 0x46, RZ, 0xfc, !PT ;  /* 0x000000460d0d7812 */ /* 0x000fc800078efcff */
[----:B------:R-:W-:Y:S01]  /*10990*/  ISETP.GE.AND P6, PT, R13, UR8, PT ;  /* 0x000000080d007c0c */ /* 0x000fe2000bfc6270 */
[----:B------:R-:W2:Y:S01]  /*109a0*/  @!P4 LDG.E.U16 R49, desc[UR22][R30.64] ;  /* 0x000000161e31c981 */ /* 0x000ea2000c1e1500 */
[----:B------:R-:W-:Y:S02]  /*109b0*/  LEA.HI R13, R28, 0x4e, RZ, 0x1a ;  /* 0x0000004e1c0d7811 */ /* 0x000fe400078fd0ff */
[----:B------:R-:W-:Y:S01]  /*109c0*/  PRMT R12, RZ, 0x7610, R12 ;  /* 0x00007610ff0c7816 */ /* 0x000fe2000000000c */
[----:B---3--:R-:W-:Y:S01]  /*109d0*/  IMAD.WIDE R18, R53, 0x2, R18 ;  /* 0x0000000235127825 */ /* 0x008fe200078e0212 */
[----:B------:R-:W-:Y:S01]  /*109e0*/  ISETP.GE.AND P4, PT, R13, UR8, PT ;  /* 0x000000080d007c0c */ /* 0x000fe2000bf86270 */
[----:B------:R-:W3:Y:S01]  /*109f0*/  LDL.LU R28, [R1+0x420] ;  /* 0x00042000011c7983 */ /* 0x000ee20000300800 */
[----:B------:R-:W-:Y:S02]  /*10a00*/  PRMT R51, RZ, 0x7610, R51 ;  /* 0x00007610ff337816 */ /* 0x000fe40000000033 */
[----:B------:R-:W-:Y:S01]  /*10a10*/  PRMT R27, RZ, 0x7610, R27 ;  /* 0x00007610ff1b7816 */ /* 0x000fe2000000001b */
[----:B------:R-:W2:Y:S04]  /*10a20*/  LDL.LU R48, [R1+0x410] ;  /* 0x0004100001307983 */ /* 0x000ea80000300800 */
[----:B------:R0:W2:Y:S01]  /*10a30*/  @!P3 LDG.E.U16 R51, desc[UR22][R44.64] ;  /* 0x000000162c33b981 */ /* 0x0000a2000c1e1500 */
[----:B-1----:R-:W-:-:S03]  /*10a40*/  SHF.R.U32.HI R13, RZ, 0x6, R43 ;  /* 0x00000006ff0d7819 */ /* 0x002fc6000001162b */
[----:B------:R-:W2:Y:S01]  /*10a50*/  @!P4 LDG.E.U16 R12, desc[UR22][R18.64] ;  /* 0x00000016120cc981 */ /* 0x000ea2000c1e1500 */
[----:B------:R-:W-:-:S04]  /*10a60*/  SGXT.U32 R13, R13, 0x1 ;  /* 0x000000010d0d781a */ /* 0x000fc80000000000 */
[----:B------:R-:W-:Y:S02]  /*10a70*/  LOP3.LUT R13, R13, 0x56, RZ, 0xfc, !PT ;  /* 0x000000560d0d7812 */ /* 0x000fe400078efcff */
[----:B------:R-:W-:Y:S02]  /*10a80*/  LEA.HI R43, R43, 0x5e, RZ, 0x1a ;  /* 0x0000005e2b2b7811 */ /* 0x000fe400078fd0ff */
[----:B------:R-:W-:Y:S02]  /*10a90*/  ISETP.GE.AND P5, PT, R13, UR8, PT ;  /* 0x000000080d007c0c */ /* 0x000fe4000bfa6270 */
[----:B------:R-:W-:Y:S02]  /*10aa0*/  ISETP.GE.AND P3, PT, R43, UR8, PT ;  /* 0x000000082b007c0c */ /* 0x000fe4000bf66270 */
[----:B------:R-:W-:Y:S02]  /*10ab0*/  PRMT R29, RZ, 0x7610, R29 ;  /* 0x00007610ff1d7816 */ /* 0x000fe4000000001d */
[----:B------:R-:W-:-:S06]  /*10ac0*/  PRMT R2, RZ, 0x7610, R2 ;  /* 0x00007610ff027816 */ /* 0x000fcc0000000002 */
[----:B------:R1:W2:Y:S04]  /*10ad0*/  @!P6 LDG.E.U16 R2, desc[UR22][R14.64] ;  /* 0x000000160e02e981 */ /* 0x0002a8000c1e1500 */
[----:B------:R-:W1:Y:S04]  /*10ae0*/  LDL.LU.64 R14, [R1+0x8] ;  /* 0x00000800010e7983 */ /* 0x000e680000300a00 */
[----:B------:R-:W3:Y:S04]  /*10af0*/  LDL.LU.64 R44, [R1+0xa0] ;  /* 0x0000a000012c7983 */ /* 0x000ee80000300a00 */
[----:B------:R-:W3:Y:S04]  /*10b00*/  LDL.LU.64 R30, [R1+0x190] ;  /* 0x00019000011e7983 */ /* 0x000ee80000300a00 */
[----:B------:R0:W-:Y:S04]  /*10b10*/  STL.64 [R1+0x1a8], R18 ;  /* 0x0001a81201007387 */ /* 0x0001e80000100a00 */
[----:B------:R-:W3:Y:S01]  /*10b20*/  LDL.LU.64 R46, [R1+0x40] ;  /* 0x00004000012e7983 */ /* 0x000ee20000300a00 */
[----:B----4-:R-:W-:-:S04]  /*10b30*/  IMAD.WIDE R16, R53, 0x2, R16 ;  /* 0x0000000235107825 */ /* 0x010fc800078e0210 */
[----:B0-----:R-:W-:Y:S01]  /*10b40*/  IMAD.WIDE R32, R53, 0x2, R32 ;  /* 0x0000000235207825 */ /* 0x001fe200078e0220 */
[----:B------:R-:W4:Y:S04]  /*10b50*/  @!P3 LDG.E.U16 R29, desc[UR22][R16.64] ;  /* 0x00000016101db981 */ /* 0x000f28000c1e1500 */
[----:B------:R-:W4:Y:S01]  /*10b60*/  @!P5 LDG.E.U16 R27, desc[UR22][R32.64] ;  /* 0x00000016201bd981 */ /* 0x000f22000c1e1500 */
[----:B------:R-:W0:Y:S01]  /*10b70*/  S2R R13, SR_TID.X ;  /* 0x00000000000d7919 */ /* 0x000e220000002100 */
[----:B------:R-:W1:Y:S02]  /*10b80*/  S2R R43, SR_TID.X ;  /* 0x00000000002b7919 */ /* 0x000e640000002100 */
[----:B------:R-:W4:Y:S01]  /*10b90*/  LDL.LU.64 R18, [R1+0x9b0] ;  /* 0x0009b00001127983 */ /* 0x000f220000300a00 */
[----:B0-----:R-:W-:-:S04]  /*10ba0*/  SHF.R.U32.HI R13, RZ, 0x6, R13 ;  /* 0x00000006ff0d7819 */ /* 0x001fc8000001160d */
[----:B------:R-:W-:-:S04]  /*10bb0*/  SGXT.U32 R13, R13, 0x1 ;  /* 0x000000010d0d781a */ /* 0x000fc80000000000 */
[----:B------:R-:W-:-:S04]  /*10bc0*/  LOP3.LUT R13, R13, 0x66, RZ, 0xfc, !PT ;  /* 0x000000660d0d7812 */ /* 0x000fc800078efcff */
[----:B------:R-:W-:Y:S02]  /*10bd0*/  ISETP.GE.AND P2, PT, R13, UR8, PT ;  /* 0x000000080d007c0c */ /* 0x000fe4000bf46270 */
[----:B------:R-:W0:Y:S01]  /*10be0*/  S2R R13, SR_TID.X ;  /* 0x00000000000d7919 */ /* 0x000e220000002100 */
[----:B------:R-:W-:Y:S04]  /*10bf0*/  STL.64 [R1+0x1a0], R16 ;  /* 0x0001a01001007387 */ /* 0x000fe80000100a00 */
[----:B------:R-:W-:Y:S04]  /*10c00*/  STL.64 [R1+0x78], R32 ;  /* 0x0000782001007387 */ /* 0x000fe80000100a00 */
[----:B--2---:R1:W-:Y:S02]  /*10c10*/  STL [R1+0x45c], R12 ;  /* 0x00045c0c01007387 */ /* 0x0043e40000100800 */
[----:B-1----:R-:W-:-:S02]  /*10c20*/  LEA.HI R12, R43, 0x6e, RZ, 0x1a ;  /* 0x0000006e2b0c7811 */ /* 0x002fc400078fd0ff */
[----:B0-----:R-:W-:-:S04]  /*10c30*/  SHF.R.U32.HI R43, RZ, 0x6, R13 ;  /* 0x00000006ff2b7819 */ /* 0x001fc8000001160d */
[----:B------:R-:W-:Y:S02]  /*10c40*/  SGXT.U32 R43, R43, 0x1 ;  /* 0x000000012b2b781a */ /* 0x000fe40000000000 */
[----:B------:R-:W-:Y:S02]  /*10c50*/  ISETP.GE.AND P4, PT, R12, UR8, PT ;  /* 0x000000080c007c0c */ /* 0x000fe4000bf86270 */
[----:B------:R-:W-:Y:S01]  /*10c60*/  LOP3.LUT R43, R43, 0x76, RZ, 0xfc, !PT ;  /* 0x000000762b2b7812 */ /* 0x000fe200078efcff */
[----:B------:R-:W2:Y:S01]  /*10c70*/  LDL.LU R12, [R1+0x9a8] ;  /* 0x0009a800010c7983 */ /* 0x000ea20000300800 */
[----:B------:R-:W-:-:S03]  /*10c80*/  LEA.HI R13, R13, 0x7e, RZ, 0x1a ;  /* 0x0000007e0d0d7811 */ /* 0x000fc600078fd0ff */
[----:B------:R-:W2:Y:S01]  /*10c90*/  LDL.LU.64 R32, [R1+0x9a0] ;  /* 0x0009a00001207983 */ /* 0x000ea20000300a00 */
[----:B------:R-:W-:Y:S02]  /*10ca0*/  ISETP.GE.AND P5, PT, R43, UR8, PT ;  /* 0x000000082b007c0c */ /* 0x000fe4000bfa6270 */
[----:B------:R-:W-:Y:S01]  /*10cb0*/  ISETP.GE.AND P3, PT, R13, UR8, PT ;  /* 0x000000080d007c0c */ /* 0x000fe2000bf66270 */
[----:B---3--:R-:W-:-:S04]  /*10cc0*/  IMAD.WIDE R44, R53, 0x2, R44 ;  /* 0x00000002352c7825 */ /* 0x008fc800078e022c */
[----:B------:R-:W-:-:S04]  /*10cd0*/  IMAD.WIDE R14, R53, 0x2, R14 ;  /* 0x00000002350e7825 */ /* 0x000fc800078e020e */
[----:B------:R-:W-:-:S04]  /*10ce0*/  IMAD.WIDE R30, R53, 0x2, R30 ;  /* 0x00000002351e7825 */ /* 0x000fc800078e021e */
[----:B------:R-:W-:Y:S01]  /*10cf0*/  IMAD.WIDE R46, R53, 0x2, R46 ;  /* 0x00000002352e7825 */ /* 0x000fe200078e022e */
[----:B----4-:R0:W-:Y:S04]  /*10d00*/  STL [R1+0x458], R27 ;  /* 0x0004581b01007387 */ /* 0x0101e80000100800 */
[----:B0-----:R-:W3:Y:S04]  /*10d10*/  LDL.LU R27, [R1+0x99c] ;  /* 0x00099c00011b7983 */ /* 0x001ee80000300800 */
[----:B------:R-:W4:Y:S04]  /*10d20*/  LDL.LU R43, [R1+0x998] ;  /* 0x00099800012b7983 */ /* 0x000f280000300800 */
[----:B------:R-:W2:Y:S04]  /*10d30*/  LDL.LU.64 R16, [R1+0x990] ;  /* 0x0009900001107983 */ /* 0x000ea80000300a00 */
[----:B------:R0:W-:Y:S04]  /*10d40*/  STL [R1+0x454], R29 ;  /* 0x0004541d01007387 */ /* 0x0001e80000100800 */
[----:B0-----:R-:W2:Y:S04]  /*10d50*/  LDL.LU R29, [R1+0x988] ;  /* 0x00098800011d7983 */ /* 0x001ea80000300800 */
[----:B------:R-:W3:Y:S04]  /*10d60*/  LDL.LU R13, [R1+0x984] ;  /* 0x00098400010d7983 */ /* 0x000ee80000300800 */
[----:B------:R-:W3:Y:S01]  /*10d70*/  LDL.LU R53, [R1+0x980] ;  /* 0x0009800001357983 */ /* 0x000ee20000300800 */
[----:B----4-:R-:W-:-:S06]  /*10d80*/  PRMT R43, RZ, 0x7610, R43 ;  /* 0x00007610ff2b7816 */ /* 0x010fcc000000002b */
[----:B------:R-:W4:Y:S01]  /*10d90*/  @!P2 LDG.E.U16 R43, desc[UR22][R46.64] ;  /* 0x000000162e2ba981 */ /* 0x000f22000c1e1500 */
[----:B--2---:R-:W-:Y:S02]  /*10da0*/  PRMT R29, RZ, 0x7610, R29 ;  /* 0x00007610ff1d7816 */ /* 0x004fe4000000001d */
[----:B---3--:R-:W-:-:S04]  /*10db0*/  PRMT R13, RZ, 0x7610, R13 ;  /* 0x00007610ff0d7816 */ /* 0x008fc8000000000d */
[----:B------:R-:W2:Y:S01]  /*10dc0*/  @!P4 LDG.E.U16 R29, desc[UR22][R30.64] ;  /* 0x000000161e1dc981 */ /* 0x000ea2000c1e1500 */
[----:B------:R-:W-:-:S03]  /*10dd0*/  PRMT R53, RZ, 0x7610, R53 ;  /* 0x00007610ff357816 */ /* 0x000fc60000000035 */
[----:B------:R-:W3:Y:S04]  /*10de0*/  @!P5 LDG.E.U16 R13, desc[UR22][R14.64] ;  /* 0x000000160e0dd981 */ /* 0x000ee8000c1e1500 */
[----:B------:R-:W3:Y:S04]  /*10df0*/  @!P3 LDG.E.U16 R53, desc[UR22][R44.64] ;  /* 0x000000162c35b981 */ /* 0x000ee8000c1e1500 */
[----:B------:R-:W-:Y:S04]  /*10e00*/  STL.64 [R1+0xa0], R44 ;  /* 0x0000a02c01007387 */ /* 0x000fe80000100a00 */
[----:B------:R-:W-:Y:S04]  /*10e10*/  STL.64 [R1+0x8], R14 ;  /* 0x0000080e01007387 */ /* 0x000fe80000100a00 */
[----:B------:R-:W-:Y:S04]  /*10e20*/  STL.64 [R1+0x190], R30 ;  /* 0x0001901e01007387 */ /* 0x000fe80000100a00 */
[----:B------:R0:W-:Y:S04]  /*10e30*/  STL.64 [R1+0x40], R46 ;  /* 0x0000402e01007387 */ /* 0x0001e80000100a00 */
[----:B0-----:R-:W3:Y:S01]  /*10e40*/  LDL.LU.64 R46, [R1+0x978] ;  /* 0x00097800012e7983 */ /* 0x001ee20000300a00 */
[----:B------:R-:W-:Y:S06]  /*10e50*/  BAR.SYNC.DEFER_BLOCKING 0x0 ;  /* 0x0000000000007b1d */ /* 0x000fec0000010000 */
[----:B----4-:R0:W-:Y:S04]  /*10e60*/  STL [R1+0x450], R43 ;  /* 0x0004502b01007387 */ /* 0x0101e80000100800 */
[----:B0-----:R-:W4:Y:S04]  /*10e70*/  LDL.LU R43, [R1+0x970] ;  /* 0x00097000012b7983 */ /* 0x001f280000300800 */
[----:B------:R-:W4:Y:S04]  /*10e80*/  LDL.LU.64 R30, [R1+0x968] ;  /* 0x00096800011e7983 */ /* 0x000f280000300a00 */
[----:B--2---:R0:W-:Y:S04]  /*10e90*/  STL [R1+0x44c], R29 ;  /* 0x00044c1d01007387 */ /* 0x0041e80000100800 */
[----:B0-----:R-:W2:Y:S04]  /*10ea0*/  LDL.LU R29, [R1+0x960] ;  /* 0x00096000011d7983 */ /* 0x001ea80000300800 */
[----:B------:R-:W2:Y:S04]  /*10eb0*/  LDL.LU.64 R14, [R1+0x958] ;  /* 0x00095800010e7983 */ /* 0x000ea80000300a00 */
[----:B---3--:R0:W-:Y:S04]  /*10ec0*/  STL [R1+0x448], R13 ;  /* 0x0004480d01007387 */ /* 0x0081e80000100800 */
[----:B0-----:R-:W3:Y:S04]  /*10ed0*/  LDL.LU R13, [R1+0x950] ;  /* 0x00095000010d7983 */ /* 0x001ee80000300800 */
[----:B------:R-:W2:Y:S04]  /*10ee0*/  LDL.LU.64 R44, [R1+0x948] ;  /* 0x00094800012c7983 */ /* 0x000ea80000300a00 */
[----:B------:R0:W-:Y:S04]  /*10ef0*/  STL [R1+0x444], R53 ;  /* 0x0004443501007387 */ /* 0x0001e80000100800 */
[----:B0-----:R-:W2:Y:S04]  /*10f00*/  LDL.LU R53, [R1+0x944] ;  /* 0x0009440001357983 */ /* 0x001ea80000300800 */
[----:B--2---:R0:W-:Y:S04]  /*10f10*/  STS.U16 [R53+UR11+0x8000], R28 ;  /* 0x0080001c35007988 */ /* 0x0041e8000800040b */
[----:B---3--:R1:W-:Y:S04]  /*10f20*/  STS.U16 [R53+UR11+0x8800], R13 ;  /* 0x0088000d35007988 */ /* 0x0083e8000800040b */
[----:B----4-:R2:W-:Y:S04]  /*10f30*/  STS.U16 [R53+UR11+0x8c00], R43 ;  /* 0x008c002b35007988 */ /* 0x0105e8000800040b */
[----:B0-----:R-:W3:Y:S04]  /*10f40*/  LDL.LU R28, [R1+0x940] ;  /* 0x00094000011c7983 */ /* 0x001ee80000300800 */
[----:B-1----:R-:W4:Y:S04]  /*10f50*/  LDL.LU R13, [R1+0x93c] ;  /* 0x00093c00010d7983 */ /* 0x002f280000300800 */
[----:B--2---:R-:W2:Y:S04]  /*10f60*/  LDL.LU R43, [R1+0x938] ;  /* 0x00093800012b7983 */ /* 0x004ea80000300800 */
[----:B------:R0:W-:Y:S04]  /*10f70*/  STS.U16 [R53+UR11+0x9000], R27 ;  /* 0x0090001b35007988 */ /* 0x0001e8000800040b */
[----:B------:R1:W-:Y:S04]  /*10f80*/  STS.U16 [R53+UR11+0x9400], R12 ;  /* 0x0094000c35007988 */ /* 0x0003e8000800040b */
[----:B0-----:R-:W2:Y:S04]  /*10f90*/  LDL.LU R27, [R1+0x934] ;  /* 0x00093400011b7983 */ /* 0x001ea80000300800 */
[----:B-1----:R-:W2:Y:S04]  /*10fa0*/  LDL.LU R12, [R1+0x930] ;  /* 0x00093000010c7983 */ /* 0x002ea80000300800 */
[----:B------:R0:W-:Y:S04]  /*10fb0*/  STS.U16 [R53+UR11+0x9800], R52 ;  /* 0x0098003435007988 */ /* 0x0001e8000800040b */
[----:B0-----:R-:W3:Y:S04]  /*10fc0*/  LDL.LU R52, [R1+0x92c] ;  /* 0x00092c0001347983 */ /* 0x001ee80000300800 */
[----:B------:R0:W-:Y:S04]  /*10fd0*/  STS.U16 [R53+UR11+0x8400], R48 ;  /* 0x0084003035007988 */ /* 0x0001e8000800040b */
[----:B------:R1:W-:Y:S01]  /*10fe0*/  STS.U16 [R53+UR11+0x9c00], R4 ;  /* 0x009c000435007988 */ /* 0x0003e2000800040b */
[----:B0-----:R-:W-:-:S03]  /*10ff0*/  LOP3.LUT R48, R53, 0x20, RZ, 0x3c, !PT ;  /* 0x0000002035307812 */ /* 0x001fc600078e3cff */
[----:B------:R0:W-:Y:S04]  /*11000*/  STS.U16 [R53+UR11+0xa000], R5 ;  /* 0x00a0000535007988 */ /* 0x0001e8000800040b */
[----:B------:R0:W-:Y:S04]  /*11010*/  STS.U16 [R53+UR11+0xa400], R0 ;  /* 0x00a4000035007988 */ /* 0x0001e8000800040b */
[----:B------:R0:W-:Y:S04]  /*11020*/  STS.U16 [R53+UR11+0xa800], R6 ;  /* 0x00a8000635007988 */ /* 0x0001e8000800040b */
[----:B------:R0:W-:Y:S04]  /*11030*/  STS.U16 [R53+UR11+0xac00], R7 ;  /* 0x00ac000735007988 */ /* 0x0001e8000800040b */
[----:B------:R0:W-:Y:S04]  /*11040*/  STS.U16 [R53+UR11+0xb000], R8 ;  /* 0x00b0000835007988 */ /* 0x0001e8000800040b */
[----:B------:R0:W-:Y:S04]  /*11050*/  STS.U16 [R53+UR11+0xb400], R9 ;  /* 0x00b4000935007988 */ /* 0x0001e8000800040b */
[----:B------:R0:W-:Y:S04]  /*11060*/  STS.U16 [R53+UR11+0xb800], R10 ;  /* 0x00b8000a35007988 */ /* 0x0001e8000800040b */
[----:B------:R0:W-:Y:S04]  /*11070*/  STS.U16 [R53+UR11+0xbc00], R11 ;  /* 0x00bc000b35007988 */ /* 0x0001e8000800040b */
[----:B-1----:R-:W3:Y:S04]  /*11080*/  LDL.LU R4, [R1+0x928] ;  /* 0x0009280001047983 */ /* 0x002ee80000300800 */
[----:B0-----:R-:W3:Y:S04]  /*11090*/  LDL.LU R5, [R1+0x924] ;  /* 0x0009240001057983 */ /* 0x001ee80000300800 */
[----:B------:R-:W3:Y:S04]  /*110a0*/  LDL.LU R0, [R1+0x920] ;  /* 0x0009200001007983 */ /* 0x000ee80000300800 */
[----:B------:R-:W3:Y:S04]  /*110b0*/  LDL.LU R6, [R1+0x91c] ;  /* 0x00091c0001067983 */ /* 0x000ee80000300800 */
[----:B------:R-:W3:Y:S04]  /*110c0*/  LDL.LU R7, [R1+0x918] ;  /* 0x0009180001077983 */ /* 0x000ee80000300800 */
[----:B------:R-:W3:Y:S04]  /*110d0*/  LDL.LU R8, [R1+0x914] ;  /* 0x0009140001087983 */ /* 0x000ee80000300800 */
[----:B------:R-:W3:Y:S04]  /*110e0*/  LDL.LU R9, [R1+0x910] ;  /* 0x0009100001097983 */ /* 0x000ee80000300800 */
[----:B------:R-:W3:Y:S04]  /*110f0*/  LDL.LU R10, [R1+0x90c] ;  /* 0x00090c00010a7983 */ /* 0x000ee80000300800 */
[----:B------:R-:W3:Y:S04]  /*11100*/  LDL.LU R11, [R1+0x908] ;  /* 0x00090800010b7983 */ /* 0x000ee80000300800 */
[----:B------:R-:W-:Y:S04]  /*11110*/  STL [R1+0x57c], R53 ;  /* 0x00057c3501007387 */ /* 0x000fe80000100800 */
[----:B--2---:R-:W-:Y:S04]  /*11120*/  STS.U16 [R48+UR11+0x8100], R12 ;  /* 0x0081000c30007988 */ /* 0x004fe8000800040b */
[----:B----4-:R-:W-:Y:S04]  /*11130*/  STS.U16 [R48+UR11+0x8500], R13 ;  /* 0x0085000d30007988 */ /* 0x010fe8000800040b */
[----:B------:R-:W-:Y:S04]  /*11140*/  STS.U16 [R48+UR11+0x8900], R14 ;  /* 0x0089000e30007988 */ /* 0x000fe8000800040b */
[----:B------:R-:W-:Y:S04]  /*11150*/  STS.U16 [R48+UR11+0x8d00], R15 ;  /* 0x008d000f30007988 */ /* 0x000fe8000800040b */
[----:B------:R-:W-:Y:S04]  /*11160*/  STS.U16 [R48+UR11+0x9100], R16 ;  /* 0x0091001030007988 */ /* 0x000fe8000800040b */
[----:B------:R-:W-:Y:S04]  /*11170*/  STS.U16 [R48+UR11+0x9500], R17 ;  /* 0x0095001130007988 */ /* 0x000fe8000800040b */
[----:B------:R-:W-:Y:S04]  /*11180*/  STS.U16 [R48+UR11+0x9900], R18 ;  /* 0x0099001230007988 */ /* 0x000fe8000800040b */
[----:B------:R-:W-:Y:S04]  /*11190*/  STS.U16 [R48+UR11+0x9d00], R19 ;  /* 0x009d001330007988 */ /* 0x000fe8000800040b */
[----:B------:R-:W-:Y:S04]  /*111a0*/  STS.U16 [R48+UR11+0xa100], R20 ;  /* 0x00a1001430007988 */ /* 0x000fe8000800040b */
[----:B------:R0:W-:Y:S02]  /*111b0*/  STS.U16 [R48+UR11+0xa500], R3 ;  /* 0x00a5000330007988 */ /* 0x0001e4000800040b */
[----:B0-----:R-:W0:Y:S02]  /*111c0*/  S2R R3, SR_TID.X ;  /* 0x0000000000037919 */ /* 0x001e240000002100 */
[----:B---3--:R0:W-:Y:S04]  /*111d0*/  STL.64 [R1+0x658], R52 ;  /* 0x0006583401007387 */ /* 0x0081e80000100a00 */
[----:B------:R-:W2:Y:S04]  /*111e0*/  LDL.LU R12, [R1+0x904] ;  /* 0x00090400010c7983 */ /* 0x000ea80000300800 */
[----:B------:R-:W2:Y:S04]  /*111f0*/  LDL.LU R13, [R1+0x900] ;  /* 0x00090000010d7983 */ /* 0x000ea80000300800 */
[----:B------:R-:W3:Y:S04]  /*11200*/  LDL.LU R14, [R1+0x8fc] ;  /* 0x0008fc00010e7983 */ /* 0x000ee80000300800 */
[----:B------:R-:W3:Y:S04]  /*11210*/  LDL.LU R15, [R1+0x8f8] ;  /* 0x0008f800010f7983 */ /* 0x000ee80000300800 */
[----:B------:R1:W-:Y:S04]  /*11220*/  STS.U16 [R48+UR11+0xa900], R21 ;  /* 0x00a9001530007988 */ /* 0x0003e8000800040b */
[----:B------:R-:W4:Y:S01]  /*11230*/  LDL.LU R16, [R1+0x8f4] ;  /* 0x0008f40001107983 */ /* 0x000f220000300800 */
[----:B0-----:R-:W-:Y:S01]  /*11240*/  IMAD.SHL.U32 R52, R3, 0x2, RZ ;  /* 0x0000000203347824 */ /* 0x001fe200078e00ff */
[----:B------:R-:W-:-:S02]  /*11250*/  SHF.R.S32.HI R53, RZ, 0x6, R3 ;  /* 0x00000006ff357819 */ /* 0x000fc40000011403 */
[----:B------:R0:W-:Y:S02]  /*11260*/  STS.U16 [R48+UR11+0xad00], R22 ;  /* 0x00ad001630007988 */ /* 0x0001e4000800040b */
[----:B------:R-:W-:Y:S02]  /*11270*/  SGXT R53, R53, 0x1 ;  /* 0x000000013535781a */ /* 0x000fe40000000200 */
[----:B------:R-:W4:Y:S01]  /*11280*/  LDL.LU R17, [R1+0x8f0] ;  /* 0x0008f00001117983 */ /* 0x000f220000300800 */
[----:B------:R-:W-:-:S03]  /*11290*/  LOP3.LUT R52, R52, 0x7e, RZ, 0xc0, !PT ;  /* 0x0000007e34347812 */ /* 0x000fc600078ec0ff */
[----:B------:R-:W-:Y:S01]  /*112a0*/  STS.U16 [R48+UR11+0xb100], R23 ;  /* 0x00b1001730007988 */ /* 0x000fe2000800040b */
[----:B------:R-:W-:-:S03]  /*112b0*/  LOP3.LUT R52, R52, 0x90, R53, 0x78, !PT ;  /* 0x0000009034347812 */ /* 0x000fc600078e7835 */
[----:B------:R-:W4:Y:S01]  /*112c0*/  LDL.LU R18, [R1+0x8ec] ;  /* 0x0008ec0001127983 */ /* 0x000f220000300800 */
[----:B------:R-:W-:-:S03]  /*112d0*/  LOP3.LUT R52, R52, 0x40, RZ, 0x3c, !PT ;  /* 0x0000004034347812 */ /* 0x000fc600078e3cff */
[----:B------:R-:W-:Y:S04]  /*112e0*/  STS.U16 [R48+UR11+0xb500], R24 ;  /* 0x00b5001830007988 */ /* 0x000fe8000800040b */
[----:B------:R-:W4:Y:S04]  /*112f0*/  LDL.LU R19, [R1+0x8e8] ;  /* 0x0008e80001137983 */ /* 0x000f280000300800 */
[----:B------:R-:W-:Y:S04]  /*11300*/  STS.U16 [R48+UR11+0xb900], R25 ;  /* 0x00b9001930007988 */ /* 0x000fe8000800040b */
[----:B------:R-:W4:Y:S04]  /*11310*/  LDL.LU R20, [R1+0x8e4] ;  /* 0x0008e40001147983 */ /* 0x000f280000300800 */
[----:B------:R0:W-:Y:S04]  /*11320*/  STS.U16 [R48+UR11+0xbd00], R26 ;  /* 0x00bd001a30007988 */ /* 0x0001e8000800040b */
[----:B-1----:R-:W4:Y:S04]  /*11330*/  LDL.LU R21, [R1+0x8e0] ;  /* 0x0008e00001157983 */ /* 0x002f280000300800 */
[----:B0-----:R-:W4:Y:S01]  /*11340*/  LDL.LU R22, [R1+0x8dc] ;  /* 0x0008dc0001167983 */ /* 0x001f220000300800 */
[----:B------:R-:W-:Y:S01]  /*11350*/  SHF.R.S32.HI R48, RZ, 0x6, R3 ;  /* 0x00000006ff307819 */ /* 0x000fe20000011403 */
[----:B------:R-:W-:-:S02]  /*11360*/  IMAD.SHL.U32 R3, R3, 0x2, RZ ;  /* 0x0000000203037824 */ /* 0x000fc400078e00ff */
[----:B------:R-:W4:Y:S04]  /*11370*/  LDL.LU R23, [R1+0x8d8] ;  /* 0x0008d80001177983 */ /* 0x000f280000300800 */
[----:B------:R-:W4:Y:S01]  /*11380*/  LDL.LU R24, [R1+0x8d4] ;  /* 0x0008d40001187983 */ /* 0x000f220000300800 */
[----:B------:R-:W-:-:S03]  /*11390*/  SGXT R48, R48, 0x1 ;  /* 0x000000013030781a */ /* 0x000fc60000000200 */
[----:B------:R0:W-:Y:S01]  /*113a0*/  STS.U16 [R52+UR11+0x8200], R27 ;  /* 0x0082001b34007988 */ /* 0x0001e2000800040b */
[----:B------:R-:W-:-:S03]  /*113b0*/  LOP3.LUT R3, R3, 0x7e, RZ, 0xc0, !PT ;  /* 0x0000007e03037812 */ /* 0x000fc600078ec0ff */
[----:B------:R-:W4:Y:S04]  /*113c0*/  LDL.LU R25, [R1+0x8d0] ;  /* 0x0008d00001197983 */ /* 0x000f280000300800 */
[----:B------:R1:W-:Y:S04]  /*113d0*/  STS.U16 [R52+UR11+0x8600], R28 ;  /* 0x0086001c34007988 */ /* 0x0003e8000800040b */
[----:B------:R-:W4:Y:S04]  /*113e0*/  LDL.LU R26, [R1+0x8cc] ;  /* 0x0008cc00011a7983 */ /* 0x000f280000300800 */
[----:B------:R1:W-:Y:S04]  /*113f0*/  STS.U16 [R52+UR11+0x8a00], R29 ;  /* 0x008a001d34007988 */ /* 0x0003e8000800040b */
[----:B0-----:R-:W4:Y:S04]  /*11400*/  LDL.LU R27, [R1+0x8c8] ;  /* 0x0008c800011b7983 */ /* 0x001f280000300800 */
[----:B------:R0:W-:Y:S01]  /*11410*/  STS.U16 [R52+UR11+0x8e00], R30 ;  /* 0x008e001e34007988 */ /* 0x0001e2000800040b */
[----:B------:R-:W-:-:S03]  /*11420*/  LOP3.LUT R3, R3, 0x90, R48, 0x78, !PT ;  /* 0x0000009003037812 */ /* 0x000fc600078e7830 */
[----:B-1----:R-:W4:Y:S04]  /*11430*/  LDL.LU R28, [R1+0x8c4] ;  /* 0x0008c400011c7983 */ /* 0x002f280000300800 */
[----:B------:R1:W-:Y:S04]  /*11440*/  STS.U16 [R52+UR11+0x9200], R31 ;  /* 0x0092001f34007988 */ /* 0x0003e8000800040b */
[----:B------:R-:W4:Y:S04]  /*11450*/  LDL.LU R29, [R1+0x8c0] ;  /* 0x0008c000011d7983 */ /* 0x000f280000300800 */
[----:B------:R1:W-:Y:S04]  /*11460*/  STS.U16 [R52+UR11+0x9600], R32 ;  /* 0x0096002034007988 */ /* 0x0003e8000800040b */
[----:B0-----:R-:W4:Y:S04]  /*11470*/  LDL.LU R30, [R1+0x8bc] ;  /* 0x0008bc00011e7983 */ /* 0x001f280000300800 */
[----:B------:R0:W-:Y:S04]  /*11480*/  STS.U16 [R52+UR11+0x9a00], R33 ;  /* 0x009a002134007988 */ /* 0x0001e8000800040b */
[----:B-1----:R-:W4:Y:S04]  /*11490*/  LDL.LU R31, [R1+0x8b8] ;  /* 0x0008b800011f7983 */ /* 0x002f280000300800 */
[----:B------:R1:W-:Y:S01]  /*114a0*/  STS.U16 [R52+UR11+0x9e00], R34 ;  /* 0x009e002234007988 */ /* 0x0003e2000800040b */
[----:B------:R-:W-:-:S03]  /*114b0*/  LOP3.LUT R3, R3, 0x60, RZ, 0x3c, !PT ;  /* 0x0000006003037812 */ /* 0x000fc600078e3cff */
[----:B------:R-:W4:Y:S04]  /*114c0*/  LDL.LU R32, [R1+0x8b4] ;  /* 0x0008b40001207983 */ /* 0x000f280000300800 */
[----:B------:R1:W-:Y:S04]  /*114d0*/  STS.U16 [R52+UR11+0xa200], R35 ;  /* 0x00a2002334007988 */ /* 0x0003e8000800040b */
[----:B0-----:R-:W4:Y:S04]  /*114e0*/  LDL.LU R33, [R1+0x8b0] ;  /* 0x0008b00001217983 */ /* 0x001f280000300800 */
[----:B------:R0:W-:Y:S04]  /*114f0*/  STS.U16 [R52+UR11+0xa600], R36 ;  /* 0x00a6002434007988 */ /* 0x0001e8000800040b */
[----:B-1----:R-:W4:Y:S04]  /*11500*/  LDL.LU R34, [R1+0x8ac] ;  /* 0x0008ac0001227983 */ /* 0x002f280000300800 */
[----:B------:R1:W-:Y:S04]  /*11510*/  STS.U16 [R52+UR11+0xaa00], R37 ;  /* 0x00aa002534007988 */ /* 0x0003e8000800040b */
        /* <DEDUP_REMOVED lines=21> */
[----:B------:R-:W-:Y:S04]  /*11670*/  STS.U16 [R3+UR11+0x9700], R50 ;  /* 0x0097003203007988 */ /* 0x000fe8000800040b */
[----:B-1----:R-:W4:Y:S04]  /*11680*/  LDL.LU R46, [R1+0x87c] ;  /* 0x00087c00012e7983 */ /* 0x002f280000300800 */
[----:B------:R-:W-:Y:S04]  /*11690*/  STS.U16 [R3+UR11+0x9b00], R51 ;  /* 0x009b003303007988 */ /* 0x000fe8000800040b */
[----:B------:R-:W4:Y:S04]  /*116a0*/  LDL.LU R47, [R1+0x878] ;  /* 0x00087800012f7983 */ /* 0x000f280000300800 */
[----:B------:R-:W-:Y:S04]  /*116b0*/  STS.U16 [R3+UR11+0x9f00], R49 ;  /* 0x009f003103007988 */ /* 0x000fe8000800040b */
[----:B------:R0:W-:Y:S04]  /*116c0*/  STS.U16 [R3+UR11+0xa300], R2 ;  /* 0x00a3000203007988 */ /* 0x0001e8000800040b */
[----:B0-----:R-:W4:Y:S01]  /*116d0*/  LDL.LU.64 R2, [R1+0x1f0] ;  /* 0x0001f00001027983 */ /* 0x001f220000300a00 */
[----:B------:R-:W-:-:S03]  /*116e0*/  IMAD.WIDE R4, R0, 0x2, R4 ;  /* 0x0000000200047825 */ /* 0x000fc600078e0204 */
[----:B------:R-:W4:Y:S01]  /*116f0*/  LDL.LU.64 R48, [R1+0x230] ;  /* 0x0002300001307983 */ /* 0x000f220000300a00 */
[----:B------:R-:W-:-:S03]  /*11700*/  IMAD.WIDE R6, R0, 0x2, R6 ;  /* 0x0000000200067825 */ /* 0x000fc600078e0206 */
[----:B------:R-:W4:Y:S01]  /*11710*/  LDL.LU.64 R52, [R1+0x238] ;  /* 0x0002380001347983 */ /* 0x000f220000300a00 */
[----:B------:R-:W-:-:S03]  /*11720*/  IMAD.WIDE R8, R0, 0x2, R8 ;  /* 0x0000000200087825 */ /* 0x000fc600078e0208 */
[----:B------:R-:W4:Y:S01]  /*11730*/  LDL.LU.64 R50, [R1+0x1f8] ;  /* 0x0001f80001327983 */ /* 0x000f220000300a00 */
[----:B------:R-:W-:-:S03]  /*11740*/  IMAD.WIDE R10, R0, 0x2, R10 ;  /* 0x00000002000a7825 */ /* 0x000fc600078e020a */
[----:B------:R-:W-:Y:S04]  /*11750*/  STL.64 [R1+0x660], R4 ;  /* 0x0006600401007387 */ /* 0x000fe80000100a00 */
[----:B------:R0:W-:Y:S01]  /*11760*/  STL.64 [R1+0x680], R6 ;  /* 0x0006800601007387 */ /* 0x0001e20000100a00 */
[----:B--2---:R-:W-:-:S03]  /*11770*/  IMAD.WIDE R12, R0, 0x2, R12 ;  /* 0x00000002000c7825 */ /* 0x004fc600078e020c */
[----:B0-----:R-:W2:Y:S04]  /*11780*/  LDL.LU.64 R6, [R1+0x240] ;  /* 0x0002400001067983 */ /* 0x001ea80000300a00 */
[----:B------:R0:W-:Y:S01]  /*11790*/  STL.64 [R1+0x6a8], R8 ;  /* 0x0006a80801007387 */ /* 0x0001e20000100a00 */
[----:B---3--:R-:W-:-:S03]  /*117a0*/  IMAD.WIDE R14, R0, 0x2, R14 ;  /* 0x00000002000e7825 */ /* 0x008fc600078e020e */
[----:B0-----:R-:W3:Y:S04]  /*117b0*/  LDL.LU.64 R8, [R1+0x208] ;  /* 0x0002080001087983 */ /* 0x001ee80000300a00 */
[----:B------:R-:W-:Y:S01]  /*117c0*/  STL [R1+0x6f8], R10 ;  /* 0x0006f80a01007387 */ /* 0x000fe20000100800 */
[----:B----4-:R-:W-:-:S03]  /*117d0*/  IMAD.WIDE R16, R0, 0x2, R16 ;  /* 0x0000000200107825 */ /* 0x010fc600078e0210 */
[----:B------:R-:W-:Y:S04]  /*117e0*/  STL [R1+0x6f4], R11 ;  /* 0x0006f40b01007387 */ /* 0x000fe80000100800 */
[----:B------:R-:W-:Y:S04]  /*117f0*/  STL.64 [R1+0x870], R10 ;  /* 0x0008700a01007387 */ /* 0x000fe80000100a00 */
[----:B------:R-:W-:Y:S04]  /*11800*/  STL [R1+0x750], R12 ;  /* 0x0007500c01007387 */ /* 0x000fe80000100800 */
[----:B------:R-:W-:Y:S01]  /*11810*/  STL [R1+0x74c], R13 ;  /* 0x00074c0d01007387 */ /* 0x000fe20000100800 */
[----:B------:R-:W-:-:S03]  /*11820*/  IMAD.WIDE R18, R0, 0x2, R18 ;  /* 0x0000000200127825 */ /* 0x000fc600078e0212 */
[----:B------:R-:W-:Y:S04]  /*11830*/  STL [R1+0x7a8], R14 ;  /* 0x0007a80e01007387 */ /* 0x000fe80000100800 */
[----:B------:R-:W-:Y:S04]  /*11840*/  STL [R1+0x7a4], R15 ;  /* 0x0007a40f01007387 */ /* 0x000fe80000100800 */
[----:B------:R-:W-:Y:S04]  /*11850*/  STL [R1+0x800], R16 ;  /* 0x0008001001007387 */ /* 0x000fe80000100800 */
[----:B------:R-:W-:Y:S01]  /*11860*/  STL [R1+0x7fc], R17 ;  /* 0x0007fc1101007387 */ /* 0x000fe20000100800 */
[----:B------:R-:W-:-:S03]  /*11870*/  IMAD.WIDE R20, R0, 0x2, R20 ;  /* 0x0000000200147825 */ /* 0x000fc600078e0214 */
[----:B------:R0:W-:Y:S01]  /*11880*/  STL.64 [R1+0x670], R18 ;  /* 0x0006701201007387 */ /* 0x0001e20000100a00 */
[----:B------:R-:W-:-:S03]  /*11890*/  IMAD.WIDE R22, R0, 0x2, R22 ;  /* 0x0000000200167825 */ /* 0x000fc600078e0216 */
[----:B0-----:R-:W4:Y:S04]  /*118a0*/  LDL.LU.64 R18, [R1+0x228] ;  /* 0x0002280001127983 */ /* 0x001f280000300a00 */
[----:B------:R0:W-:Y:S01]  /*118b0*/  STL.64 [R1+0x678], R20 ;  /* 0x0006781401007387 */ /* 0x0001e20000100a00 */
[----:B------:R-:W-:-:S03]  /*118c0*/  IMAD.WIDE R24, R0, 0x2, R24 ;  /* 0x0000000200187825 */ /* 0x000fc600078e0218 */
[----:B0-----:R-:W2:Y:S04]  /*118d0*/  LDL.LU.64 R20, [R1+0x200] ;  /* 0x0002000001147983 */ /* 0x001ea80000300a00 */
[----:B------:R-:W-:Y:S01]  /*118e0*/  STL.64 [R1+0x688], R22 ;  /* 0x0006881601007387 */ /* 0x000fe20000100a00 */
[----:B------:R-:W-:-:S03]  /*118f0*/  IMAD.WIDE R26, R0, 0x2, R26 ;  /* 0x00000002001a7825 */ /* 0x000fc600078e021a */
[----:B------:R-:W-:Y:S04]  /*11900*/  STL [R1+0x6c0], R24 ;  /* 0x0006c01801007387 */ /* 0x000fe80000100800 */
[----:B------:R-:W-:Y:S04]  /*11910*/  STL [R1+0x6b0], R25 ;  /* 0x0006b01901007387 */ /* 0x000fe80000100800 */
[----:B------:R-:W-:Y:S01]  /*11920*/  STL [R1+0x708], R26 ;  /* 0x0007081a01007387 */ /* 0x000fe20000100800 */
[----:B------:R-:W-:-:S03]  /*11930*/  IMAD.WIDE R28, R0, 0x2, R28 ;  /* 0x00000002001c7825 */ /* 0x000fc600078e021c */
[----:B------:R-:W-:Y:S04]  /*11940*/  STL [R1+0x6fc], R27 ;  /* 0x0006fc1b01007387 */ /* 0x000fe80000100800 */
[----:B------:R-:W-:Y:S04]  /*11950*/  STL [R1+0x760], R28 ;  /* 0x0007601c01007387 */ /* 0x000fe80000100800 */
[----:B------:R-:W-:Y:S01]  /*11960*/  STL [R1+0x754], R29 ;  /* 0x0007541d01007387 */ /* 0x000fe20000100800 */
[----:B------:R-:W-:-:S05]  /*11970*/  IMAD.WIDE R30, R0, 0x2, R30 ;  /* 0x00000002001e7825 */ /* 0x000fca00078e021e */
[----:B------:R-:W-:Y:S04]  /*11980*/  STL [R1+0x7b8], R30 ;  /* 0x0007b81e01007387 */ /* 0x000fe80000100800 */
[----:B------:R-:W-:Y:S01]  /*11990*/  STL [R1+0x7ac], R31 ;  /* 0x0007ac1f01007387 */ /* 0x000fe20000100800 */
[----:B------:R-:W-:-:S05]  /*119a0*/  IMAD.WIDE R32, R0, 0x2, R32 ;  /* 0x0000000200207825 */ /* 0x000fca00078e0220 */
[----:B------:R0:W-:Y:S01]  /*119b0*/  STL.64 [R1+0x808], R32 ;  /* 0x0008082001007387 */ /* 0x0001e20000100a00 */
[----:B------:R-:W-:-:S03]  /*119c0*/  IMAD.WIDE R34, R0, 0x2, R34 ;  /* 0x0000000200227825 */ /* 0x000fc600078e0222 */
[----:B0-----:R-:W2:Y:S04]  /*119d0*/  LDL.LU.64 R32, [R1+0x1e8] ;  /* 0x0001e80001207983 */ /* 0x001ea80000300a00 */
[----:B------:R-:W-:Y:S01]  /*119e0*/  STL.64 [R1+0x690], R34 ;  /* 0x0006902201007387 */ /* 0x000fe20000100a00 */
[----:B------:R-:W-:-:S05]  /*119f0*/  IMAD.WIDE R36, R0, 0x2, R36 ;  /* 0x0000000200247825 */ /* 0x000fca00078e0224 */
[----:B------:R-:W-:Y:S01]  /*11a00*/  STL.64 [R1+0x698], R36 ;  /* 0x0006982401007387 */ /* 0x000fe20000100a00 */
[----:B------:R-:W-:-:S05]  /*11a10*/  IMAD.WIDE R38, R0, 0x2, R38 ;  /* 0x0000000200267825 */ /* 0x000fca00078e0226 */
[----:B------:R-:W-:Y:S04]  /*11a20*/  STL [R1+0x6d0], R38 ;  /* 0x0006d02601007387 */ /* 0x000fe80000100800 */
[----:B------:R-:W-:Y:S01]  /*11a30*/  STL [R1+0x6a0], R39 ;  /* 0x0006a02701007387 */ /* 0x000fe20000100800 */
[----:B------:R-:W-:-:S03]  /*11a40*/  IMAD.WIDE R40, R0, 0x2, R40 ;  /* 0x0000000200287825 */ /* 0x000fc600078e0228 */
[----:B------:R-:W-:Y:S04]  /*11a50*/  STL [R1+0x860], R39 ;  /* 0x0008602701007387 */ /* 0x000fe80000100800 */
[----:B------:R-:W-:Y:S01]  /*11a60*/  STL.64 [R1+0x6b8], R40 ;  /* 0x0006b82801007387 */ /* 0x000fe20000100a00 */
[----:B------:R-:W-:-:S05]  /*11a70*/  IMAD.WIDE R42, R0, 0x2, R42 ;  /* 0x00000002002a7825 */ /* 0x000fca00078e022a */
[----:B------:R0:W-:Y:S01]  /*11a80*/  STL.64 [R1+0x700], R42 ;  /* 0x0007002a01007387 */ /* 0x0001e20000100a00 */
[----:B------:R-:W-:-:S03]  /*11a90*/  IMAD.WIDE R44, R0, 0x2, R44 ;  /* 0x00000002002c7825 */ /* 0x000fc600078e022c */
[----:B0-----:R-:W2:Y:S04]  /*11aa0*/  LDL.LU.64 R42, [R1+0x210] ;  /* 0x00021000012a7983 */ /* 0x001ea80000300a00 */
[----:B------:R-:W-:Y:S01]  /*11ab0*/  STL.64 [R1+0x758], R44 ;  /* 0x0007582c01007387 */ /* 0x000fe20000100a00 */
[----:B------:R-:W-:-:S05]  /*11ac0*/  IMAD.WIDE R46, R0, 0x2, R46 ;  /* 0x00000002002e7825 */ /* 0x000fca00078e022e */
[----:B------:R-:W-:Y:S04]  /*11ad0*/  STL.64 [R1+0x7b0], R46 ;  /* 0x0007b02e01007387 */ /* 0x000fe80000100a00 */
[----:B------:R-:W2:Y:S01]  /*11ae0*/  LDL.LU.64 R10, [R1+0x268] ;  /* 0x00026800010a7983 */ /* 0x000ea20000300a00 */
[----:B------:R-:W-:-:S05]  /*11af0*/  IMAD.WIDE R2, R0, 0x2, R2 ;  /* 0x0000000200027825 */ /* 0x000fca00078e0202 */
[----:B------:R0:W-:Y:S04]  /*11b00*/  STL.64 [R1+0x1f0], R2 ;  /* 0x0001f00201007387 */ /* 0x0001e80000100a00 */
[----:B0-----:R-:W2:Y:S04]  /*11b10*/  LDL.LU.64 R2, [R1+0x270] ;  /* 0x0002700001027983 */ /* 0x001ea80000300a00 */
[----:B------:R-:W2:Y:S04]  /*11b20*/  LDL.LU.64 R46, [R1+0x220] ;  /* 0x00022000012e7983 */ /* 0x000ea80000300a00 */
[----:B------:R-:W2:Y:S01]  /*11b30*/  LDL.LU.64 R44, [R1+0x218] ;  /* 0x00021800012c7983 */ /* 0x000ea20000300a00 */
[----:B------:R-:W-:-:S04]  /*11b40*/  IMAD.WIDE R50, R0, 0x2, R50 ;  /* 0x0000000200327825 */ /* 0x000fc800078e0232 */
[----:B------:R-:W-:-:S04]  /*11b50*/  IMAD.WIDE R48, R0, 0x2, R48 ;  /* 0x0000000200307825 */ /* 0x000fc800078e0230 */
[----:B---3--:R-:W-:-:S04]  /*11b60*/  IMAD.WIDE R8, R0, 0x2, R8 ;  /* 0x0000000200087825 */ /* 0x008fc800078e0208 */
[----:B----4-:R-:W-:-:S04]  /*11b70*/  IMAD.WIDE R18, R0, 0x2, R18 ;  /* 0x0000000200127825 */ /* 0x010fc800078e0212 */
[----:B--2---:R-:W-:-:S04]  /*11b80*/  IMAD.WIDE R20, R0, 0x2, R20 ;  /* 0x0000000200147825 */ /* 0x004fc800078e0214 */
[----:B------:R-:W-:-:S05]  /*11b90*/  IMAD.WIDE R32, R0, 0x2, R32 ;  /* 0x0000000200207825 */ /* 0x000fca00078e0220 */
[----:B------:R-:W-:Y:S04]  /*11ba0*/  STL.64 [R1+0x1e8], R32 ;  /* 0x0001e82001007387 */ /* 0x000fe80000100a00 */
[----:B------:R-:W-:Y:S04]  /*11bb0*/  STL [R1+0x820], R32 ;  /* 0x0008202001007387 */ /* 0x000fe80000100800 */
[----:B------:R-:W-:Y:S04]  /*11bc0*/  STL [R1+0x810], R33 ;  /* 0x0008102101007387 */ /* 0x000fe80000100800 */
[----:B------:R-:W2:Y:S04]  /*11bd0*/  LDL.LU.64 R40, [R1+0x248] ;  /* 0x0002480001287983 */ /* 0x000ea80000300a00 */
[----:B------:R-:W3:Y:S04]  /*11be0*/  LDL.LU.64 R22, [R1+0x280] ;  /* 0x0002800001167983 */ /* 0x000ee80000300a00 */
[----:B------:R-:W4:Y:S04]  /*11bf0*/  LDL.LU.64 R4, [R1+0x278] ;  /* 0x0002780001047983 */ /* 0x000f280000300a00 */
[----:B------:R-:W-:Y:S04]  /*11c00*/  STL.64 [R1+0x1f8], R50 ;  /* 0x0001f83201007387 */ /* 0x000fe80000100a00 */
[----:B------:R-:W-:Y:S04]  /*11c10*/  STL.64 [R1+0x6c8], R50 ;  /* 0x0006c83201007387 */ /* 0x000fe80000100a00 */
[----:B------:R-:W-:Y:S01]  /*11c20*/  STL.64 [R1+0x200], R20 ;  /* 0x0002001401007387 */ /* 0x000fe20000100a00 */
[----:B------:R-:W-:-:S05]  /*11c30*/  IMAD.WIDE R42, R0, 0x2, R42 ;  /* 0x00000002002a7825 */ /* 0x000fca00078e022a */
[----:B------:R-:W-:Y:S04]  /*11c40*/  STL.64 [R1+0x210], R42 ;  /* 0x0002102a01007387 */ /* 0x000fe80000100a00 */
[----:B------:R0:W-:Y:S04]  /*11c50*/  STL.64 [R1+0x710], R42 ;  /* 0x0007102a01007387 */ /* 0x0001e80000100a00 */
[----:B0-----:R-:W4:Y:S04]  /*11c60*/  LDL.LU.64 R42, [R1+0x250] ;  /* 0x00025000012a7983 */ /* 0x001f280000300a00 */
[----:B------:R-:W-:Y:S04]  /*11c70*/  STL.64 [R1+0x6d8], R20 ;  /* 0x0006d81401007387 */ /* 0x000fe80000100a00 */
[----:B------:R-:W-:Y:S04]  /*11c80*/  STL.64 [R1+0x208], R8 ;  /* 0x0002080801007387 */ /* 0x000fe80000100a00 */
[----:B------:R-:W-:Y:S04]  /*11c90*/  STL [R1+0x6f0], R8 ;  /* 0x0006f00801007387 */ /* 0x000fe80000100800 */
[----:B------:R-:W-:Y:S01]  /*11ca0*/  STL [R1+0x6e0], R9 ;  /* 0x0006e00901007387 */ /* 0x000fe20000100800 */
[----:B------:R-:W-:-:S04]  /*11cb0*/  IMAD.WIDE R46, R0, 0x2, R46 ;  /* 0x00000002002e7825 */ /* 0x000fc800078e022e */
[----:B------:R-:W-:-:S05]  /*11cc0*/  IMAD.WIDE R44, R0, 0x2, R44 ;  /* 0x00000002002c7825 */ /* 0x000fca00078e022c */
[----:B------:R-:W-:Y:S04]  /*11cd0*/  STL.64 [R1+0x218], R44 ;  /* 0x0002182c01007387 */ /* 0x000fe80000100a00 */
[----:B------:R-:W-:Y:S04]  /*11ce0*/  STL.64 [R1+0x220], R46 ;  /* 0x0002202e01007387 */ /* 0x000fe80000100a00 */
[----:B------:R-:W-:Y:S04]  /*11cf0*/  STL.64 [R1+0x228], R18 ;  /* 0x0002281201007387 */ /* 0x000fe80000100a00 */
[----:B------:R0:W-:Y:S04]  /*11d00*/  STL.64 [R1+0x7c0], R46 ;  /* 0x0007c02e01007387 */ /* 0x0001e80000100a00 */
[----:B------:R-:W-:Y:S04]  /*11d10*/  STL.64 [R1+0x230], R48 ;  /* 0x0002303001007387 */ /* 0x000fe80000100a00 */
[----:B0-----:R-:W4:Y:S04]  /*11d20*/  LDL.LU.64 R46, [R1+0x260] ;  /* 0x00026000012e7983 */ /* 0x001f280000300a00 */
[----:B------:R0:W-:Y:S04]  /*11d30*/  STL.64 [R1+0x768], R44 ;  /* 0x0007682c01007387 */ /* 0x0001e80000100a00 */
[----:B0-----:R-:W4:Y:S04]  /*11d40*/  LDL.LU.64 R44, [R1+0x258] ;  /* 0x00025800012c7983 */ /* 0x001f280000300a00 */
[----:B------:R-:W4:Y:S01]  /*11d50*/  LDL.LU.64 R50, [R1+0x288] ;  /* 0x0002880001327983 */ /* 0x000f220000300a00 */
[----:B------:R-:W-:-:S03]  /*11d60*/  IMAD.WIDE R52, R0, 0x2, R52 ;  /* 0x0000000200347825 */ /* 0x000fc600078e0234 */
[----:B------:R-:W4:Y:S01]  /*11d70*/  LDL.LU.64 R34, [R1+0x2c0] ;  /* 0x0002c00001227983 */ /* 0x000f220000300a00 */
[----:B------:R-:W-:-:S03]  /*11d80*/  IMAD.WIDE R6, R0, 0x2, R6 ;  /* 0x0000000200067825 */ /* 0x000fc600078e0206 */
[----:B------:R-:W4:Y:S04]  /*11d90*/  LDL.LU.64 R48, [R1+0x2b8] ;  /* 0x0002b80001307983 */ /* 0x000f280000300a00 */
[----:B------:R-:W-:Y:S04]  /*11da0*/  STL.64 [R1+0x238], R52 ;  /* 0x0002383401007387 */ /* 0x000fe80000100a00 */
[----:B------:R-:W-:Y:S01]  /*11db0*/  STL.64 [R1+0x6e8], R52 ;  /* 0x0006e83401007387 */ /* 0x000fe20000100a00 */
[----:B------:R-:W-:-:S03]  /*11dc0*/  IMAD.WIDE R10, R0, 0x2, R10 ;  /* 0x00000002000a7825 */ /* 0x000fc600078e020a */
[----:B------:R-:W-:Y:S04]  /*11dd0*/  STL.64 [R1+0x240], R6 ;  /* 0x0002400601007387 */ /* 0x000fe80000100a00 */
[----:B------:R-:W-:Y:S01]  /*11de0*/  STL [R1+0x728], R6 ;  /* 0x0007280601007387 */ /* 0x000fe20000100800 */
[----:B------:R-:W-:-:S03]  /*11df0*/  IMAD.WIDE R2, R0, 0x2, R2 ;  /* 0x0000000200027825 */ /* 0x000fc600078e0202 */
[----:B------:R-:W-:Y:S01]  /*11e00*/  STL [R1+0x718], R7 ;  /* 0x0007180701007387 */ /* 0x000fe20000100800 */
[----:B--2---:R-:W-:-:S04]  /*11e10*/  IMAD.WIDE R40, R0, 0x2, R40 ;  /* 0x0000000200287825 */ /* 0x004fc800078e0228 */
[----:B---3--:R-:W-:-:S04]  /*11e20*/  IMAD.WIDE R22, R0, 0x2, R22 ;  /* 0x0000000200167825 */ /* 0x008fc800078e0216 */
[----:B----4-:R-:W-:-:S04]  /*11e30*/  IMAD.WIDE R4, R0, 0x2, R4 ;  /* 0x0000000200047825 */ /* 0x010fc800078e0204 */
[----:B------:R-:W-:-:S05]  /*11e40*/  IMAD.WIDE R42, R0, 0x2, R42 ;  /* 0x00000002002a7825 */ /* 0x000fca00078e022a */
[----:B------:R-:W-:Y:S04]  /*11e50*/  STL.64 [R1+0x250], R42 ;  /* 0x0002502a01007387 */ /* 0x000fe80000100a00 */
[----:B------:R0:W-:Y:S04]  /*11e60*/  STL.64 [R1+0x720], R42 ;  /* 0x0007202a01007387 */ /* 0x0001e80000100a00 */
[----:B0-----:R-:W2:Y:S04]  /*11e70*/  LDL.LU.64 R42, [R1+0x290] ;  /* 0x00029000012a7983 */ /* 0x001ea80000300a00 */
[----:B------:R-:W-:Y:S04]  /*11e80*/  STL.64 [R1+0x248], R40 ;  /* 0x0002482801007387 */ /* 0x000fe80000100a00 */
[----:B------:R-:W-:Y:S04]  /*11e90*/  STL.64 [R1+0x730], R40 ;  /* 0x0007302801007387 */ /* 0x000fe80000100a00 */
[----:B------:R0:W-:Y:S04]  /*11ea0*/  STL.64 [R1+0x268], R10 ;  /* 0x0002680a01007387 */ /* 0x0001e80000100a00 */
[----:B0-----:R-:W3:Y:S04]  /*11eb0*/  LDL.LU.64 R10, [R1+0x2a0] ;  /* 0x0002a000010a7983 */ /* 0x001ee80000300a00 */
[----:B------:R0:W-:Y:S04]  /*11ec0*/  STL.64 [R1+0x270], R2 ;  /* 0x0002700201007387 */ /* 0x0001e80000100a00 */
[----:B0-----:R-:W4:Y:S01]  /*11ed0*/  LDL.LU.64 R2, [R1+0x2b0] ;  /* 0x0002b00001027983 */ /* 0x001f220000300a00 */
[----:B------:R-:W-:-:S04]  /*11ee0*/  IMAD.WIDE R46, R0, 0x2, R46 ;  /* 0x00000002002e7825 */ /* 0x000fc800078e022e */
[----:B------:R-:W-:-:S05]  /*11ef0*/  IMAD.WIDE R44, R0, 0x2, R44 ;  /* 0x00000002002c7825 */ /* 0x000fca00078e022c */
[----:B------:R-:W-:Y:S04]  /*11f00*/  STL.64 [R1+0x258], R44 ;  /* 0x0002582c01007387 */ /* 0x000fe80000100a00 */
[----:B------:R-:W-:Y:S04]  /*11f10*/  STL.64 [R1+0x260], R46 ;  /* 0x0002602e01007387 */ /* 0x000fe80000100a00 */
[----:B------:R-:W-:Y:S04]  /*11f20*/  STL [R1+0x7d8], R46 ;  /* 0x0007d82e01007387 */ /* 0x000fe80000100800 */
[----:B------:R-:W-:Y:S04]  /*11f30*/  STL [R1+0x7c8], R47 ;  /* 0x0007c82f01007387 */ /* 0x000fe80000100800 */
[----:B------:R-:W-:Y:S04]  /*11f40*/  STL [R1+0x780], R44 ;  /* 0x0007802c01007387 */ /* 0x000fe80000100800 */
[----:B------:R-:W-:Y:S04]  /*11f50*/  STL [R1+0x770], R45 ;  /* 0x0007702d01007387 */ /* 0x000fe80000100800 */
[----:B------:R-:W4:Y:S04]  /*11f60*/  LDL.LU.64 R40, [R1+0x2d0] ;  /* 0x0002d00001287983 */ /* 0x000f280000300a00 */
[----:B------:R-:W4:Y:S04]  /*11f70*/  LDL.LU.64 R52, [R1+0x308] ;  /* 0x0003080001347983 */ /* 0x000f280000300a00 */
[----:B------:R-:W4:Y:S01]  /*11f80*/  LDL.LU.64 R20, [R1+0x2c8] ;  /* 0x0002c80001147983 */ /* 0x000f220000300a00 */
[----:B------:R-:W-:-:S03]  /*11f90*/  IMAD.WIDE R50, R0, 0x2, R50 ;  /* 0x0000000200327825 */ /* 0x000fc600078e0232 */
[----:B------:R-:W4:Y:S04]  /*11fa0*/  LDL.LU.64 R36, [R1+0x300] ;  /* 0x0003000001247983 */ /* 0x000f280000300a00 */
[----:B------:R-:W4:Y:S04]  /*11fb0*/  LDL.LU.64 R18, [R1+0x2f8] ;  /* 0x0002f80001127983 */ /* 0x000f280000300a00 */
[----:B------:R-:W-:Y:S04]  /*11fc0*/  STL.64 [R1+0x278], R4 ;  /* 0x0002780401007387 */ /* 0x000fe80000100a00 */
[----:B------:R-:W-:Y:S04]  /*11fd0*/  STL [R1+0x748], R4 ;  /* 0x0007480401007387 */ /* 0x000fe80000100800 */
[----:B------:R-:W-:Y:S04]  /*11fe0*/  STL [R1+0x738], R5 ;  /* 0x0007380501007387 */ /* 0x000fe80000100800 */
[----:B------:R-:W-:Y:S04]  /*11ff0*/  STL.64 [R1+0x280], R22 ;  /* 0x0002801601007387 */ /* 0x000fe80000100a00 */
[----:B------:R0:W-:Y:S04]  /*12000*/  STL.64 [R1+0x740], R22 ;  /* 0x0007401601007387 */ /* 0x0001e80000100a00 */
[----:B0-----:R-:W4:Y:S04]  /*12010*/  LDL.LU.64 R22, [R1+0x2a8] ;  /* 0x0002a80001167983 */ /* 0x001f280000300a00 */
[----:B------:R-:W-:Y:S04]  /*12020*/  STL.64 [R1+0x288], R50 ;  /* 0x0002883201007387 */ /* 0x000fe80000100a00 */
[----:B------:R0:W-:Y:S04]  /*12030*/  STL.64 [R1+0x778], R50 ;  /* 0x0007783201007387 */ /* 0x0001e80000100a00 */
[----:B0-----:R-:W4:Y:S01]  /*12040*/  LDL.LU.64 R50, [R1+0x298] ;  /* 0x0002980001327983 */ /* 0x001f220000300a00 */
[----:B------:R-:W-:-:S04]  /*12050*/  IMAD.WIDE R48, R0, 0x2, R48 ;  /* 0x0000000200307825 */ /* 0x000fc800078e0230 */
[----:B------:R-:W-:-:S04]  /*12060*/  IMAD.WIDE R34, R0, 0x2, R34 ;  /* 0x0000000200227825 */ /* 0x000fc800078e0222 */
[----:B--2---:R-:W-:-:S05]  /*12070*/  IMAD.WIDE R42, R0, 0x2, R42 ;  /* 0x00000002002a7825 */ /* 0x004fca00078e022a */
[----:B------:R-:W-:Y:S04]  /*12080*/  STL.64 [R1+0x290], R42 ;  /* 0x0002902a01007387 */ /* 0x000fe80000100a00 */
[----:B------:R0:W-:Y:S04]  /*12090*/  STL.64 [R1+0x788], R42 ;  /* 0x0007882a01007387 */ /* 0x0001e80000100a00 */
[----:B0-----:R-:W2:Y:S01]  /*120a0*/  LDL.LU.64 R42, [R1+0x2d8] ;  /* 0x0002d800012a7983 */ /* 0x001ea20000300a00 */
[----:B---3--:R-:W-:-:S05]  /*120b0*/  IMAD.WIDE R10, R0, 0x2, R10 ;  /* 0x00000002000a7825 */ /* 0x008fca00078e020a */
[----:B------:R0:W-:Y:S01]  /*120c0*/  STL.64 [R1+0x2a0], R10 ;  /* 0x0002a00a01007387 */ /* 0x0001e20000100a00 */
[----:B----4-:R-:W-:-:S03]  /*120d0*/  IMAD.WIDE R2, R0, 0x2, R2 ;  /* 0x0000000200027825 */ /* 0x010fc600078e0202 */
[----:B0-----:R-:W3:Y:S04]  /*120e0*/  LDL.LU.64 R10, [R1+0x870] ;  /* 0x00087000010a7983 */ /* 0x001ee80000300a00 */
[----:B------:R0:W-:Y:S04]  /*120f0*/  STL.64 [R1+0x2b0], R2 ;  /* 0x0002b00201007387 */ /* 0x0001e80000100a00 */
[----:B0-----:R-:W4:Y:S01]  /*12100*/  LDL.LU.64 R2, [R1+0x2e8] ;  /* 0x0002e80001027983 */ /* 0x001f220000300a00 */
[----:B------:R-:W-:-:S05]  /*12110*/  IMAD.WIDE R22, R0, 0x2, R22 ;  /* 0x0000000200167825 */ /* 0x000fca00078e0216 */
[----:B------:R0:W-:Y:S01]  /*12120*/  STL.64 [R1+0x2a8], R22 ;  /* 0x0002a81601007387 */ /* 0x0001e20000100a00 */
[----:B------:R-:W-:-:S05]  /*12130*/  IMAD.WIDE R50, R0, 0x2, R50 ;  /* 0x0000000200327825 */ /* 0x000fca00078e0232 */
[----:B------:R-:W-:Y:S04]  /*12140*/  STL.64 [R1+0x298], R50 ;  /* 0x0002983201007387 */ /* 0x000fe80000100a00 */
[----:B------:R-:W-:Y:S04]  /*12150*/  STL [R1+0x7a0], R50 ;  /* 0x0007a03201007387 */ /* 0x000fe80000100800 */
[----:B------:R-:W-:Y:S04]  /*12160*/  STL [R1+0x790], R51 ;  /* 0x0007903301007387 */ /* 0x000fe80000100800 */
[----:B0-----:R-:W3:Y:S04]  /*12170*/  LDL.LU.64 R22, [R1+0x310] ;  /* 0x0003100001167983 */ /* 0x001ee80000300a00 */
[----:B------:R-:W-:Y:S04]  /*12180*/  STL.64 [R1+0x2b8], R48 ;  /* 0x0002b83001007387 */ /* 0x000fe80000100a00 */
[----:B------:R0:W-:Y:S04]  /*12190*/  STL.64 [R1+0x798], R48 ;  /* 0x0007983001007387 */ /* 0x0001e80000100a00 */
[----:B0-----:R-:W3:Y:S04]  /*121a0*/  LDL.LU.64 R48, [R1+0x318] ;  /* 0x0003180001307983 */ /* 0x001ee80000300a00 */
[----:B------:R-:W-:Y:S04]  /*121b0*/  STL.64 [R1+0x2c0], R34 ;  /* 0x0002c02201007387 */ /* 0x000fe80000100a00 */
[----:B------:R0:W-:Y:S04]  /*121c0*/  STL.64 [R1+0x7d0], R34 ;  /* 0x0007d02201007387 */ /* 0x0001e80000100a00 */
[----:B0-----:R-:W3:Y:S01]  /*121d0*/  LDL.LU.64 R34, [R1+0x2f0] ;  /* 0x0002f00001227983 */ /* 0x001ee20000300a00 */
[----:B------:R-:W-:-:S05]  /*121e0*/  IMAD.WIDE R20, R0, 0x2, R20 ;  /* 0x0000000200147825 */ /* 0x000fca00078e0214 */
[----:B------:R-:W-:Y:S04]  /*121f0*/  STL.64 [R1+0x2c8], R20 ;  /* 0x0002c81401007387 */ /* 0x000fe80000100a00 */
[----:B------:R0:W-:Y:S04]  /*12200*/  STL.64 [R1+0x7e0], R20 ;  /* 0x0007e01401007387 */ /* 0x0001e80000100a00 */
[----:B0-----:R-:W3:Y:S01]  /*12210*/  LDL.LU.64 R20, [R1+0x2e0] ;  /* 0x0002e00001147983 */ /* 0x001ee20000300a00 */
[----:B------:R-:W-:-:S05]  /*12220*/  IMAD.WIDE R40, R0, 0x2, R40 ;  /* 0x0000000200287825 */ /* 0x000fca00078e0228 */
[----:B------:R-:W-:Y:S04]  /*12230*/  STL.64 [R1+0x2d0], R40 ;  /* 0x0002d02801007387 */ /* 0x000fe80000100a00 */
[----:B------:R-:W-:Y:S04]  /*12240*/  STL [R1+0x7f8], R40 ;  /* 0x0007f82801007387 */ /* 0x000fe80000100800 */
[----:B------:R-:W-:Y:S01]  /*12250*/  STL [R1+0x7e8], R41 ;  /* 0x0007e82901007387 */ /* 0x000fe20000100800 */
[----:B--2---:R-:W-:-:S04]  /*12260*/  IMAD.WIDE R42, R0, 0x2, R42 ;  /* 0x00000002002a7825 */ /* 0x004fc800078e022a */
[----:B----4-:R-:W-:-:S05]  /*12270*/  IMAD.WIDE R2, R0, 0x2, R2 ;  /* 0x0000000200027825 */ /* 0x010fca00078e0202 */
[----:B------:R0:W-:Y:S04]  /*12280*/  STL.64 [R1+0x2e8], R2 ;  /* 0x0002e80201007387 */ /* 0x0001e80000100a00 */
[----:B0-----:R-:W2:Y:S01]  /*12290*/  LDL.LU.64 R2, [R1+0x868] ;  /* 0x0008680001027983 */ /* 0x001ea20000300a00 */
[----:B---3--:R-:W-:-:S05]  /*122a0*/  IMAD.WIDE R34, R0, 0x2, R34 ;  /* 0x0000000200227825 */ /* 0x008fca00078e0222 */
[----:B------:R0:W-:Y:S04]  /*122b0*/  STL.64 [R1+0x2f0], R34 ;  /* 0x0002f02201007387 */ /* 0x0001e80000100a00 */
[----:B0-----:R-:W3:Y:S04]  /*122c0*/  LDL.LU.64 R34, [R1+0x328] ;  /* 0x0003280001227983 */ /* 0x001ee80000300a00 */
[----:B------:R-:W-:Y:S04]  /*122d0*/  STL.64 [R1+0x2d8], R42 ;  /* 0x0002d82a01007387 */ /* 0x000fe80000100a00 */
[----:B------:R0:W-:Y:S04]  /*122e0*/  STL.64 [R1+0x7f0], R42 ;  /* 0x0007f02a01007387 */ /* 0x0001e80000100a00 */
[----:B0-----:R-:W4:Y:S01]  /*122f0*/  LDL.LU.64 R42, [R1+0x320] ;  /* 0x00032000012a7983 */ /* 0x001f220000300a00 */
[----:B------:R-:W-:-:S05]  /*12300*/  IMAD.WIDE R20, R0, 0x2, R20 ;  /* 0x0000000200147825 */ /* 0x000fca00078e0214 */
[----:B------:R-:W-:Y:S04]  /*12310*/  STL.64 [R1+0x2e0], R20 ;  /* 0x0002e01401007387 */ /* 0x000fe80000100a00 */
[----:B------:R0:W-:Y:S01]  /*12320*/  STL.64 [R1+0x818], R20 ;  /* 0x0008181401007387 */ /* 0x0001e20000100a00 */
[C---:B------:R-:W-:Y:S01]  /*12330*/  IMAD.WIDE R18, R0.reuse, 0x2, R18 ;  /* 0x0000000200127825 */ /* 0x040fe200078e0212 */
[----:B0-----:R-:W0:Y:S03]  /*12340*/  S2R R21, SR_TID.X ;  /* 0x0000000000157919 */ /* 0x001e260000002100 */
[C---:B------:R-:W-:Y:S01]  /*12350*/  IMAD.WIDE R36, R0.reuse, 0x2, R36 ;  /* 0x0000000200247825 */ /* 0x040fe200078e0224 */
[----:B------:R-:W-:Y:S03]  /*12360*/  STL.64 [R1+0x2f8], R18 ;  /* 0x0002f81201007387 */ /* 0x000fe60000100a00 */
[C---:B------:R-:W-:Y:S01]  /*12370*/  IMAD.WIDE R52, R0.reuse, 0x2, R52 ;  /* 0x0000000200347825 */ /* 0x040fe200078e0234 */
[----:B------:R-:W-:Y:S03]  /*12380*/  STL.64 [R1+0x828], R18 ;  /* 0x0008281201007387 */ /* 0x000fe60000100a00 */
[C---:B------:R-:W-:Y:S01]  /*12390*/  IMAD.WIDE R22, R0.reuse, 0x2, R22 ;  /* 0x0000000200167825 */ /* 0x040fe200078e0216 */
[----:B------:R-:W-:Y:S03]  /*123a0*/  STL.64 [R1+0x300], R36 ;  /* 0x0003002401007387 */ /* 0x000fe60000100a00 */
[----:B------:R-:W-:Y:S01]  /*123b0*/  IMAD.WIDE R48, R0, 0x2, R48 ;  /* 0x0000000200307825 */ /* 0x000fe200078e0230 */
[----:B------:R-:W-:Y:S04]  /*123c0*/  STL [R1+0x840], R36 ;  /* 0x0008402401007387 */ /* 0x000fe80000100800 */
[----:B------:R-:W-:Y:S04]  /*123d0*/  STL [R1+0x830], R37 ;  /* 0x0008302501007387 */ /* 0x000fe80000100800 */
[----:B------:R-:W-:Y:S04]  /*123e0*/  STL.64 [R1+0x308], R52 ;  /* 0x0003083401007387 */ /* 0x000fe80000100a00 */
[----:B------:R-:W-:Y:S04]  /*123f0*/  STL.64 [R1+0x838], R52 ;  /* 0x0008383401007387 */ /* 0x000fe80000100a00 */
[----:B------:R-:W-:Y:S04]  /*12400*/  STL.64 [R1+0x310], R22 ;  /* 0x0003101601007387 */ /* 0x000fe80000100a00 */
[----:B------:R1:W-:Y:S01]  /*12410*/  STL.64 [R1+0x848], R22 ;  /* 0x0008481601007387 */ /* 0x0003e20000100a00 */
[----:B0-----:R-:W-:-:S04]  /*12420*/  LOP3.LUT R21, R21, 0x7f, RZ, 0xc0, !PT ;  /* 0x0000007f15157812 */ /* 0x001fc800078ec0ff */
[----:B------:R-:W-:Y:S01]  /*12430*/  ISETP.GE.AND P2, PT, R21, UR8, PT ;  /* 0x0000000815007c0c */ /* 0x000fe2000bf46270 */
[----:B--2---:R-:W-:-:S05]  /*12440*/  IMAD.WIDE R2, R0, 0x2, R2 ;  /* 0x0000000200027825 */ /* 0x004fca00078e0202 */
[----:B------:R0:W-:Y:S04]  /*12450*/  STL [R1+0x850], R3 ;  /* 0x0008500301007387 */ /* 0x0001e80000100800 */
[----:B------:R-:W-:Y:S01]  /*12460*/  STL.64 [R1+0x318], R48 ;  /* 0x0003183001007387 */ /* 0x000fe20000100a00 */
[----:B---3--:R-:W-:-:S05]  /*12470*/  IMAD.WIDE R34, R0, 0x2, R34 ;  /* 0x0000000200227825 */ /* 0x008fca00078e0222 */
[----:B------:R-:W-:Y:S04]  /*12480*/  STL.64 [R1+0x328], R34 ;  /* 0x0003282201007387 */ /* 0x000fe80000100a00 */
[----:B------:R2:W-:Y:S01]  /*12490*/  STL.64 [R1+0x858], R48 ;  /* 0x0008583001007387 */ /* 0x0005e20000100a00 */
[----:B----4-:R-:W-:-:S05]  /*124a0*/  IMAD.WIDE R42, R0, 0x2, R42 ;  /* 0x00000002002a7825 */ /* 0x010fca00078e022a */
[----:B------:R-:W-:Y:S04]  /*124b0*/  STL.64 [R1+0x320], R42 ;  /* 0x0003202a01007387 */ /* 0x000fe80000100a00 */
[----:B------:R-:W-:Y:S04]  /*124c0*/  STL [R1+0x580], R0 ;  /* 0x0005800001007387 */ /* 0x000fe80000100800 */
[----:B-1----:R-:W3:Y:S04]  /*124d0*/  LDL.64 R22, [R1+0x2e8] ;  /* 0x0002e80001167983 */ /* 0x002ee80000100a00 */
[----:B------:R-:W4:Y:S04]  /*124e0*/  LDL.64 R52, [R1+0x2a8] ;  /* 0x0002a80001347983 */ /* 0x000f280000100a00 */
[----:B------:R-:W4:Y:S04]  /*124f0*/  LDL.64 R18, [R1+0x268] ;  /* 0x0002680001127983 */ /* 0x000f280000100a00 */
[----:B------:R-:W4:Y:S01]  /*12500*/  LDL.64 R20, [R1+0x228] ;  /* 0x0002280001147983 */ /* 0x000f220000100a00 */
[----:B0-----:R-:W-:Y:S01]  /*12510*/  PRMT R3, RZ, 0x7610, R3 ;  /* 0x00007610ff037816 */ /* 0x001fe20000000003 */
[----:B--2---:R-:W-:-:S02]  /*12520*/  IMAD.MOV.U32 R48, RZ, RZ, R34 ;  /* 0x000000ffff307224 */ /* 0x004fc400078e0022 */
[----:B------:R-:W-:Y:S01]  /*12530*/  IMAD.MOV.U32 R49, RZ, RZ, R35 ;  /* 0x000000ffff317224 */ /* 0x000fe200078e0023 */
[----:B------:R-:W-:Y:S01]  /*12540*/  PRMT R36, RZ, 0x7610, R36 ;  /* 0x00007610ff247816 */ /* 0x000fe20000000024 */
[----:B------:R-:W2:Y:S01]  /*12550*/  LDL.64 R34, [R1+0x2a0] ;  /* 0x0002a00001227983 */ /* 0x000ea20000100a00 */
[----:B------:R-:W-:-:S03]  /*12560*/  PRMT R37, RZ, 0x7610, R37 ;  /* 0x00007610ff257816 */ /* 0x000fc60000000025 */
[----:B------:R-:W2:Y:S01]  /*12570*/  @!P2 LDG.E.U16 R3, desc[UR22][R48.64] ;  /* 0x000000163003a981 */ /* 0x000ea2000c1e1500 */
[----:B------:R-:W-:Y:S02]  /*12580*/  PRMT R32, RZ, 0x7610, R32 ;  /* 0x00007610ff207816 */ /* 0x000fe40000000020 */
[----:B------:R-:W-:Y:S01]  /*12590*/  PRMT R33, RZ, 0x7610, R33 ;  /* 0x00007610ff217816 */ /* 0x000fe20000000021 */
[----:B---3--:R-:W3:Y:S04]  /*125a0*/  @!P2 LDG.E.U16 R36, desc[UR22][R22.64] ;  /* 0x000000161624a981 */ /* 0x008ee8000c1e1500 */
[----:B----4-:R-:W4:Y:S04]  /*125b0*/  @!P2 LDG.E.U16 R37, desc[UR22][R52.64] ;  /* 0x000000163425a981 */ /* 0x010f28000c1e1500 */
[----:B------:R-:W4:Y:S04]  /*125c0*/  @!P2 LDG.E.U16 R32, desc[UR22][R18.64] ;  /* 0x000000161220a981 */ /* 0x000f28000c1e1500 */
[----:B------:R-:W4:Y:S01]  /*125d0*/  @!P2 LDG.E.U16 R33, desc[UR22][R20.64] ;  /* 0x000000161421a981 */ /* 0x000f22000c1e1500 */
[----:B------:R-:W-:-:S05]  /*125e0*/  PRMT R39, RZ, 0x7610, R39 ;  /* 0x00007610ff277816 */ /* 0x000fca0000000027 */
[----:B------:R0:W-:Y:S04]  /*125f0*/  STL.S16 [R1+0x3ac], R39 ;  /* 0x0003ac2701007387 */ /* 0x0001e80000100600 */
        /* <DEDUP_REMOVED lines=8> */
[----:B----4-:R0:W-:Y:S04]  /*12680*/  STL [R1+0x3fc], R37 ;  /* 0x0003fc2501007387 */ /* 0x0101e80000100800 */
[----:B0-----:R-:W3:Y:S04]  /*12690*/  LDL.LU R37, [R1+0x830] ;  /* 0x0008300001257983 */ /* 0x001ee80000300800 */
[----:B------:R-:W4:Y:S04]  /*126a0*/  LDL.LU.64 R18, [R1+0x828] ;  /* 0x0008280001127983 */ /* 0x000f280000300a00 */
[----:B------:R0:W-:Y:S04]  /*126b0*/  STL [R1+0x3dc], R32 ;  /* 0x0003dc2001007387 */ /* 0x0001e80000100800 */
[----:B0-----:R-:W2:Y:S04]  /*126c0*/  LDL.LU R32, [R1+0x820] ;  /* 0x0008200001207983 */ /* 0x001ea80000300800 */
[----:B------:R-:W2:Y:S04]  /*126d0*/  LDL.LU.64 R20, [R1+0x818] ;  /* 0x0008180001147983 */ /* 0x000ea80000300a00 */
[----:B------:R0:W-:Y:S04]  /*126e0*/  STL [R1+0x3bc], R33 ;  /* 0x0003bc2101007387 */ /* 0x0001e80000100800 */
[----:B0-----:R-:W2:Y:S01]  /*126f0*/  LDL.LU R33, [R1+0x810] ;  /* 0x0008100001217983 */ /* 0x001ea20000300800 */
[----:B------:R-:W-:-:S02]  /*12700*/  PRMT R16, RZ, 0x7610, R16 ;  /* 0x00007610ff107816 */ /* 0x000fc40000000010 */
[----:B------:R-:W-:-:S04]  /*12710*/  PRMT R17, RZ, 0x7610, R17 ;  /* 0x00007610ff117816 */ /* 0x000fc80000000011 */
[----:B--2---:R-:W2:Y:S04]  /*12720*/  @!P2 LDG.E.U16 R16, desc[UR22][R32.64] ;  /* 0x000000162010a981 */ /* 0x004ea8000c1e1500 */
[----:B------:R-:W2:Y:S04]  /*12730*/  LDL.LU.64 R32, [R1+0x808] ;  /* 0x0008080001207983 */ /* 0x000ea80000300a00 */
[----:B--2---:R-:W2:Y:S04]  /*12740*/  @!P2 LDG.E.U16 R17, desc[UR22][R32.64] ;  /* 0x000000162011a981 */ /* 0x004ea8000c1e1500 */
[----:B------:R0:W-:Y:S04]  /*12750*/  STL [R1+0x39c], R16 ;  /* 0x00039c1001007387 */ /* 0x0001e80000100800 */
[----:B0-----:R-:W3:Y:S04]  /*12760*/  LDL.LU R16, [R1+0x800] ;  /* 0x0008000001107983 */ /* 0x001ee80000300800 */
[----:B--2---:R0:W-:Y:S04]  /*12770*/  STL [R1+0x37c], R17 ;  /* 0x00037c1101007387 */ /* 0x0041e80000100800 */
[----:B0-----:R-:W3:Y:S01]  /*12780*/  LDL.LU R17, [R1+0x7fc] ;  /* 0x0007fc0001117983 */ /* 0x001ee20000300800 */
[----:B------:R-:W-:-:S02]  /*12790*/  PRMT R40, RZ, 0x7610, R40 ;  /* 0x00007610ff287816 */ /* 0x000fc40000000028 */
[----:B------:R-:W-:Y:S02]  /*127a0*/  PRMT R41, RZ, 0x7610, R41 ;  /* 0x00007610ff297816 */ /* 0x000fe40000000029 */
[----:B------:R-:W-:Y:S02]  /*127b0*/  PRMT R46, RZ, 0x7610, R46 ;  /* 0x00007610ff2e7816 */ /* 0x000fe4000000002e */
[----:B------:R-:W-:Y:S02]  /*127c0*/  PRMT R47, RZ, 0x7610, R47 ;  /* 0x00007610ff2f7816 */ /* 0x000fe4000000002f */
[----:B------:R-:W2:Y:S04]  /*127d0*/  @!P2 LDG.E.U16 R41, desc[UR22][R42.64] ;  /* 0x000000162a29a981 */ /* 0x000ea8000c1e1500 */
[----:B------:R-:W2:Y:S04]  /*127e0*/  @!P2 LDG.E.U16 R46, desc[UR22][R20.64] ;  /* 0x00000016142ea981 */ /* 0x000ea8000c1e1500 */
[----:B------:R-:W2:Y:S04]  /*127f0*/  @!P2 LDG.E.U16 R47, desc[UR22][R34.64] ;  /* 0x00000016222fa981 */ /* 0x000ea8000c1e1500 */
[----:B---3--:R-:W3:Y:S04]  /*12800*/  @!P2 LDG.E.U16 R40, desc[UR22][R16.64] ;  /* 0x000000161028a981 */ /* 0x008ee8000c1e1500 */
[----:B------:R-:W-:Y:S04]  /*12810*/  STL [R1+0x588], R32 ;  /* 0x0005882001007387 */ /* 0x000fe80000100800 */
[----:B------:R-:W-:Y:S04]  /*12820*/  STL [R1+0x584], R33 ;  /* 0x0005842101007387 */ /* 0x000fe80000100800 */
[----:B---3--:R0:W-:Y:S04]  /*12830*/  STL [R1+0x35c], R40 ;  /* 0x00035c2801007387 */ /* 0x0081e80000100800 */
[----:B0-----:R-:W3:Y:S04]  /*12840*/  LDL.LU R40, [R1+0x7f8] ;  /* 0x0007f80001287983 */ /* 0x001ee80000300800 */
[----:B------:R-:W-:Y:S04]  /*12850*/  STL [R1+0x590], R16 ;  /* 0x0005901001007387 */ /* 0x000fe80000100800 */
[----:B------:R-:W-:Y:S04]  /*12860*/  STL [R1+0x58c], R17 ;  /* 0x00058c1101007387 */ /* 0x000fe80000100800 */
[----:B------:R-:W3:Y:S04]  /*12870*/  LDL.LU.64 R42, [R1+0x7f0] ;  /* 0x0007f000012a7983 */ /* 0x000ee80000300a00 */
[----:B--2---:R0:W-:Y:S04]  /*12880*/  STL [R1+0x438], R41 ;  /* 0x0004382901007387 */ /* 0x0041e80000100800 */
[----:B0-----:R-:W2:Y:S04]  /*12890*/  LDL.LU R41, [R1+0x7e8] ;  /* 0x0007e80001297983 */ /* 0x001ea80000300800 */
[----:B------:R-:W2:Y:S04]  /*128a0*/  LDL.LU.64 R20, [R1+0x7e0] ;  /* 0x0007e00001147983 */ /* 0x000ea80000300a00 */
        /* <DEDUP_REMOVED lines=12> */
[----:B------:R-:W3:Y:S04]  /*12970*/  LDL.LU.64 R46, [R1+0x7b0] ;  /* 0x0007b000012e7983 */ /* 0x000ee80000300a00 */
[----:B--2---:R0:W-:Y:S04]  /*12980*/  STL [R1+0x3b8], R31 ;  /* 0x0003b81f01007387 */ /* 0x0041e80000100800 */
[----:B0-----:R-:W2:Y:S01]  /*12990*/  LDL.LU R31, [R1+0x7ac] ;  /* 0x0007ac00011f7983 */ /* 0x001ea20000300800 */
[----:B------:R-:W-:-:S02]  /*129a0*/  PRMT R14, RZ, 0x7610, R14 ;  /* 0x00007610ff0e7816 */ /* 0x000fc4000000000e */
[----:B------:R-:W-:-:S04]  /*129b0*/  PRMT R15, RZ, 0x7610, R15 ;  /* 0x00007610ff0f7816 */ /* 0x000fc8000000000f */
[----:B---3--:R-:W3:Y:S04]  /*129c0*/  @!P2 LDG.E.U16 R14, desc[UR22][R46.64] ;  /* 0x000000162e0ea981 */ /* 0x008ee8000c1e1500 */
[----:B--2---:R-:W2:Y:S04]  /*129d0*/  @!P2 LDG.E.U16 R15, desc[UR22][R30.64] ;  /* 0x000000161e0fa981 */ /* 0x004ea8000c1e1500 */
[----:B---3--:R0:W-:Y:S04]  /*129e0*/  STL [R1+0x398], R14 ;  /* 0x0003980e01007387 */ /* 0x0081e80000100800 */
[----:B0-----:R-:W3:Y:S04]  /*129f0*/  LDL.LU R14, [R1+0x7a8] ;  /* 0x0007a800010e7983 */ /* 0x001ee80000300800 */
[----:B------:R-:W-:Y:S04]  /*12a00*/  STL [R1+0x598], R46 ;  /* 0x0005982e01007387 */ /* 0x000fe80000100800 */
[----:B------:R-:W-:Y:S04]  /*12a10*/  STL [R1+0x594], R47 ;  /* 0x0005942f01007387 */ /* 0x000fe80000100800 */
[----:B--2---:R0:W-:Y:S04]  /*12a20*/  STL [R1+0x378], R15 ;  /* 0x0003780f01007387 */ /* 0x0041e80000100800 */
[----:B0-----:R-:W3:Y:S01]  /*12a30*/  LDL.LU R15, [R1+0x7a4] ;  /* 0x0007a400010f7983 */ /* 0x001ee20000300800 */
[----:B------:R-:W-:-:S02]  /*12a40*/  PRMT R50, RZ, 0x7610, R50 ;  /* 0x00007610ff327816 */ /* 0x000fc40000000032 */
[----:B------:R-:W-:-:S06]  /*12a50*/  PRMT R51, RZ, 0x7610, R51 ;  /* 0x00007610ff337816 */ /* 0x000fcc0000000033 */
        /* <DEDUP_REMOVED lines=10> */
[----:B0-----:R-:W3:Y:S01]  /*12b00*/  LDL.LU R51, [R1+0x790] ;  /* 0x0007900001337983 */ /* 0x001ee20000300800 */
[----:B------:R-:W-:-:S02]  /*12b10*/  PRMT R44, RZ, 0x7610, R44 ;  /* 0x00007610ff2c7816 */ /* 0x000fc4000000002c */
[----:B------:R-:W-:-:S04]  /*12b20*/  PRMT R45, RZ, 0x7610, R45 ;  /* 0x00007610ff2d7816 */ /* 0x000fc8000000002d */
[----:B------:R-:W2:Y:S04]  /*12b30*/  @!P2 LDG.E.U16 R44, desc[UR22][R42.64] ;  /* 0x000000162a2ca981 */ /* 0x000ea8000c1e1500 */
[----:B------:R-:W4:Y:S04]  /*12b40*/  LDL.LU.64 R42, [R1+0x788] ;  /* 0x00078800012a7983 */ /* 0x000f280000300a00 */
[----:B---3--:R-:W3:Y:S04]  /*12b50*/  @!P2 LDG.E.U16 R45, desc[UR22][R50.64] ;  /* 0x00000016322da981 */ /* 0x008ee8000c1e1500 */
[----:B--2---:R0:W-:Y:S04]  /*12b60*/  STL [R1+0x414], R44 ;  /* 0x0004142c01007387 */ /* 0x0041e80000100800 */
[----:B0-----:R-:W2:Y:S04]  /*12b70*/  LDL.LU R44, [R1+0x780] ;  /* 0x00078000012c7983 */ /* 0x001ea80000300800 */
[----:B------:R-:W2:Y:S04]  /*12b80*/  LDL.LU.64 R50, [R1+0x778] ;  /* 0x0007780001327983 */ /* 0x000ea80000300a00 */
[----:B---3--:R0:W-:Y:S04]  /*12b90*/  STL [R1+0x3f4], R45 ;  /* 0x0003f42d01007387 */ /* 0x0081e80000100800 */
[----:B0-----:R-:W2:Y:S01]  /*12ba0*/  LDL.LU R45, [R1+0x770] ;  /* 0x00077000012d7983 */ /* 0x001ea20000300800 */
[----:B------:R-:W-:-:S02]  /*12bb0*/  PRMT R28, RZ, 0x7610, R28 ;  /* 0x00007610ff1c7816 */ /* 0x000fc4000000001c */
[----:B------:R-:W-:-:S04]  /*12bc0*/  PRMT R29, RZ, 0x7610, R29 ;  /* 0x00007610ff1d7816 */ /* 0x000fc8000000001d */
[----:B--2---:R-:W2:Y:S04]  /*12bd0*/  @!P2 LDG.E.U16 R28, desc[UR22][R44.64] ;  /* 0x000000162c1ca981 */ /* 0x004ea8000c1e1500 */
[----:B------:R-:W3:Y:S04]  /*12be0*/  LDL.LU.64 R44, [R1+0x768] ;  /* 0x00076800012c7983 */ /* 0x000ee80000300a00 */
[----:B---3--:R-:W3:Y:S04]  /*12bf0*/  @!P2 LDG.E.U16 R29, desc[UR22][R44.64] ;  /* 0x000000162c1da981 */ /* 0x008ee8000c1e1500 */
[----:B--2---:R0:W-:Y:S04]  /*12c00*/  STL [R1+0x3d4], R28 ;  /* 0x0003d41c01007387 */ /* 0x0041e80000100800 */
[----:B0-----:R-:W2:Y:S04]  /*12c10*/  LDL.LU R28, [R1+0x760] ;  /* 0x00076000011c7983 */ /* 0x001ea80000300800 */
[----:B------:R-:W2:Y:S04]  /*12c20*/  LDL.LU.64 R44, [R1+0x758] ;  /* 0x00075800012c7983 */ /* 0x000ea80000300a00 */
[----:B---3--:R0:W-:Y:S04]  /*12c30*/  STL [R1+0x3b4], R29 ;  /* 0x0003b41d01007387 */ /* 0x0081e80000100800 */
[----:B0-----:R-:W3:Y:S01]  /*12c40*/  LDL.LU R29, [R1+0x754] ;  /* 0x00075400011d7983 */ /* 0x001ee20000300800 */
[----:B------:R-:W-:-:S02]  /*12c50*/  PRMT R12, RZ, 0x7610, R12 ;  /* 0x00007610ff0c7816 */ /* 0x000fc4000000000c */
[----:B------:R-:W-:-:S04]  /*12c60*/  PRMT R13, RZ, 0x7610, R13 ;  /* 0x00007610ff0d7816 */ /* 0x000fc8000000000d */
[----:B--2---:R-:W2:Y:S04]  /*12c70*/  @!P2 LDG.E.U16 R12, desc[UR22][R44.64] ;  /* 0x000000162c0ca981 */ /* 0x004ea8000c1e1500 */
[----:B---3--:R-:W3:Y:S04]  /*12c80*/  @!P2 LDG.E.U16 R13, desc[UR22][R28.64] ;  /* 0x000000161c0da981 */ /* 0x008ee8000c1e1500 */
[----:B--2---:R0:W-:Y:S04]  /*12c90*/  STL [R1+0x394], R12 ;  /* 0x0003940c01007387 */ /* 0x0041e80000100800 */
[----:B0-----:R-:W2:Y:S04]  /*12ca0*/  LDL.LU R12, [R1+0x750] ;  /* 0x00075000010c7983 */ /* 0x001ea80000300800 */
[----:B------:R-:W-:Y:S04]  /*12cb0*/  STL [R1+0x5b0], R44 ;  /* 0x0005b02c01007387 */ /* 0x000fe80000100800 */
[----:B------:R-:W-:Y:S04]  /*12cc0*/  STL [R1+0x5ac], R45 ;  /* 0x0005ac2d01007387 */ /* 0x000fe80000100800 */
[----:B---3--:R0:W-:Y:S04]  /*12cd0*/  STL [R1+0x374], R13 ;  /* 0x0003740d01007387 */ /* 0x0081e80000100800 */
[----:B0-----:R-:W2:Y:S01]  /*12ce0*/  LDL.LU R13, [R1+0x74c] ;  /* 0x00074c00010d7983 */ /* 0x001ea20000300800 */
[----:B------:R-:W-:-:S02]  /*12cf0*/  PRMT R4, RZ, 0x7610, R4 ;  /* 0x00007610ff047816 */ /* 0x000fc40000000004 */
[----:B------:R-:W-:Y:S02]  /*12d00*/  PRMT R5, RZ, 0x7610, R5 ;  /* 0x00007610ff057816 */ /* 0x000fe40000000005 */
[----:B------:R-:W-:-:S04]  /*12d10*/  PRMT R6, RZ, 0x7610, R6 ;  /* 0x00007610ff067816 */ /* 0x000fc80000000006 */
[----:B------:R-:W3:Y:S04]  /*12d20*/  @!P2 LDG.E.U16 R5, desc[UR22][R22.64] ;  /* 0x000000161605a981 */ /* 0x000ee8000c1e1500 */
[----:B------:R-:W3:Y:S04]  /*12d30*/  @!P2 LDG.E.U16 R6, desc[UR22][R40.64] ;  /* 0x000000162806a981 */ /* 0x000ee8000c1e1500 */
[----:B--2---:R-:W2:Y:S04]  /*12d40*/  @!P2 LDG.E.U16 R4, desc[UR22][R12.64] ;  /* 0x000000160c04a981 */ /* 0x004ea8000c1e1500 */
[----:B------:R-:W-:Y:S04]  /*12d50*/  STL [R1+0x5b8], R28 ;  /* 0x0005b81c01007387 */ /* 0x000fe80000100800 */
[----:B------:R0:W-:Y:S01]  /*12d60*/  STL [R1+0x5b4], R29 ;  /* 0x0005b41d01007387 */ /* 0x0001e20000100800 */
[----:B------:R-:W-:-:S06]  /*12d70*/  PRMT R7, RZ, 0x7610, R7 ;  /* 0x00007610ff077816 */ /* 0x000fcc0000000007 */
[----:B----4-:R-:W4:Y:S04]  /*12d80*/  @!P2 LDG.E.U16 R7, desc[UR22][R42.64] ;  /* 0x000000162a07a981 */ /* 0x010f28000c1e1500 */
[----:B0-----:R-:W3:Y:S04]  /*12d90*/  LDL.LU R29, [R1+0x3ac] ;  /* 0x0003ac00011d7983 */ /* 0x001ee80000300800 */
[----:B--2---:R0:W-:Y:S04]  /*12da0*/  STL [R1+0x354], R4 ;  /* 0x0003540401007387 */ /* 0x0041e80000100800 */
[----:B0-----:R-:W2:Y:S04]  /*12db0*/  LDL.LU R4, [R1+0x748] ;  /* 0x0007480001047983 */ /* 0x001ea80000300800 */
[----:B------:R-:W-:Y:S04]  /*12dc0*/  STL [R1+0x5c0], R12 ;  /* 0x0005c00c01007387 */ /* 0x000fe80000100800 */
[----:B------:R-:W-:Y:S04]  /*12dd0*/  STL [R1+0x5bc], R13 ;  /* 0x0005bc0d01007387 */ /* 0x000fe80000100800 */
[----:B------:R-:W2:Y:S04]  /*12de0*/  LDL.LU.64 R22, [R1+0x740] ;  /* 0x0007400001167983 */ /* 0x000ea80000300a00 */
[----:B---3--:R0:W-:Y:S04]  /*12df0*/  STL [R1+0x430], R5 ;  /* 0x0004300501007387 */ /* 0x0081e80000100800 */
[----:B0-----:R-:W3:Y:S04]  /*12e00*/  LDL.LU R5, [R1+0x738] ;  /* 0x0007380001057983 */ /* 0x001ee80000300800 */
[----:B------:R-:W2:Y:S04]  /*12e10*/  LDL.LU.64 R40, [R1+0x730] ;  /* 0x0007300001287983 */ /* 0x000ea80000300a00 */
[----:B------:R0:W-:Y:S04]  /*12e20*/  STL [R1+0x410], R6 ;  /* 0x0004100601007387 */ /* 0x0001e80000100800 */
[----:B0-----:R-:W2:Y:S04]  /*12e30*/  LDL.LU R6, [R1+0x728] ;  /* 0x0007280001067983 */ /* 0x001ea80000300800 */
[----:B------:R-:W2:Y:S01]  /*12e40*/  LDL.LU.64 R42, [R1+0x720] ;  /* 0x00072000012a7983 */ /* 0x000ea20000300a00 */
[----:B------:R-:W-:-:S03]  /*12e50*/  PRMT R26, RZ, 0x7610, R26 ;  /* 0x00007610ff1a7816 */ /* 0x000fc6000000001a */
[----:B----4-:R0:W-:Y:S04]  /*12e60*/  STL [R1+0x3f0], R7 ;  /* 0x0003f00701007387 */ /* 0x0101e80000100800 */
[----:B0-----:R-:W4:Y:S04]  /*12e70*/  LDL.LU R7, [R1+0x718] ;  /* 0x0007180001077983 */ /* 0x001f280000300800 */
[----:B--2---:R-:W2:Y:S04]  /*12e80*/  @!P2 LDG.E.U16 R26, desc[UR22][R42.64] ;  /* 0x000000162a1aa981 */ /* 0x004ea8000c1e1500 */
[----:B------:R-:W2:Y:S01]  /*12e90*/  LDL.LU.64 R42, [R1+0x710] ;  /* 0x00071000012a7983 */ /* 0x000ea20000300a00 */
[----:B------:R-:W-:-:S06]  /*12ea0*/  PRMT R27, RZ, 0x7610, R27 ;  /* 0x00007610ff1b7816 */ /* 0x000fcc000000001b */
        /* <DEDUP_REMOVED lines=18> */
[----:B------:R-:W2:Y:S01]  /*12fd0*/  @!P2 LDG.E.U16 R9, desc[UR22][R52.64] ;  /* 0x000000163409a981 */ /* 0x000ea2000c1e1500 */
[----:B------:R-:W-:Y:S02]  /*12fe0*/  PRMT R38, RZ, 0x7610, R38 ;  /* 0x00007610ff267816 */ /* 0x000fe40000000026 */
[----:B------:R-:W-:Y:S01]  /*12ff0*/  PRMT R24, RZ, 0x7610, R24 ;  /* 0x00007610ff187816 */ /* 0x000fe20000000018 */
[----:B------:R-:W-:Y:S01]  /*13000*/  STL [R1+0x5d0], R26 ;  /* 0x0005d01a01007387 */ /* 0x000fe20000100800 */
[----:B------:R-:W-:-:S03]  /*13010*/  PRMT R25, RZ, 0x7610, R25 ;  /* 0x00007610ff197816 */ /* 0x000fc60000000019 */
[----:B------:R-:W2:Y:S04]  /*13020*/  @!P2 LDG.E.U16 R38, desc[UR22][R20.64] ;  /* 0x000000161426a981 */ /* 0x000ea8000c1e1500 */
[----:B------:R-:W2:Y:S04]  /*13030*/  @!P2 LDG.E.U16 R24, desc[UR22][R50.64] ;  /* 0x000000163218a981 */ /* 0x000ea8000c1e1500 */
[----:B---3--:R-:W3:Y:S04]  /*13040*/  @!P2 LDG.E.U16 R8, desc[UR22][R10.64] ;  /* 0x000000160a08a981 */ /* 0x008ee8000c1e1500 */
[----:B------:R-:W-:Y:S04]  /*13050*/  STL [R1+0x5cc], R27 ;  /* 0x0005cc1b01007387 */ /* 0x000fe80000100800 */
[----:B------:R-:W2:Y:S04]  /*13060*/  @!P2 LDG.E.U16 R25, desc[UR22][R40.64] ;  /* 0x000000162819a981 */ /* 0x000ea8000c1e1500 */
[----:B---3--:R0:W-:Y:S04]  /*13070*/  STL [R1+0x350], R8 ;  /* 0x0003500801007387 */ /* 0x0081e80000100800 */
[----:B0-----:R-:W3:Y:S04]  /*13080*/  LDL.LU R8, [R1+0x6f0] ;  /* 0x0006f00001087983 */ /* 0x001ee80000300800 */
[----:B------:R-:W-:Y:S04]  /*13090*/  STL [R1+0x5d8], R10 ;  /* 0x0005d80a01007387 */ /* 0x000fe80000100800 */
[----:B------:R-:W-:Y:S04]  /*130a0*/  STL [R1+0x5d4], R11 ;  /* 0x0005d40b01007387 */ /* 0x000fe80000100800 */
[----:B------:R-:W3:Y:S04]  /*130b0*/  LDL.LU.64 R52, [R1+0x6e8] ;  /* 0x0006e80001347983 */ /* 0x000ee80000300a00 */
[----:B--2---:R0:W-:Y:S04]  /*130c0*/  STL [R1+0x42c], R9 ;  /* 0x00042c0901007387 */ /* 0x0041e80000100800 */
[----:B0-----:R-:W3:Y:S04]  /*130d0*/  LDL.LU R9, [R1+0x6e0] ;  /* 0x0006e00001097983 */ /* 0x001ee80000300800 */
[----:B------:R-:W2:Y:S04]  /*130e0*/  LDL.LU.64 R20, [R1+0x6d8] ;  /* 0x0006d80001147983 */ /* 0x000ea80000300a00 */
[----:B------:R0:W-:Y:S04]  /*130f0*/  STL [R1+0x40c], R38 ;  /* 0x00040c2601007387 */ /* 0x0001e80000100800 */
[----:B0-----:R-:W2:Y:S04]  /*13100*/  LDL.LU R38, [R1+0x6d0] ;  /* 0x0006d00001267983 */ /* 0x001ea80000300800 */
[----:B------:R-:W2:Y:S04]  /*13110*/  LDL.LU.64 R50, [R1+0x6c8] ;  /* 0x0006c80001327983 */ /* 0x000ea80000300a00 */
[----:B------:R0:W-:Y:S04]  /*13120*/  STL [R1+0x3ec], R24 ;  /* 0x0003ec1801007387 */ /* 0x0001e80000100800 */
[----:B0-----:R-:W2:Y:S04]  /*13130*/  LDL.LU R24, [R1+0x6c0] ;  /* 0x0006c00001187983 */ /* 0x001ea80000300800 */
[----:B------:R-:W2:Y:S04]  /*13140*/  LDL.LU.64 R40, [R1+0x6b8] ;  /* 0x0006b80001287983 */ /* 0x000ea80000300a00 */
[----:B------:R0:W-:Y:S04]  /*13150*/  STL [R1+0x3cc], R25 ;  /* 0x0003cc1901007387 */ /* 0x0001e80000100800 */
[----:B0-----:R-:W4:Y:S04]  /*13160*/  LDL.LU R25, [R1+0x6b0] ;  /* 0x0006b00001197983 */ /* 0x001f280000300800 */
[----:B---3--:R-:W3:Y:S04]  /*13170*/  @!P2 LDG.E.U16 R29, desc[UR22][R8.64] ;  /* 0x00000016081da981 */ /* 0x008ee8000c1e1500 */
[----:B------:R-:W3:Y:S01]  /*13180*/  LDL.LU.64 R8, [R1+0x6a8] ;  /* 0x0006a80001087983 */ /* 0x000ee20000300a00 */
[----:B------:R-:W-:-:S02]  /*13190*/  PRMT R39, RZ, 0x7610, R39 ;  /* 0x00007610ff277816 */ /* 0x000fc40000000027 */
[----:B------:R-:W-:Y:S02]  /*131a0*/  PRMT R10, RZ, 0x7610, R10 ;  /* 0x00007610ff0a7816 */ /* 0x000fe4000000000a */
[----:B------:R-:W-:Y:S02]  /*131b0*/  PRMT R26, RZ, 0x7610, R26 ;  /* 0x00007610ff1a7816 */ /* 0x000fe4000000001a */
[----:B------:R-:W-:Y:S02]  /*131c0*/  PRMT R27, RZ, 0x7610, R27 ;  /* 0x00007610ff1b7816 */ /* 0x000fe4000000001b */
[----:B------:R-:W-:Y:S02]  /*131d0*/  PRMT R42, RZ, 0x7610, R42 ;  /* 0x00007610ff2a7816 */ /* 0x000fe4000000002a */
[----:B------:R-:W-:Y:S02]  /*131e0*/  PRMT R43, RZ, 0x7610, R43 ;  /* 0x00007610ff2b7816 */ /* 0x000fe4000000002b */
[----:B------:R-:W3:Y:S04]  /*131f0*/  @!P2 LDG.E.U16 R27, desc[UR22][R36.64] ;  /* 0x00000016241ba981 */ /* 0x000ee8000c1e1500 */
[----:B------:R-:W3:Y:S04]  /*13200*/  @!P2 LDG.E.U16 R42, desc[UR22][R34.64] ;  /* 0x00000016222aa981 */ /* 0x000ee8000c1e1500 */
[----:B------:R-:W3:Y:S04]  /*13210*/  @!P2 LDG.E.U16 R43, desc[UR22][R22.64] ;  /* 0x00000016162ba981 */ /* 0x000ee8000c1e1500 */
[----:B--2---:R-:W2:Y:S04]  /*13220*/  @!P2 LDG.E.U16 R39, desc[UR22][R40.64] ;  /* 0x000000162827a981 */ /* 0x004ea8000c1e1500 */
[----:B----4-:R-:W4:Y:S04]  /*13230*/  @!P2 LDG.E.U16 R10, desc[UR22][R24.64] ;  /* 0x00000016180aa981 */ /* 0x010f28000c1e1500 */
[----:B---3--:R-:W3:Y:S04]  /*13240*/  @!P2 LDG.E.U16 R26, desc[UR22][R8.64] ;  /* 0x00000016081aa981 */ /* 0x008ee8000c1e1500 */
[----:B------:R-:W-:Y:S01]  /*13250*/  STL [R1+0x5e0], R29 ;  /* 0x0005e01d01007387 */ /* 0x000fe20000100800 */
[----:B------:R-:W-:-:S06]  /*13260*/  PRMT R12, RZ, 0x7610, R12 ;  /* 0x00007610ff0c7816 */ /* 0x000fcc000000000c */
[----:B------:R-:W3:Y:S04]  /*13270*/  @!P2 LDG.E.U16 R12, desc[UR22][R6.64] ;  /* 0x00000016060ca981 */ /* 0x000ee8000c1e1500 */
[----:B--2---:R0:W-:Y:S04]  /*13280*/  STL [R1+0x38c], R39 ;  /* 0x00038c2701007387 */ /* 0x0041e80000100800 */
[----:B0-----:R-:W2:Y:S04]  /*13290*/  LDL.LU R39, [R1+0x6a0] ;  /* 0x0006a00001277983 */ /* 0x001ea80000300800 */
[----:B------:R-:W-:Y:S04]  /*132a0*/  STL [R1+0x5e4], R40 ;  /* 0x0005e42801007387 */ /* 0x000fe80000100800 */
[----:B------:R-:W-:Y:S04]  /*132b0*/  STL [R1+0x5dc], R41 ;  /* 0x0005dc2901007387 */ /* 0x000fe80000100800 */
[----:B----4-:R-:W-:Y:S04]  /*132c0*/  STL [R1+0x5f0], R10 ;  /* 0x0005f00a01007387 */ /* 0x010fe80000100800 */
[----:B------:R-:W-:Y:S04]  /*132d0*/  STL [R1+0x5ec], R24 ;  /* 0x0005ec1801007387 */ /* 0x000fe80000100800 */
[----:B------:R-:W-:Y:S04]  /*132e0*/  STL [R1+0x5e8], R25 ;  /* 0x0005e81901007387 */ /* 0x000fe80000100800 */
[----:B---3--:R-:W-:Y:S04]  /*132f0*/  STL [R1+0x5fc], R26 ;  /* 0x0005fc1a01007387 */ /* 0x008fe80000100800 */
[----:B------:R-:W-:Y:S04]  /*13300*/  STL [R1+0x5f8], R8 ;  /* 0x0005f80801007387 */ /* 0x000fe80000100800 */
[----:B------:R-:W-:Y:S04]  /*13310*/  STL [R1+0x5f4], R9 ;  /* 0x0005f40901007387 */ /* 0x000fe80000100800 */
[----:B------:R-:W3:Y:S04]  /*13320*/  LDL.LU.64 R36, [R1+0x698] ;  /* 0x0006980001247983 */ /* 0x000ee80000300a00 */
[----:B------:R-:W-:Y:S04]  /*13330*/  STL [R1+0x600], R27 ;  /* 0x0006001b01007387 */ /* 0x000fe80000100800 */
[----:B------:R-:W4:Y:S04]  /*13340*/  LDL.LU.64 R34, [R1+0x690] ;  /* 0x0006900001227983 */ /* 0x000f280000300a00 */
[----:B------:R-:W-:Y:S04]  /*13350*/  STL [R1+0x604], R42 ;  /* 0x0006042a01007387 */ /* 0x000fe80000100800 */
[----:B------:R-:W3:Y:S04]  /*13360*/  LDL.LU.64 R22, [R1+0x688] ;  /* 0x0006880001167983 */ /* 0x000ee80000300a00 */
[----:B------:R-:W-:Y:S04]  /*13370*/  STL [R1+0x608], R43 ;  /* 0x0006082b01007387 */ /* 0x000fe80000100800 */
[----:B------:R-:W4:Y:S01]  /*13380*/  LDL.LU.64 R6, [R1+0x680] ;  /* 0x0006800001067983 */ /* 0x000f220000300a00 */
[----:B------:R-:W-:-:S02]  /*13390*/  PRMT R47, RZ, 0x7610, R47 ;  /* 0x00007610ff2f7816 */ /* 0x000fc4000000002f */
[----:B------:R-:W-:Y:S02]  /*133a0*/  PRMT R13, RZ, 0x7610, R13 ;  /* 0x00007610ff0d7816 */ /* 0x000fe4000000000d */
[----:B------:R-:W-:Y:S02]  /*133b0*/  PRMT R28, RZ, 0x7610, R28 ;  /* 0x00007610ff1c7816 */ /* 0x000fe4000000001c */
[----:B------:R-:W4:Y:S01]  /*133c0*/  @!P2 LDG.E.U16 R47, desc[UR22][R20.64] ;  /* 0x00000016142fa981 */ /* 0x000f22000c1e1500 */
[----:B------:R-:W-:-:S03]  /*133d0*/  PRMT R44, RZ, 0x7610, R44 ;  /* 0x00007610ff2c7816 */ /* 0x000fc6000000002c */
[----:B--2---:R-:W2:Y:S01]  /*133e0*/  @!P2 LDG.E.U16 R13, desc[UR22][R38.64] ;  /* 0x00000016260da981 */ /* 0x004ea2000c1e1500 */
[----:B------:R-:W-:-:S06]  /*133f0*/  PRMT R45, RZ, 0x7610, R45 ;  /* 0x00007610ff2d7816 */ /* 0x000fcc000000002d */
[----:B------:R-:W2:Y:S04]  /*13400*/  @!P2 LDG.E.U16 R45, desc[UR22][R18.64] ;  /* 0x00000016122da981 */ /* 0x000ea8000c1e1500 */
[----:B---3--:R-:W3:Y:S04]  /*13410*/  @!P2 LDG.E.U16 R28, desc[UR22][R22.64] ;  /* 0x00000016161ca981 */ /* 0x008ee8000c1e1500 */
[----:B----4-:R-:W4:Y:S04]  /*13420*/  @!P2 LDG.E.U16 R44, desc[UR22][R6.64] ;  /* 0x00000016062ca981 */ /* 0x010f28000c1e1500 */
[----:B------:R-:W-:Y:S04]  /*13430*/  STL [R1+0x60c], R12 ;  /* 0x00060c0c01007387 */ /* 0x000fe80000100800 */
[----:B------:R-:W4:Y:S04]  /*13440*/  LDL.LU.64 R20, [R1+0x678] ;  /* 0x0006780001147983 */ /* 0x000f280000300a00 */
[----:B------:R-:W-:Y:S04]  /*13450*/  STL [R1+0x610], R47 ;  /* 0x0006102f01007387 */ /* 0x000fe80000100800 */
[----:B--2---:R-:W-:Y:S01]  /*13460*/  STL [R1+0x61c], R13 ;  /* 0x00061c0d01007387 */ /* 0x004fe20000100800 */
[----:B------:R-:W-:-:S03]  /*13470*/  PRMT R14, RZ, 0x7610, R14 ;  /* 0x00007610ff0e7816 */ /* 0x000fc6000000000e */
[----:B------:R-:W-:Y:S04]  /*13480*/  STL [R1+0x618], R38 ;  /* 0x0006182601007387 */ /* 0x000fe80000100800 */
[----:B------:R-:W-:Y:S01]  /*13490*/  STL [R1+0x614], R39 ;  /* 0x0006142701007387 */ /* 0x000fe20000100800 */
[----:B------:R-:W-:Y:S02]  /*134a0*/  PRMT R15, RZ, 0x7610, R15 ;  /* 0x00007610ff0f7816 */ /* 0x000fe4000000000f */
[----:B------:R-:W-:Y:S01]  /*134b0*/  PRMT R30, RZ, 0x7610, R30 ;  /* 0x00007610ff1e7816 */ /* 0x000fe2000000001e */
[----:B------:R-:W2:Y:S04]  /*134c0*/  @!P2 LDG.E.U16 R14, desc[UR22][R48.64] ;  /* 0x00000016300ea981 */ /* 0x000ea8000c1e1500 */
[----:B------:R-:W2:Y:S04]  /*134d0*/  @!P2 LDG.E.U16 R15, desc[UR22][R4.64] ;  /* 0x00000016040fa981 */ /* 0x000ea8000c1e1500 */
[----:B------:R-:W2:Y:S04]  /*134e0*/  @!P2 LDG.E.U16 R30, desc[UR22][R52.64] ;  /* 0x00000016341ea981 */ /* 0x000ea8000c1e1500 */
[----:B---3--:R-:W-:Y:S04]  /*134f0*/  STL [R1+0x628], R28 ;  /* 0x0006281c01007387 */ /* 0x008fe80000100800 */
[----:B------:R-:W-:Y:S04]  /*13500*/  STL [R1+0x624], R22 ;  /* 0x0006241601007387 */ /* 0x000fe80000100800 */
[----:B------:R-:W-:Y:S04]  /*13510*/  STL [R1+0x620], R23 ;  /* 0x0006201701007387 */ /* 0x000fe80000100800 */
[----:B----4-:R-:W-:Y:S04]  /*13520*/  STL [R1+0x634], R44 ;  /* 0x0006342c01007387 */ /* 0x010fe80000100800 */
[----:B------:R-:W-:Y:S04]  /*13530*/  STL [R1+0x630], R6 ;  /* 0x0006300601007387 */ /* 0x000fe80000100800 */
[----:B------:R-:W-:Y:S04]  /*13540*/  STL [R1+0x62c], R7 ;  /* 0x00062c0701007387 */ /* 0x000fe80000100800 */
[----:B------:R-:W3:Y:S04]  /*13550*/  LDL.LU.64 R18, [R1+0x670] ;  /* 0x0006700001127983 */ /* 0x000ee80000300a00 */
[----:B------:R0:W-:Y:S04]  /*13560*/  STL [R1+0x638], R45 ;  /* 0x0006382d01007387 */ /* 0x0001e80000100800 */
[----:B------:R-:W4:Y:S04]  /*13570*/  LDL.LU.64 R48, [R1+0x668] ;  /* 0x0006680001307983 */ /* 0x000f280000300a00 */
[----:B--2---:R-:W-:Y:S04]  /*13580*/  STL [R1+0x63c], R14 ;  /* 0x00063c0e01007387 */ /* 0x004fe80000100800 */
[----:B------:R-:W2:Y:S04]  /*13590*/  LDL.LU.64 R4, [R1+0x660] ;  /* 0x0006600001047983 */ /* 0x000ea80000300a00 */
[----:B------:R1:W-:Y:S04]  /*135a0*/  STL [R1+0x640], R15 ;  /* 0x0006400f01007387 */ /* 0x0003e80000100800 */
[----:B------:R-:W2:Y:S04]  /*135b0*/  LDL.LU.64 R52, [R1+0x658] ;  /* 0x0006580001347983 */ /* 0x000ea80000300a00 */
[----:B0-----:R-:W2:Y:S04]  /*135c0*/  LDL.64 R44, [R1+0x2b0] ;  /* 0x0002b000012c7983 */ /* 0x001ea80000100a00 */
[----:B-1----:R-:W2:Y:S04]  /*135d0*/  LDL.64 R14, [R1+0x2f0] ;  /* 0x0002f000010e7983 */ /* 0x002ea80000100a00 */
[----:B------:R-:W2:Y:S04]  /*135e0*/  LDL.64 R6, [R1+0x270] ;  /* 0x0002700001067983 */ /* 0x000ea80000100a00 */
[----:B------:R-:W2:Y:S04]  /*135f0*/  LDL.64 R22, [R1+0x230] ;  /* 0x0002300001167983 */ /* 0x000ea80000100a00 */
[----:B------:R-:W2:Y:S04]  /*13600*/  LDL R8, [R1+0x460] ;  /* 0x0004600001087983 */ /* 0x000ea80000100800 */
[----:B------:R-:W-:Y:S01]  /*13610*/  STL [R1+0x644], R30 ;  /* 0x0006441e01007387 */ /* 0x000fe20000100800 */
[----:B----4-:R-:W-:-:S06]  /*13620*/  PRMT R48, RZ, 0x7610, R48 ;  /* 0x00007610ff307816 */ /* 0x010fcc0000000030 */
[----:B------:R-:W4:Y:S04]  /*13630*/  @!P2 LDG.E.U16 R48, desc[UR22][R50.64] ;  /* 0x000000163230a981 */ /* 0x000f28000c1e1500 */
[----:B------:R-:W3:Y:S04]  /*13640*/  LDL.LU.64 R50, [R1+0x650] ;  /* 0x0006500001327983 */ /* 0x000ee80000300a00 */
[----:B------:R-:W3:Y:S04]  /*13650*/  LDL.64 R38, [R1+0x1f0] ;  /* 0x0001f00001267983 */ /* 0x000ee80000100a00 */
[----:B------:R-:W3:Y:S04]  /*13660*/  LDL.LU R47, [R1+0x45c] ;  /* 0x00045c00012f7983 */ /* 0x000ee80000300800 */
        /* <DEDUP_REMOVED lines=12> */
[----:B------:R-:W3:Y:S01]  /*13730*/  LDL.LU R11, [R1+0x37c] ;  /* 0x00037c00010b7983 */ /* 0x000ee20000300800 */
[----:B------:R-:W-:-:S02]  /*13740*/  PRMT R31, RZ, 0x7610, R31 ;  /* 0x00007610ff1f7816 */ /* 0x000fc4000000001f */
[----:B------:R-:W-:Y:S02]  /*13750*/  PRMT R17, RZ, 0x7610, R17 ;  /* 0x00007610ff117816 */ /* 0x000fe40000000011 */
[----:B--2---:R-:W-:Y:S02]  /*13760*/  PRMT R53, RZ, 0x7610, R53 ;  /* 0x00007610ff357816 */ /* 0x004fe40000000035 */
[----:B------:R-:W2:Y:S01]  /*13770*/  @!P2 LDG.E.U16 R31, desc[UR22][R36.64] ;  /* 0x00000016241fa981 */ /* 0x000ea2000c1e1500 */
[----:B------:R-:W-:Y:S02]  /*13780*/  PRMT R32, RZ, 0x7610, R32 ;  /* 0x00007610ff207816 */ /* 0x000fe40000000020 */
[----:B------:R-:W-:Y:S01]  /*13790*/  PRMT R33, RZ, 0x7610, R33 ;  /* 0x00007610ff217816 */ /* 0x000fe20000000021 */
[----:B------:R-:W2:Y:S01]  /*137a0*/  @!P2 LDG.E.U16 R17, desc[UR22][R14.64] ;  /* 0x000000160e11a981 */ /* 0x000ea2000c1e1500 */
[----:B------:R-:W-:-:S03]  /*137b0*/  PRMT R0, RZ, 0x7610, R0 ;  /* 0x00007610ff007816 */ /* 0x000fc60000000000 */
[----:B------:R0:W2:Y:S04]  /*137c0*/  @!P2 LDG.E.U16 R32, desc[UR22][R44.64] ;  /* 0x000000162c20a981 */ /* 0x0000a8000c1e1500 */
[----:B------:R-:W2:Y:S04]  /*137d0*/  @!P2 LDG.E.U16 R33, desc[UR22][R6.64] ;  /* 0x000000160621a981 */ /* 0x000ea8000c1e1500 */
[----:B------:R-:W2:Y:S04]  /*137e0*/  @!P2 LDG.E.U16 R0, desc[UR22][R22.64] ;  /* 0x000000161600a981 */ /* 0x000ea8000c1e1500 */
[----:B----4-:R-:W-:Y:S04]  /*137f0*/  STL [R1+0x648], R48 ;  /* 0x0006483001007387 */ /* 0x010fe80000100800 */
[----:B------:R1:W-:Y:S04]  /*13800*/  STL [R1+0x64c], R37 ;  /* 0x00064c2501007387 */ /* 0x0003e80000100800 */
[----:B-1----:R-:W4:Y:S04]  /*13810*/  LDL.LU R37, [R1+0x35c] ;  /* 0x00035c0001257983 */ /* 0x002f280000300800 */
[----:B---3--:R-:W-:Y:S04]  /*13820*/  STS.U16 [R8+UR11+0xa700], R47 ;  /* 0x00a7002f08007988 */ /* 0x008fe8000800040b */
[----:B------:R-:W-:Y:S04]  /*13830*/  STS.U16 [R8+UR11+0xab00], R12 ;  /* 0x00ab000c08007988 */ /* 0x000fe8000800040b */
[----:B------:R-:W-:Y:S04]  /*13840*/  STS.U16 [R8+UR11+0xaf00], R43 ;  /* 0x00af002b08007988 */ /* 0x000fe8000800040b */
[----:B------:R-:W-:Y:S04]  /*13850*/  STS.U16 [R8+UR11+0xb300], R42 ;  /* 0x00b3002a08007988 */ /* 0x000fe8000800040b */
[----:B------:R-:W-:Y:S04]  /*13860*/  STS.U16 [R8+UR11+0xb700], R27 ;  /* 0x00b7001b08007988 */ /* 0x000fe8000800040b */
[----:B------:R-:W-:Y:S04]  /*13870*/  STS.U16 [R8+UR11+0xbb00], R9 ;  /* 0x00bb000908007988 */ /* 0x000fe8000800040b */
[----:B------:R-:W-:Y:S04]  /*13880*/  STS.U16 [R8+UR11+0xbf00], R26 ;  /* 0x00bf001a08007988 */ /* 0x000fe8000800040b */
[----:B------:R1:W3:Y:S04]  /*13890*/  @!P2 LDG.E.U16 R53, desc[UR22][R38.64] ;  /* 0x000000162635a981 */ /* 0x0002e8000c1e1500 */
[----:B------:R0:W-:Y:S04]  /*138a0*/  STS.U16 [R52+UR11+0xcc00], R41 ;  /* 0x00cc002934007988 */ /* 0x0001e8000800040b */
[----:B0-----:R-:W2:Y:S04]  /*138b0*/  LDL.LU R41, [R1+0x438] ;  /* 0x0004380001297983 */ /* 0x001ea80000300800 */
        /* <DEDUP_REMOVED lines=18> */
[----:B------:R0:W-:Y:S04]  /*139e0*/  STS.U16 [R52+UR11+0xd800], R11 ;  /* 0x00d8000b34007988 */ /* 0x0001e8000800040b */
[----:B------:R-:W3:Y:S04]  /*139f0*/  LDL.LU R27, [R1+0x3d0] ;  /* 0x0003d000011b7983 */ /* 0x000ee80000300800 */
[----:B0-----:R-:W3:Y:S04]  /*13a00*/  LDL.LU R11, [R1+0x3b0] ;  /* 0x0003b000010b7983 */ /* 0x001ee80000300800 */
[----:B------:R-:W3:Y:S04]  /*13a10*/  LDL.LU R26, [R1+0x390] ;  /* 0x00039000011a7983 */ /* 0x000ee80000300800 */
[----:B------:R0:W-:Y:S04]  /*13a20*/  STS.U16 [R52+UR11+0xc800], R10 ;  /* 0x00c8000a34007988 */ /* 0x0001e8000800040b */
[----:B------:R-:W3:Y:S04]  /*13a30*/  LDL.LU R8, [R1+0x370] ;  /* 0x0003700001087983 */ /* 0x000ee80000300800 */
[----:B------:R1:W-:Y:S04]  /*13a40*/  STS.U16 [R52+UR11+0xc400], R24 ;  /* 0x00c4001834007988 */ /* 0x0003e8000800040b */
[----:B0-----:R-:W3:Y:S04]  /*13a50*/  LDL.LU R10, [R1+0x350] ;  /* 0x00035000010a7983 */ /* 0x001ee80000300800 */
[----:B------:R0:W-:Y:S04]  /*13a60*/  STS.U16 [R52+UR11+0xc000], R25 ;  /* 0x00c0001934007988 */ /* 0x0001e8000800040b */
[----:B-1----:R-:W3:Y:S04]  /*13a70*/  LDL.LU R24, [R1+0x42c] ;  /* 0x00042c0001187983 */ /* 0x002ee80000300800 */
[----:B------:R1:W-:Y:S04]  /*13a80*/  STS.U16 [R52+UR11+0xd000], R40 ;  /* 0x00d0002834007988 */ /* 0x0003e8000800040b */
[----:B0-----:R-:W3:Y:S04]  /*13a90*/  LDL.LU R25, [R1+0x40c] ;  /* 0x00040c0001197983 */ /* 0x001ee80000300800 */
[----:B------:R0:W-:Y:S04]  /*13aa0*/  STS.U16 [R52+UR11+0xd400], R29 ;  /* 0x00d4001d34007988 */ /* 0x0001e8000800040b */
[----:B-1----:R-:W3:Y:S04]  /*13ab0*/  LDL.LU R40, [R1+0x3ec] ;  /* 0x0003ec0001287983 */ /* 0x002ee80000300800 */
[----:B0-----:R-:W3:Y:S01]  /*13ac0*/  LDL.LU R29, [R1+0x3cc] ;  /* 0x0003cc00011d7983 */ /* 0x001ee20000300800 */
[----:B------:R-:W-:-:S02]  /*13ad0*/  LOP3.LUT R44, R52, 0x10, RZ, 0x3c, !PT ;  /* 0x00000010342c7812 */ /* 0x000fc400078e3cff */
[----:B------:R-:W-:Y:S02]  /*13ae0*/  PRMT R46, RZ, 0x7610, R46 ;  /* 0x00007610ff2e7816 */ /* 0x000fe4000000002e */
[----:B------:R-:W-:Y:S02]  /*13af0*/  PRMT R16, RZ, 0x7610, R16 ;  /* 0x00007610ff107816 */ /* 0x000fe40000000010 */
[----:B------:R-:W-:Y:S02]  /*13b00*/  PRMT R50, RZ, 0x7610, R50 ;  /* 0x00007610ff327816 */ /* 0x000fe40000000032 */
[----:B------:R-:W3:Y:S01]  /*13b10*/  @!P2 LDG.E.U16 R46, desc[UR22][R20.64] ;  /* 0x00000016142ea981 */ /* 0x000ee2000c1e1500 */
[----:B------:R-:W-:-:S03]  /*13b20*/  PRMT R51, RZ, 0x7610, R51 ;  /* 0x00007610ff337816 */ /* 0x000fc60000000033 */
[----:B------:R-:W3:Y:S01]  /*13b30*/  @!P2 LDG.E.U16 R16, desc[UR22][R4.64] ;  /* 0x000000160410a981 */ /* 0x000ee2000c1e1500 */
[----:B------:R-:W-:-:S03]  /*13b40*/  PRMT R49, RZ, 0x7610, R49 ;  /* 0x00007610ff317816 */ /* 0x000fc60000000031 */
[----:B------:R-:W3:Y:S04]  /*13b50*/  @!P2 LDG.E.U16 R50, desc[UR22][R34.64] ;  /* 0x000000162232a981 */ /* 0x000ee8000c1e1500 */
[----:B------:R-:W3:Y:S04]  /*13b60*/  @!P2 LDG.E.U16 R51, desc[UR22][R18.64] ;  /* 0x000000161233a981 */ /* 0x000ee8000c1e1500 */
[----:B------:R-:W3:Y:S04]  /*13b70*/  @!P2 LDG.E.U16 R49, desc[UR22][R2.64] ;  /* 0x000000160231a981 */ /* 0x000ee8000c1e1500 */
[----:B----4-:R0:W-:Y:S04]  /*13b80*/  STS.U16 [R52+UR11+0xdc00], R37 ;  /* 0x00dc002534007988 */ /* 0x0101e8000800040b */
[----:B0-----:R0:W5:Y:S04]  /*13b90*/  LDL.LU R37, [R1+0x64c] ;  /* 0x00064c0001257983 */ /* 0x0011680000300800 */
[----:B--2---:R1:W-:Y:S04]  /*13ba0*/  STS.U16 [R44+UR11+0xc080], R41 ;  /* 0x00c080292c007988 */ /* 0x0043e8000800040b */
[----:B---3--:R-:W-:Y:S04]  /*13bb0*/  STS.U16 [R44+UR11+0xc480], R48 ;  /* 0x00c480302c007988 */ /* 0x008fe8000800040b */
[----:B------:R-:W-:Y:S04]  /*13bc0*/  STS.U16 [R44+UR11+0xc880], R30 ;  /* 0x00c8801e2c007988 */ /* 0x000fe8000800040b */
[----:B------:R-:W-:Y:S04]  /*13bd0*/  STS.U16 [R44+UR11+0xcc80], R15 ;  /* 0x00cc800f2c007988 */ /* 0x000fe8000800040b */
[----:B------:R2:W-:Y:S04]  /*13be0*/  STS.U16 [R44+UR11+0xd080], R39 ;  /* 0x00d080272c007988 */ /* 0x0005e8000800040b */
[----:B-1----:R-:W3:Y:S04]  /*13bf0*/  LDL.LU R41, [R1+0x38c] ;  /* 0x00038c0001297983 */ /* 0x002ee80000300800 */
[----:B------:R1:W-:Y:S01]  /*13c00*/  STS.U16 [R44+UR11+0xd480], R14 ;  /* 0x00d4800e2c007988 */ /* 0x0003e2000800040b */
[----:B--2---:R-:W-:-:S03]  /*13c10*/  LOP3.LUT R39, R52, 0x20, RZ, 0x3c, !PT ;  /* 0x0000002034277812 */ /* 0x004fc600078e3cff */
[----:B------:R-:W2:Y:S04]  /*13c20*/  LDL.LU R48, [R1+0x648] ;  /* 0x0006480001307983 */ /* 0x000ea80000300800 */
[----:B------:R4:W-:Y:S04]  /*13c30*/  STS.U16 [R44+UR11+0xd880], R45 ;  /* 0x00d8802d2c007988 */ /* 0x0009e8000800040b */
[----:B------:R-:W2:Y:S04]  /*13c40*/  LDL.LU R30, [R1+0x644] ;  /* 0x00064400011e7983 */ /* 0x000ea80000300800 */
[----:B------:R0:W-:Y:S04]  /*13c50*/  STS.U16 [R44+UR11+0xdc80], R6 ;  /* 0x00dc80062c007988 */ /* 0x0001e8000800040b */
[----:B------:R-:W2:Y:S04]  /*13c60*/  LDL.LU R15, [R1+0x640] ;  /* 0x00064000010f7983 */ /* 0x000ea80000300800 */
[----:B------:R0:W-:Y:S04]  /*13c70*/  STS.U16 [R39+UR11+0xc100], R7 ;  /* 0x00c1000727007988 */ /* 0x0001e8000800040b */
[----:B-1----:R-:W2:Y:S04]  /*13c80*/  LDL.LU R14, [R1+0x63c] ;  /* 0x00063c00010e7983 */ /* 0x002ea80000300800 */
[----:B------:R1:W-:Y:S04]  /*13c90*/  STS.U16 [R39+UR11+0xc500], R28 ;  /* 0x00c5001c27007988 */ /* 0x0003e8000800040b */
[----:B----4-:R-:W4:Y:S04]  /*13ca0*/  LDL.LU R45, [R1+0x638] ;  /* 0x00063800012d7983 */ /* 0x010f280000300800 */
[----:B------:R-:W-:Y:S04]  /*13cb0*/  STS.U16 [R39+UR11+0xc900], R22 ;  /* 0x00c9001627007988 */ /* 0x000fe8000800040b */
[----:B0-----:R-:W2:Y:S04]  /*13cc0*/  LDL.LU R44, [R1+0x634] ;  /* 0x00063400012c7983 */ /* 0x001ea80000300800 */
[----:B------:R-:W-:Y:S04]  /*13cd0*/  STS.U16 [R39+UR11+0xcd00], R23 ;  /* 0x00cd001727007988 */ /* 0x000fe8000800040b */
[----:B------:R0:W5:Y:S04]  /*13ce0*/  LDL.LU R6, [R1+0x630] ;  /* 0x0006300001067983 */ /* 0x0001680000300800 */
[----:B------:R0:W-:Y:S04]  /*13cf0*/  STS.U16 [R39+UR11+0xd100], R9 ;  /* 0x00d1000927007988 */ /* 0x0001e8000800040b */
[----:B------:R2:W5:Y:S04]  /*13d00*/  LDL.LU R7, [R1+0x62c] ;  /* 0x00062c0001077983 */ /* 0x0005680000300800 */
[----:B-1----:R-:W2:Y:S01]  /*13d10*/  LDL.LU R28, [R1+0x628] ;  /* 0x00062800011c7983 */ /* 0x002ea20000300800 */
[----:B0-----:R-:W-:-:S03]  /*13d20*/  LOP3.LUT R9, R52, 0x30, RZ, 0x3c, !PT ;  /* 0x0000003034097812 */ /* 0x001fc600078e3cff */
[----:B------:R0:W5:Y:S04]  /*13d30*/  LDL.LU R22, [R1+0x624] ;  /* 0x0006240001167983 */ /* 0x0001680000300800 */
[----:B------:R1:W-:Y:S04]  /*13d40*/  STS.U16 [R39+UR11+0xd500], R13 ;  /* 0x00d5000d27007988 */ /* 0x0003e8000800040b */
[----:B------:R0:W5:Y:S04]  /*13d50*/  LDL.LU R23, [R1+0x620] ;  /* 0x0006200001177983 */ /* 0x0001680000300800 */
[----:B------:R0:W-:Y:S04]  /*13d60*/  STS.U16 [R39+UR11+0xd900], R38 ;  /* 0x00d9002627007988 */ /* 0x0001e8000800040b */
[----:B-1----:R-:W2:Y:S04]  /*13d70*/  LDL.LU R13, [R1+0x61c] ;  /* 0x00061c00010d7983 */ /* 0x002ea80000300800 */
[----:B------:R1:W-:Y:S04]  /*13d80*/  STS.U16 [R39+UR11+0xdd00], R47 ;  /* 0x00dd002f27007988 */ /* 0x0003e8000800040b */
[----:B0-----:R0:W5:Y:S04]  /*13d90*/  LDL.LU R38, [R1+0x618] ;  /* 0x0006180001267983 */ /* 0x0011680000300800 */
[----:B------:R0:W-:Y:S04]  /*13da0*/  STS.U16 [R9+UR11+0xc180], R12 ;  /* 0x00c1800c09007988 */ /* 0x0001e8000800040b */
[----:B-1----:R1:W5:Y:S04]  /*13db0*/  LDL.LU R39, [R1+0x614] ;  /* 0x0006140001277983 */ /* 0x0023680000300800 */
[----:B------:R0:W-:Y:S04]  /*13dc0*/  STS.U16 [R9+UR11+0xc580], R43 ;  /* 0x00c5802b09007988 */ /* 0x0001e8000800040b */
[----:B------:R-:W2:Y:S04]  /*13dd0*/  LDL.LU R47, [R1+0x610] ;  /* 0x00061000012f7983 */ /* 0x000ea80000300800 */
[----:B------:R1:W-:Y:S04]  /*13de0*/  STS.U16 [R9+UR11+0xc980], R42 ;  /* 0x00c9802a09007988 */ /* 0x0003e8000800040b */
[----:B0-----:R-:W2:Y:S04]  /*13df0*/  LDL.LU R12, [R1+0x60c] ;  /* 0x00060c00010c7983 */ /* 0x001ea80000300800 */
[----:B------:R0:W-:Y:S04]  /*13e00*/  STS.U16 [R9+UR11+0xcd80], R27 ;  /* 0x00cd801b09007988 */ /* 0x0001e8000800040b */
[----:B------:R-:W2:Y:S04]  /*13e10*/  LDL.LU R43, [R1+0x608] ;  /* 0x00060800012b7983 */ /* 0x000ea80000300800 */
[----:B------:R0:W-:Y:S04]  /*13e20*/  STS.U16 [R9+UR11+0xd180], R11 ;  /* 0x00d1800b09007988 */ /* 0x0001e8000800040b */
[----:B-1----:R-:W2:Y:S04]  /*13e30*/  LDL.LU R42, [R1+0x604] ;  /* 0x00060400012a7983 */ /* 0x002ea80000300800 */
[----:B0-----:R-:W2:Y:S01]  /*13e40*/  LDL.LU R27, [R1+0x600] ;  /* 0x00060000011b7983 */ /* 0x001ea20000300800 */
[----:B------:R-:W-:-:S03]  /*13e50*/  LOP3.LUT R11, R52, 0x40, RZ, 0x3c, !PT ;  /* 0x00000040340b7812 */ /* 0x000fc600078e3cff */
[----:B------:R0:W-:Y:S04]  /*13e60*/  STS.U16 [R9+UR11+0xd580], R26 ;  /* 0x00d5801a09007988 */ /* 0x0001e8000800040b */
[----:B------:R1:W-:Y:S04]  /*13e70*/  STS.U16 [R9+UR11+0xd980], R8 ;  /* 0x00d9800809007988 */ /* 0x0003e8000800040b */
[----:B------:R1:W-:Y:S04]  /*13e80*/  STS.U16 [R9+UR11+0xdd80], R10 ;  /* 0x00dd800a09007988 */ /* 0x0003e8000800040b */
[----:B0-----:R-:W2:Y:S04]  /*13e90*/  LDL.LU R26, [R1+0x5fc] ;  /* 0x0005fc00011a7983 */ /* 0x001ea80000300800 */
[----:B-1----:R0:W5:Y:S04]  /*13ea0*/  LDL.LU R8, [R1+0x5f8] ;  /* 0x0005f80001087983 */ /* 0x0021680000300800 */
[----:B------:R0:W5:Y:S04]  /*13eb0*/  LDL.LU R9, [R1+0x5f4] ;  /* 0x0005f40001097983 */ /* 0x0001680000300800 */
[----:B------:R-:W2:Y:S04]  /*13ec0*/  LDL.LU R10, [R1+0x5f0] ;  /* 0x0005f000010a7983 */ /* 0x000ea80000300800 */
[----:B------:R1:W-:Y:S04]  /*13ed0*/  STS.U16 [R11+UR11+0xc200], R24 ;  /* 0x00c200180b007988 */ /* 0x0003e8000800040b */
[----:B------:R0:W-:Y:S04]  /*13ee0*/  STS.U16 [R11+UR11+0xc600], R25 ;  /* 0x00c600190b007988 */ /* 0x0001e8000800040b */
[----:B------:R0:W-:Y:S04]  /*13ef0*/  STS.U16 [R11+UR11+0xca00], R40 ;  /* 0x00ca00280b007988 */ /* 0x0001e8000800040b */
[----:B-1----:R1:W5:Y:S04]  /*13f00*/  LDL.LU R24, [R1+0x5ec] ;  /* 0x0005ec0001187983 */ /* 0x0023680000300800 */
[----:B0-----:R1:W5:Y:S04]  /*13f10*/  LDL.LU R25, [R1+0x5e8] ;  /* 0x0005e80001197983 */ /* 0x0013680000300800 */
[----:B------:R1:W5:Y:S04]  /*13f20*/  LDL.LU R40, [R1+0x5e4] ;  /* 0x0005e40001287983 */ /* 0x0003680000300800 */
[----:B------:R0:W-:Y:S04]  /*13f30*/  STS.U16 [R11+UR11+0xce00], R29 ;  /* 0x00ce001d0b007988 */ /* 0x0001e8000800040b */
[----:B0-----:R-:W2:Y:S04]  /*13f40*/  LDL.LU R29, [R1+0x5e0] ;  /* 0x0005e000011d7983 */ /* 0x001ea80000300800 */
[----:B--2---:R0:W-:Y:S04]  /*13f50*/  STS.U16 [R11+UR11+0xd200], R29 ;  /* 0x00d2001d0b007988 */ /* 0x0041e8000800040b */
[----:B---3--:R2:W-:Y:S01]  /*13f60*/  STS.U16 [R11+UR11+0xd600], R41 ;  /* 0x00d600290b007988 */ /* 0x0085e2000800040b */
[----:B0-----:R-:W-:-:S03]  /*13f70*/  LOP3.LUT R29, R52, 0x50, RZ, 0x3c, !PT ;  /* 0x00000050341d7812 */ /* 0x001fc600078e3cff */
[----:B------:R0:W-:Y:S04]  /*13f80*/  STS.U16 [R11+UR11+0xda00], R10 ;  /* 0x00da000a0b007988 */ /* 0x0001e8000800040b */
[----:B------:R3:W-:Y:S04]  /*13f90*/  STS.U16 [R11+UR11+0xde00], R26 ;  /* 0x00de001a0b007988 */ /* 0x0007e8000800040b */
[----:B------:R0:W-:Y:S04]  /*13fa0*/  STS.U16 [R29+UR11+0xc280], R27 ;  /* 0x00c2801b1d007988 */ /* 0x0001e8000800040b */
[----:B--2---:R1:W5:Y:S04]  /*13fb0*/  LDL.LU R41, [R1+0x5dc] ;  /* 0x0005dc0001297983 */ /* 0x0043680000300800 */
[----:B------:R2:W-:Y:S04]  /*13fc0*/  STS.U16 [R29+UR11+0xc680], R42 ;  /* 0x00c6802a1d007988 */ /* 0x0005e8000800040b */
[----:B0-----:R1:W5:Y:S04]  /*13fd0*/  LDL.LU R10, [R1+0x5d8] ;  /* 0x0005d800010a7983 */ /* 0x0013680000300800 */
[----:B------:R-:W-:Y:S04]  /*13fe0*/  STS.U16 [R29+UR11+0xca80], R43 ;  /* 0x00ca802b1d007988 */ /* 0x000fe8000800040b */
[----:B---3--:R1:W5:Y:S04]  /*13ff0*/  LDL.LU R11, [R1+0x5d4] ;  /* 0x0005d400010b7983 */ /* 0x0083680000300800 */
[----:B------:R-:W-:Y:S04]  /*14000*/  STS.U16 [R29+UR11+0xce80], R12 ;  /* 0x00ce800c1d007988 */ /* 0x000fe8000800040b */
[----:B------:R1:W5:Y:S04]  /*14010*/  LDL.LU R26, [R1+0x5d0] ;  /* 0x0005d000011a7983 */ /* 0x0003680000300800 */
[----:B------:R0:W-:Y:S04]  /*14020*/  STS.U16 [R29+UR11+0xd280], R47 ;  /* 0x00d2802f1d007988 */ /* 0x0001e8000800040b */
[----:B------:R1:W5:Y:S04]  /*14030*/  LDL.LU R27, [R1+0x5cc] ;  /* 0x0005cc00011b7983 */ /* 0x0003680000300800 */
[----:B--2---:R1:W5:Y:S01]  /*14040*/  LDL.LU R42, [R1+0x5c8] ;  /* 0x0005c800012a7983 */ /* 0x0043620000300800 */
[----:B0-----:R-:W-:-:S03]  /*14050*/  LOP3.LUT R47, R52, 0x60, RZ, 0x3c, !PT ;  /* 0x00000060342f7812 */ /* 0x001fc600078e3cff */
[----:B------:R1:W5:Y:S04]  /*14060*/  LDL.LU R43, [R1+0x5c4] ;  /* 0x0005c400012b7983 */ /* 0x0003680000300800 */
[----:B------:R0:W-:Y:S04]  /*14070*/  STS.U16 [R29+UR11+0xd680], R13 ;  /* 0x00d6800d1d007988 */ /* 0x0001e8000800040b */
[----:B------:R1:W5:Y:S04]  /*14080*/  LDL.LU R12, [R1+0x5c0] ;  /* 0x0005c000010c7983 */ /* 0x0003680000300800 */
[----:B------:R2:W-:Y:S04]  /*14090*/  STS.U16 [R29+UR11+0xda80], R28 ;  /* 0x00da801c1d007988 */ /* 0x0005e8000800040b */
[----:B0-----:R1:W5:Y:S04]  /*140a0*/  LDL.LU R13, [R1+0x5bc] ;  /* 0x0005bc00010d7983 */ /* 0x0013680000300800 */
[----:B------:R0:W-:Y:S04]  /*140b0*/  STS.U16 [R29+UR11+0xde80], R44 ;  /* 0x00de802c1d007988 */ /* 0x0001e8000800040b */
[----:B--2---:R1:W5:Y:S04]  /*140c0*/  LDL.LU R28, [R1+0x5b8] ;  /* 0x0005b800011c7983 */ /* 0x0043680000300800 */
[----:B----4-:R2:W-:Y:S04]  /*140d0*/  STS.U16 [R47+UR11+0xc300], R45 ;  /* 0x00c3002d2f007988 */ /* 0x0105e8000800040b */
[----:B0-----:R1:W5:Y:S04]  /*140e0*/  LDL.LU R29, [R1+0x5b4] ;  /* 0x0005b400011d7983 */ /* 0x0013680000300800 */
[----:B------:R0:W-:Y:S04]  /*140f0*/  STS.U16 [R47+UR11+0xc700], R14 ;  /* 0x00c7000e2f007988 */ /* 0x0001e8000800040b */
[----:B------:R1:W5:Y:S04]  /*14100*/  LDL.LU R44, [R1+0x5b0] ;  /* 0x0005b000012c7983 */ /* 0x0003680000300800 */
[----:B------:R3:W-:Y:S04]  /*14110*/  STS.U16 [R47+UR11+0xcb00], R15 ;  /* 0x00cb000f2f007988 */ /* 0x0007e8000800040b */
[----:B--2---:R1:W5:Y:S04]  /*14120*/  LDL.LU R45, [R1+0x5ac] ;  /* 0x0005ac00012d7983 */ /* 0x0043680000300800 */
[----:B------:R2:W-:Y:S04]  /*14130*/  STS.U16 [R47+UR11+0xcf00], R30 ;  /* 0x00cf001e2f007988 */ /* 0x0005e8000800040b */
[----:B0-----:R1:W5:Y:S04]  /*14140*/  LDL.LU R14, [R1+0x5a8] ;  /* 0x0005a800010e7983 */ /* 0x0013680000300800 */
[----:B------:R0:W-:Y:S04]  /*14150*/  STS.U16 [R47+UR11+0xd300], R48 ;  /* 0x00d300302f007988 */ /* 0x0001e8000800040b */
[----:B---3--:R1:W5:Y:S04]  /*14160*/  LDL.LU R15, [R1+0x5a4] ;  /* 0x0005a400010f7983 */ /* 0x0083680000300800 */
[----:B--2---:R1:W5:Y:S01]  /*14170*/  LDL.LU R30, [R1+0x5a0] ;  /* 0x0005a000011e7983 */ /* 0x0043620000300800 */
[----:B0-----:R-:W-:-:S03]  /*14180*/  LOP3.LUT R48, R52, 0x70, RZ, 0x3c, !PT ;  /* 0x0000007034307812 */ /* 0x001fc600078e3cff */
[----:B------:R0:W-:Y:S04]  /*14190*/  STS.U16 [R47+UR11+0xd700], R31 ;  /* 0x00d7001f2f007988 */ /* 0x0001e8000800040b */
[----:B------:R2:W-:Y:S04]  /*141a0*/  STS.U16 [R47+UR11+0xdb00], R46 ;  /* 0x00db002e2f007988 */ /* 0x0005e8000800040b */
[----:B------:R3:W-:Y:S04]  /*141b0*/  STS.U16 [R47+UR11+0xdf00], R16 ;  /* 0x00df00102f007988 */ /* 0x0007e8000800040b */
[----:B0-----:R1:W5:Y:S04]  /*141c0*/  LDL.LU R31, [R1+0x59c] ;  /* 0x00059c00011f7983 */ /* 0x0013680000300800 */
[----:B--2---:R1:W5:Y:S04]  /*141d0*/  LDL.LU R46, [R1+0x598] ;  /* 0x00059800012e7983 */ /* 0x0043680000300800 */
[----:B---3--:R1:W5:Y:S04]  /*141e0*/  LDL.LU R47, [R1+0x594] ;  /* 0x00059400012f7983 */ /* 0x0083680000300800 */
[----:B------:R1:W5:Y:S04]  /*141f0*/  LDL.LU R16, [R1+0x590] ;  /* 0x0005900001107983 */ /* 0x0003680000300800 */
[----:B------:R0:W-:Y:S04]  /*14200*/  STS.U16 [R48+UR11+0xc380], R17 ;  /* 0x00c3801130007988 */ /* 0x0001e8000800040b */
[----:B------:R2:W-:Y:S04]  /*14210*/  STS.U16 [R48+UR11+0xc780], R32 ;  /* 0x00c7802030007988 */ /* 0x0005e8000800040b */
[----:B------:R3:W-:Y:S04]  /*14220*/  STS.U16 [R48+UR11+0xcb80], R33 ;  /* 0x00cb802130007988 */ /* 0x0007e8000800040b */
[----:B0-----:R1:W5:Y:S04]  /*14230*/  LDL.LU R17, [R1+0x58c] ;  /* 0x00058c0001117983 */ /* 0x0013680000300800 */
[----:B--2---:R1:W5:Y:S04]  /*14240*/  LDL.LU R32, [R1+0x588] ;  /* 0x0005880001207983 */ /* 0x0043680000300800 */
[----:B---3--:R1:W5:Y:S04]  /*14250*/  LDL.LU R33, [R1+0x584] ;  /* 0x0005840001217983 */ /* 0x0083680000300800 */
[----:B------:R0:W-:Y:S04]  /*14260*/  STS.U16 [R48+UR11+0xcf80], R0 ;  /* 0x00cf800030007988 */ /* 0x0001e8000800040b */
[----:B------:R2:W-:Y:S04]  /*14270*/  STS.U16 [R48+UR11+0xd380], R53 ;  /* 0x00d3803530007988 */ /* 0x0005e8000800040b */
[----:B------:R3:W-:Y:S04]  /*14280*/  STS.U16 [R48+UR11+0xd780], R50 ;  /* 0x00d7803230007988 */ /* 0x0007e8000800040b */
[----:B0-----:R1:W5:Y:S04]  /*14290*/  LDL.LU R0, [R1+0x580] ;  /* 0x0005800001007983 */ /* 0x0013680000300800 */
[----:B--2---:R1:W5:Y:S04]  /*142a0*/  LDL.LU R53, [R1+0x57c] ;  /* 0x00057c0001357983 */ /* 0x0043680000300800 */
[----:B---3--:R1:W5:Y:S04]  /*142b0*/  LDL.LU R50, [R1+0x578] ;  /* 0x0005780001327983 */ /* 0x0083680000300800 */
[----:B------:R0:W-:Y:S04]  /*142c0*/  STS.U16 [R48+UR11+0xdb80], R51 ;  /* 0x00db803330007988 */ /* 0x0001e8000800040b */
[----:B------:R2:W-:Y:S01]  /*142d0*/  STS.U16 [R48+UR11+0xdf80], R49 ;  /* 0x00df803130007988 */ /* 0x0005e2000800040b */
[----:B------:R3:W-:Y:S06]  /*142e0*/  MEMBAR.ALL.CTA ;  /* 0x0000000000007992 */ /* 0x0007ec0000008000 */
[----:B---3--:R-:W3:Y:S04]  /*142f0*/  FENCE.VIEW.ASYNC.S ;  /* 0x00000000000073c6 */ /* 0x008ee80000000000 */
[----:B0-----:R1:W5:Y:S04]  /*14300*/  LDL.LU R51, [R1+0x574] ;  /* 0x0005740001337983 */ /* 0x0013680000300800 */
[----:B--2---:R1:W5:Y:S04]  /*14310*/  LDL.LU R48, [R1+0x570] ;  /* 0x0005700001307983 */ /* 0x0043680000300800 */
[----:B------:R1:W5:Y:S01]  /*14320*/  LDL.LU R49, [R1+0x56c] ;  /* 0x00056c0001317983 */ /* 0x0003620000300800 */
[----:B------:R-:W-:-:S04]  /*14330*/  ULEA UR12, UR13, UR11, 0x3 ;  /* 0x0000000b0d0c7291 */ /* 0x000fc8000f8e18ff */
[----:B------:R-:W-:Y:S01]  /*14340*/  UIADD3 UR12, UPT, UPT, UR12, 0x10000, URZ ;  /* 0x000100000c0c7890 */ /* 0x000fe2000fffe0ff */
[----:B---3--:R-:W-:Y:S06]  /*14350*/  BAR.SYNC.DEFER_BLOCKING 0x0 ;  /* 0x0000000000007b1d */ /* 0x008fec0000010000 */
[----:B------:R-:W-:Y:S05]  /*14360*/  @P0 BRA `(.L_x_9) ;  /* 0x00000000007c0947 */ /* 0x000fea0003800000 */
[----:B------:R-:W-:Y:S01]  /*14370*/  UMOV UR17, 0x40004040 ;  /* 0x4000404000117882 */ /* 0x000fe20000000000 */
[----:B------:R-:W-:Y:S01]  /*14380*/  UMOV UR15, 0x40004040 ;  /* 0x40004040000f7882 */ /* 0x000fe20000000000 */
[----:B------:R-:W-:Y:S01]  /*14390*/  UMOV UR18, 0x0 ;  /* 0x0000000000127882 */ /* 0x000fe20000000000 */
[----:B------:R-:W-:Y:S01]  /*143a0*/  UMOV UR19, 0x4108490 ;  /* 0x0410849000137882 */ /* 0x000fe20000000000 */
[----:B------:R-:W-:Y:S01]  /*143b0*/  UMOV UR50, 0x0 ;  /* 0x0000000000327882 */ /* 0x000fe20000000000 */
[----:B------:R-:W-:Y:S01]  /*143c0*/  UMOV UR51, 0x4108490 ;  /* 0x0410849000337882 */ /* 0x000fe20000000000 */
        /* <DEDUP_REMOVED lines=14> */
[----:B------:R-:W-:Y:S01]  /*144b0*/  UMOV UR6, UR12 ;  /* 0x0000000c00067c82 */ /* 0x000fe20008000000 */
        /* <DEDUP_REMOVED lines=10> */
.L_x_9:
[----:B-----5:R2:W-:Y:S04]  /*14560*/  STL [R1+0x56c], R0 ;  /* 0x00056c0001007387 */ /* 0x0205e80000100800 */
[----:B--2---:R-:W2:Y:S01]  /*14570*/  LDL.LU R0, [R1+0x440] ;  /* 0x0004400001007983 */ /* 0x004ea20000300800 */
[----:B------:R-:W-:Y:S02]  /*14580*/  UIADD3 UR13, UPT, UPT, UR13, 0x1, URZ ;  /* 0x000000010d0d7890 */ /* 0x000fe4000fffe0ff */
[----:B------:R-:W-:Y:S02]  /*14590*/  UIADD3 UR8, UPT, UPT, UR8, -0x80, URZ ;  /* 0xffffff8008087890 */ /* 0x000fe4000fffe0ff */
[----:B------:R-:W-:-:S04]  /*145a0*/  UISETP.GT.AND UP1, UPT, UR13, 0x1, UPT ;  /* 0x000000010d00788c */ /* 0x000fc8000bf24270 */
[----:B0-----:R-:W-:Y:S02]  /*145b0*/  USEL UR4, URZ, 0x1, !UP1 ;  /* 0x00000001ff047887 */ /* 0x001fe4000c800000 */
[----:B------:R-:W-:Y:S01]  /*145c0*/  USEL UR13, UR13, URZ, !UP1 ;  /* 0x000000ff0d0d7287 */ /* 0x000fe2000c800000 */
[----:B--2---:R-:W-:-:S05]  /*145d0*/  VIADD R0, R0, 0xffffffff ;  /* 0xffffffff00007836 */ /* 0x004fca0000000000 */
[----:B------:R0:W-:Y:S01]  /*145e0*/  STL [R1+0x440], R0 ;  /* 0x0004400001007387 */ /* 0x0001e20000100800 */
[----:B------:R-:W-:-:S03]  /*145f0*/  ISETP.NE.U32.AND P2, PT, R0, RZ, PT ;  /* 0x000000ff0000720c */ /* 0x000fc60003f45070 */
[----:B0-----:R2:W5:Y:S01]  /*14600*/  LDL.LU R0, [R1+0x56c] ;  /* 0x00056c0001007983 */ /* 0x0015620000300800 */
[----:B------:R-:W-:-:S03]  /*14610*/  ULOP3.LUT UR6, UR5, UR4, URZ, 0x3c, !UPT ;  /* 0x0000000405067292 */ /* 0x000fc6000f8e3cff */
[----:B------:R-:W-:-:S04]  /*14620*/  UMOV UR4, UR5 ;  /* 0x0000000500047c82 */ /* 0x000fc80008000000 */
[----:B------:R-:W-:Y:S02]  /*14630*/  UMOV UR5, UR6 ;  /* 0x0000000600057c82 */ /* 0x000fe40008000000 */
[----:B--2---:R-:W-:Y:S05]  /*14640*/  @P2 BRA `(.L_x_10) ;  /* 0xffffff9400e02947 */ /* 0x004fea000383ffff */
.L_x_7:
[----:B------:R-:W2:Y:S02]  /*14650*/  LDL.LU R51, [R1+0x550] ;  /* 0x0005500001337983 */ /* 0x000ea40000300800 */
[----:B--2---:R-:W-:-:S13]  /*14660*/  ISETP.GE.AND P0, PT, R51, 0x80, PT ;  /* 0x000000803300780c */ /* 0x004fda0003f06270 */
[----:B------:R-:W-:Y:S05]  /*14670*/  @!P0 BRA `(.L_x_11) ;  /* 0x0000000000108947 */ /* 0x000fea0003800000 */
[----:B------:R-:W-:-:S06]  /*14680*/  USHF.L.U32 UR4, UR4, 0x1f, URZ ;  /* 0x0000001f04047899 */ /* 0x000fcc00080006ff */
[----:B-----5:R-:W-:-:S04]  /*14690*/  IMAD.U32 R0, RZ, RZ, UR4 ;  /* 0x00000004ff007e24 */ /* 0x020fc8000f8e00ff */
[----:B------:R-:W2:Y:S02]  /*146a0*/  SYNCS.PHASECHK.TRANS64.TRYWAIT P0, [UR12], R0 ;  /* 0x00000000ff0075a7 */ /* 0x000ea4000800110c */
[----:B--2---:R-:W-:Y:S05]  /*146b0*/  @!P0 BRA `(.L_x_12) ;  /* 0x0000001000f88947 */ /* 0x004fea0003800000 */
.L_x_11:
[----:B-----5:R-:W2:Y:S01]  /*146c0*/  LDL.LU R41, [R1+0x33c] ;  /* 0x00033c0001297983 */ /* 0x020ea20000300800 */
[----:B------:R-:W3:Y:S03]  /*146d0*/  LDCU UR4, c[0x0][0x3b4] ;  /* 0x00007680ff0477ac */ /* 0x000ee60008000800 */
[----:B------:R-:W3:Y:S01]  /*146e0*/  LDL.LU R40, [R1+0x568] ;  /* 0x0005680001287983 */ /* 0x000ee20000300800 */
[----:B------:R-:W4:Y:S01]  /*146f0*/  LDCU.128 UR12, c[0x0][0x390] ;  /* 0x00007200ff0c77ac */ /* 0x000f220008000c00 */
[----:B------:R-:W-:Y:S06]  /*14700*/  BAR.SYNC.DEFER_BLOCKING 0x0 ;  /* 0x0000000000007b1d */ /* 0x000fec0000010000 */
[----:B------:R-:W0:Y:S01]  /*14710*/  S2R R42, SR_TID.X ;  /* 0x00000000002a7919 */ /* 0x000e220000002100 */
[----:B------:R-:W1:Y:S01]  /*14720*/  S2R R44, SR_CgaCtaId ;  /* 0x00000000002c7919 */ /* 0x000e620000008800 */
[----:B------:R-:W1:Y:S01]  /*14730*/  S2R R43, SR_TID.X ;  /* 0x00000000002b7919 */ /* 0x000e620000002100 */
[----:B------:R-:W4:Y:S02]  /*14740*/  @!P1 SYNCS.CCTL.IV [UR11+0x10000] ;  /* 0x01000000ff0099b1 */ /* 0x000f24000800000b */
[----:B----4-:R-:W-:Y:S06]  /*14750*/  BAR.SYNC.DEFER_BLOCKING 0x0 ;  /* 0x0000000000007b1d */ /* 0x010fec0000010000 */
[----:B------:R-:W-:Y:S01]  /*14760*/  LDTM.16dp32bit_t0_t15.x32 R4, tmem[UR10] ;  /* 0x0000000a000479ee */ /* 0x000fe20008a80000 */
[----:B------:R-:W4:Y:S01]  /*14770*/  LDTM.16dp32bit_t16_t31.x32 R4, tmem[UR10+0x20] ;  /* 0x0000200a000479ee */ /* 0x000f220008aa0000 */
[----:B0-----:R-:W-:-:S02]  /*14780*/  IMAD.SHL.U32 R0, R42, 0x10, RZ ;  /* 0x000000102a007824 */ /* 0x001fc400078e00ff */
[C---:B------:R-:W-:Y:S02]  /*14790*/  IMAD.SHL.U32 R3, R42.reuse, 0x80, RZ ;  /* 0x000000802a037824 */ /* 0x040fe400078e00ff */
[----:B------:R-:W-:Y:S01]  /*147a0*/  IMAD.SHL.U32 R2, R42, 0x8, RZ ;  /* 0x000000082a027824 */ /* 0x000fe200078e00ff */
[----:B------:R-:W-:Y:S02]  /*147b0*/  LOP3.LUT R0, R0, 0xf0, RZ, 0xc0, !PT ;  /* 0x000000f000007812 */ /* 0x000fe400078ec0ff */
[----:B------:R-:W-:Y:S02]  /*147c0*/  LOP3.LUT R3, R3, 0x800, RZ, 0xc0, !PT ;  /* 0x0000080003037812 */ /* 0x000fe400078ec0ff */
[----:B------:R-:W-:Y:S01]  /*147d0*/  LOP3.LUT R2, R2, 0x300, RZ, 0xc0, !PT ;  /* 0x0000030002027812 */ /* 0x000fe200078ec0ff */
[----:B------:R-:W0:Y:S01]  /*147e0*/  @!P1 SYNCS.CCTL.IV [UR11+0x10008] ;  /* 0x01000800ff0099b1 */ /* 0x000e22000800000b */
[----:B------:R-:W-:Y:S01]  /*147f0*/  IADD3 R3, PT, PT, R0, UR11, R3 ;  /* 0x0000000b00037c10 */ /* 0x000fe2000fffe003 */
[----:B------:R-:W-:Y:S01]  /*14800*/  NOP ;  /* 0x0000000000007918 */ /* 0x000fe20000000000 */
[----:B-1----:R-:W-:-:S03]  /*14810*/  LOP3.LUT R43, R43, 0x7f, RZ, 0xc0, !PT ;  /* 0x0000007f2b2b7812 */ /* 0x002fc600078ec0ff */
[----:B------:R-:W-:Y:S01]  /*14820*/  IMAD.IADD R0, R2, 0x1, R3 ;  /* 0x0000000102007824 */ /* 0x000fe200078e0203 */
[----:B----4-:R-:W-:Y:S01]  /*14830*/  F2FP.BF16.F32.PACK_AB R4, R6, R4 ;  /* 0x000000040604723e */ /* 0x010fe200000010ff */
[----:B------:R-:W1:Y:S01]  /*14840*/  LDC R2, c[0x0][0x3b8] ;  /* 0x0000ee00ff027b82 */ /* 0x000e620000000800 */
[----:B------:R-:W-:Y:S01]  /*14850*/  F2FP.BF16.F32.PACK_AB R36, R7, R5 ;  /* 0x000000050724723e */ /* 0x000fe200000010ff */
[----:B------:R-:W-:Y:S01]  /*14860*/  IMAD.SHL.U32 R3, R44, 0x40, RZ ;  /* 0x000000402c037824 */ /* 0x000fe200078e00ff */
[----:B------:R-:W-:Y:S02]  /*14870*/  F2FP.BF16.F32.PACK_AB R5, R10, R8 ;  /* 0x000000080a05723e */ /* 0x000fe400000010ff */
[----:B------:R-:W-:Y:S02]  /*14880*/  F2FP.BF16.F32.PACK_AB R37, R11, R9 ;  /* 0x000000090b25723e */ /* 0x000fe400000010ff */
[----:B------:R-:W-:Y:S02]  /*14890*/  F2FP.BF16.F32.PACK_AB R6, R14, R12 ;  /* 0x0000000c0e06723e */ /* 0x000fe400000010ff */
[----:B------:R-:W-:-:S02]  /*148a0*/  F2FP.BF16.F32.PACK_AB R38, R15, R13 ;  /* 0x0000000d0f26723e */ /* 0x000fc400000010ff */
[----:B------:R-:W-:Y:S02]  /*148b0*/  F2FP.BF16.F32.PACK_AB R7, R18, R16 ;  /* 0x000000101207723e */ /* 0x000fe400000010ff */
[----:B------:R-:W-:Y:S02]  /*148c0*/  F2FP.BF16.F32.PACK_AB R39, R19, R17 ;  /* 0x000000111327723e */ /* 0x000fe400000010ff */
[----:B------:R-:W-:Y:S01]  /*148d0*/  SHF.R.U32.HI R13, RZ, 0x6, R42 ;  /* 0x00000006ff0d7819 */ /* 0x000fe2000001162a */
[----:B0-----:R0:W-:Y:S01]  /*148e0*/  STS.128 [R0], R4 ;  /* 0x0000000400007388 */ /* 0x0011e20000000c00 */
[----:B------:R-:W-:Y:S02]  /*148f0*/  LOP3.LUT R12, R3, 0xc0, RZ, 0xc0, !PT ;  /* 0x000000c0030c7812 */ /* 0x000fe400078ec0ff */
[----:B------:R-:W-:Y:S01]  /*14900*/  SGXT.U32 R3, R13, 0x1 ;  /* 0x000000010d03781a */ /* 0x000fe20000000000 */
[----:B------:R-:W-:Y:S01]  /*14910*/  STS.128 [R0+0x400], R36 ;  /* 0x0004002400007388 */ /* 0x000fe20000000c00 */
[----:B------:R-:W-:-:S02]  /*14920*/  LEA R16, R43, UR11, 0x4 ;  /* 0x0000000b2b107c11 */ /* 0x000fc4000f8e20ff */
[----:B------:R-:W-:Y:S01]  /*14930*/  F2FP.BF16.F32.PACK_AB R20, R22, R20 ;  /* 0x000000141614723e */ /* 0x000fe200000010ff */
[----:B------:R-:W-:Y:S01]  /*14940*/  BAR.SYNC.DEFER_BLOCKING 0x0 ;  /* 0x0000000000007b1d */ /* 0x000fe20000010000 */
[----:B------:R-:W-:-:S05]  /*14950*/  F2FP.BF16.F32.PACK_AB R22, R30, R28 ;  /* 0x0000001c1e16723e */ /* 0x000fca00000010ff */
[----:B------:R-:W4:Y:S01]  /*14960*/  LDS.128 R8, [R16] ;  /* 0x0000000010087984 */ /* 0x000f220000000c00 */
[----:B--2---:R-:W-:Y:S01]  /*14970*/  LOP3.LUT R3, R41, R3, R12, 0xfe, !PT ;  /* 0x0000000329037212 */ /* 0x004fe200078efe0c */
[C---:B---3--:R-:W-:Y:S01]  /*14980*/  IMAD R18, R40.reuse, UR4, RZ ;  /* 0x0000000428127c24 */ /* 0x048fe2000f8e02ff */
[----:B------:R-:W-:-:S03]  /*14990*/  ISETP.GE.AND P0, PT, R40, UR14, PT ;  /* 0x0000000e28007c0c */ /* 0x000fc6000bf06270 */
[C---:B-1----:R-:W-:Y:S01]  /*149a0*/  IMAD R13, R3.reuse, R2, RZ ;  /* 0x00000002030d7224 */ /* 0x042fe200078e02ff */
[C---:B0-----:R-:W-:Y:S02]  /*149b0*/  LOP3.LUT R4, R3.reuse, 0x8, RZ, 0xfc, !PT ;  /* 0x0000000803047812 */ /* 0x041fe400078efcff */
[----:B------:R-:W-:Y:S01]  /*149c0*/  LEA R17, P6, R18, UR12, 0x1 ;  /* 0x0000000c12117c11 */ /* 0x000fe2000f8c08ff */
[----:B------:R-:W-:Y:S01]  /*149d0*/  IMAD R19, R2, 0x2, R13 ;  /* 0x0000000202137824 */ /* 0x000fe200078e020d */
[----:B------:R-:W-:Y:S02]  /*149e0*/  ISETP.LT.AND P2, PT, R4, UR15, !P0 ;  /* 0x0000000f04007c0c */ /* 0x000fe4000c741270 */
[----:B------:R-:W-:Y:S02]  /*149f0*/  LOP3.LUT R5, R3, 0x6, RZ, 0xfc, !PT ;  /* 0x0000000603057812 */ /* 0x000fe400078efcff */
[----:B------:R-:W-:Y:S02]  /*14a00*/  F2FP.BF16.F32.PACK_AB R4, R23, R21 ;  /* 0x000000151704723e */ /* 0x000fe400000010ff */
[----:B------:R-:W-:-:S02]  /*14a10*/  F2FP.BF16.F32.PACK_AB R21, R26, R24 ;  /* 0x000000181a15723e */ /* 0x000fc400000010ff */
[----:B------:R-:W-:Y:S02]  /*14a20*/  LEA.HI.X.SX32 R18, R18, UR13, 0x1, P6 ;  /* 0x0000000d12127c11 */ /* 0x000fe4000b0f0eff */
[----:B------:R-:W-:Y:S02]  /*14a30*/  LEA R24, P6, R13, R17, 0x1 ;  /* 0x000000110d187211 */ /* 0x000fe400078c08ff */
[----:B------:R-:W-:Y:S02]  /*14a40*/  ISETP.LT.AND P3, PT, R5, UR15, !P0 ;  /* 0x0000000f05007c0c */ /* 0x000fe4000c761270 */
[----:B------:R-:W-:Y:S02]  /*14a50*/  F2FP.BF16.F32.PACK_AB R5, R27, R25 ;  /* 0x000000191b05723e */ /* 0x000fe400000010ff */
[----:B------:R-:W-:Y:S02]  /*14a60*/  LEA.HI.X.SX32 R25, R13, R18, 0x1, P6 ;  /* 0x000000120d197211 */ /* 0x000fe400030f0eff */
[----:B------:R-:W-:Y:S01]  /*14a70*/  LDS.128 R12, [R16+0x800] ;  /* 0x00080000100c7984 */ /* 0x000fe20000000c00 */
[----:B------:R-:W-:-:S02]  /*14a80*/  LOP3.LUT R7, R3, 0x2, RZ, 0xfc, !PT ;  /* 0x0000000203077812 */ /* 0x000fc400078efcff */
[----:B------:R-:W-:Y:S01]  /*14a90*/  LOP3.LUT R6, R3, 0x4, RZ, 0xfc, !PT ;  /* 0x0000000403067812 */ /* 0x000fe200078efcff */
[----:B------:R-:W-:Y:S01]  /*14aa0*/  BAR.SYNC.DEFER_BLOCKING 0x0 ;  /* 0x0000000000007b1d */ /* 0x000fe20000010000 */
[----:B------:R-:W-:Y:S02]  /*14ab0*/  ISETP.LT.AND P5, PT, R7, UR15, !P0 ;  /* 0x0000000f07007c0c */ /* 0x000fe4000c7a1270 */
[----:B------:R-:W-:Y:S02]  /*14ac0*/  ISETP.LT.AND P4, PT, R6, UR15, !P0 ;  /* 0x0000000f06007c0c */ /* 0x000fe4000c781270 */
[----:B------:R-:W-:Y:S01]  /*14ad0*/  F2FP.BF16.F32.PACK_AB R6, R31, R29 ;  /* 0x0000001d1f06723e */ /* 0x000fe200000010ff */
[----:B------:R-:W-:Y:S01]  /*14ae0*/  IMAD R29, R2, 0x2, R19 ;  /* 0x00000002021d7824 */ /* 0x000fe200078e0213 */
[----:B------:R-:W-:Y:S02]  /*14af0*/  F2FP.BF16.F32.PACK_AB R23, R34, R32 ;  /* 0x000000202217723e */ /* 0x000fe400000010ff */
[----:B------:R-:W-:-:S02]  /*14b00*/  F2FP.BF16.F32.PACK_AB R7, R35, R33 ;  /* 0x000000212307723e */ /* 0x000fc400000010ff */
[----:B------:R-:W-:Y:S02]  /*14b10*/  ISETP.LT.AND P1, PT, R3, UR15, !P0 ;  /* 0x0000000f03007c0c */ /* 0x000fe4000c721270 */
[-C--:B------:R-:W-:Y:S02]  /*14b20*/  LEA R26, P6, R19, R17.reuse, 0x1 ;  /* 0x00000011131a7211 */ /* 0x080fe400078c08ff */
[----:B------:R-:W-:Y:S02]  /*14b30*/  LOP3.LUT R28, R3, 0xa, RZ, 0xfc, !PT ;  /* 0x0000000a031c7812 */ /* 0x000fe400078efcff */
[----:B------:R-:W-:Y:S02]  /*14b40*/  LEA.HI.X.SX32 R27, R19, R18, 0x1, P6 ;  /* 0x00000012131b7211 */ /* 0x000fe400030f0eff */
[----:B------:R-:W-:Y:S01]  /*14b50*/  LOP3.LUT R19, R3, 0xc, RZ, 0xfc, !PT ;  /* 0x0000000c03137812 */ /* 0x000fe200078efcff */
[----:B------:R0:W-:Y:S04]  /*14b60*/  STS.128 [R0], R20 ;  /* 0x0000001400007388 */ /* 0x0001e80000000c00 */
[----:B------:R1:W-:Y:S01]  /*14b70*/  STS.128 [R0+0x400], R4 ;  /* 0x0004000400007388 */ /* 0x0003e20000000c00 */
[----:B------:R-:W-:Y:S01]  /*14b80*/  BAR.SYNC.DEFER_BLOCKING 0x0 ;  /* 0x0000000000007b1d */ /* 0x000fe20000010000 */
[----:B0-----:R-:W-:Y:S01]  /*14b90*/  LEA R20, P6, R29, R17, 0x1 ;  /* 0x000000111d147211 */ /* 0x001fe200078c08ff */
[----:B-1----:R-:W-:-:S03]  /*14ba0*/  IMAD R5, R2, 0x2, R29 ;  /* 0x0000000202057824 */ /* 0x002fc600078e021d */
[----:B------:R-:W-:Y:S02]  /*14bb0*/  LEA.HI.X.SX32 R21, R29, R18, 0x1, P6 ;  /* 0x000000121d157211 */ /* 0x000fe400030f0eff */
[----:B------:R-:W-:Y:S02]  /*14bc0*/  LOP3.LUT R0, R3, 0xe, RZ, 0xfc, !PT ;  /* 0x0000000e03007812 */ /* 0x000fe400078efcff */
[----:B------:R-:W-:-:S04]  /*14bd0*/  LEA R22, P6, R5, R17, 0x1 ;  /* 0x0000001105167211 */ /* 0x000fc800078c08ff */
[----:B------:R-:W-:Y:S01]  /*14be0*/  LEA.HI.X.SX32 R23, R5, R18, 0x1, P6 ;  /* 0x0000001205177211 */ /* 0x000fe200030f0eff */
[----:B----4-:R0:W-:Y:S01]  /*14bf0*/  @P1 STG.E.U16 desc[UR22][R24.64], R8 ;  /* 0x0000000818001986 */ /* 0x0101e2000c101516 */
[----:B------:R-:W-:Y:S02]  /*14c00*/  ISETP.LT.AND P1, PT, R28, UR15, !P0 ;  /* 0x0000000f1c007c0c */ /* 0x000fe4000c721270 */
[----:B0-----:R-:W-:-:S05]  /*14c10*/  PRMT R25, R8, 0x7632, R25 ;  /* 0x0000763208197816 */ /* 0x001fca0000000019 */
[----:B------:R0:W-:Y:S01]  /*14c20*/  @P5 STG.E.U16 desc[UR22][R26.64], R25 ;  /* 0x000000191a005986 */ /* 0x0001e2000c101516 */
[----:B------:R-:W-:Y:S01]  /*14c30*/  ISETP.LT.AND P5, PT, R19, UR15, !P0 ;  /* 0x0000000f13007c0c */ /* 0x000fe2000c7a1270 */
[----:B------:R-:W-:Y:S02]  /*14c40*/  IMAD R19, R2, 0x2, R5 ;  /* 0x0000000202137824 */ /* 0x000fe400078e0205 */
[----:B------:R-:W1:Y:S03]  /*14c50*/  LDS.128 R4, [R16] ;  /* 0x0000000010047984 */ /* 0x000e660000000c00 */
[----:B------:R-:W-:Y:S01]  /*14c60*/  LEA R24, P6, R19, R17, 0x1 ;  /* 0x0000001113187211 */ /* 0x000fe200078c08ff */
[----:B------:R2:W-:Y:S01]  /*14c70*/  @P4 STG.E.U16 desc[UR22][R20.64], R9 ;  /* 0x0000000914004986 */ /* 0x0005e2000c101516 */
[----:B------:R-:W-:Y:S02]  /*14c80*/  ISETP.LT.AND P4, PT, R0, UR15, !P0 ;  /* 0x0000000f00007c0c */ /* 0x000fe4000c781270 */
[----:B------:R-:W-:Y:S01]  /*14c90*/  LOP3.LUT R0, R3, 0x10, RZ, 0xfc, !PT ;  /* 0x0000001003007812 */ /* 0x000fe200078efcff */
[----:B0-----:R-:W-:Y:S01]  /*14ca0*/  IMAD R27, R2, 0x2, R19 ;  /* 0x00000002021b7824 */ /* 0x001fe200078e0213 */
[----:B------:R-:W-:-:S03]  /*14cb0*/  LEA.HI.X.SX32 R25, R19, R18, 0x1, P6 ;  /* 0x0000001213197211 */ /* 0x000fc600030f0eff */
[----:B------:R-:W-:Y:S01]  /*14cc0*/  IMAD R19, R2, 0x2, R27 ;  /* 0x0000000202137824 */ /* 0x000fe200078e021b */
[-C--:B------:R-:W-:Y:S02]  /*14cd0*/  LEA R8, P6, R27, R17.reuse, 0x1 ;  /* 0x000000111b087211 */ /* 0x080fe400078c08ff */
[----:B--2---:R-:W-:Y:S02]  /*14ce0*/  PRMT R21, R9, 0x7632, R21 ;  /* 0x0000763209157816 */ /* 0x004fe40000000015 */
[----:B------:R-:W-:Y:S02]  /*14cf0*/  LEA.HI.X.SX32 R9, R27, R18, 0x1, P6 ;  /* 0x000000121b097211 */ /* 0x000fe400030f0eff */
[----:B------:R-:W-:Y:S01]  /*14d00*/  LEA R20, P6, R19, R17, 0x1 ;  /* 0x0000001113147211 */ /* 0x000fe200078c08ff */
[----:B------:R0:W-:Y:S01]  /*14d10*/  @P3 STG.E.U16 desc[UR22][R22.64], R21 ;  /* 0x0000001516003986 */ /* 0x0001e2000c101516 */
[----:B------:R-:W-:Y:S02]  /*14d20*/  ISETP.LT.AND P3, PT, R0, UR15, !P0 ;  /* 0x0000000f00007c0c */ /* 0x000fe4000c761270 */
[----:B------:R-:W-:Y:S01]  /*14d30*/  LOP3.LUT R0, R3, 0x12, RZ, 0xfc, !PT ;  /* 0x0000001203007812 */ /* 0x000fe200078efcff */
[----:B------:R2:W-:Y:S03]  /*14d40*/  @P2 STG.E.U16 desc[UR22][R24.64], R10 ;  /* 0x0000000a18002986 */ /* 0x0005e6000c101516 */
[----:B------:R-:W-:-:S02]  /*14d50*/  ISETP.LT.AND P2, PT, R0, UR15, !P0 ;  /* 0x0000000f00007c0c */ /* 0x000fc4000c741270 */
[----:B------:R-:W-:Y:S01]  /*14d60*/  LOP3.LUT R0, R3, 0x14, RZ, 0xfc, !PT ;  /* 0x0000001403007812 */ /* 0x000fe200078efcff */
[----:B0-----:R-:W-:Y:S01]  /*14d70*/  IMAD R23, R2, 0x2, R19 ;  /* 0x0000000202177824 */ /* 0x001fe200078e0213 */
[----:B------:R-:W-:Y:S02]  /*14d80*/  LEA.HI.X.SX32 R21, R19, R18, 0x1, P6 ;  /* 0x0000001213157211 */ /* 0x000fe400030f0eff */
[----:B--2---:R-:W-:Y:S01]  /*14d90*/  PRMT R25, R10, 0x7632, R25 ;  /* 0x000076320a197816 */ /* 0x004fe20000000019 */
[----:B------:R-:W-:Y:S01]  /*14da0*/  IMAD R19, R2, 0x2, R23 ;  /* 0x0000000202137824 */ /* 0x000fe200078e0217 */
[----:B------:R-:W-:-:S03]  /*14db0*/  LEA R22, P6, R23, R17, 0x1 ;  /* 0x0000001117167211 */ /* 0x000fc600078c08ff */
[----:B------:R0:W-:Y:S01]  /*14dc0*/  @P1 STG.E.U16 desc[UR22][R8.64], R25 ;  /* 0x0000001908001986 */ /* 0x0001e2000c101516 */
[----:B------:R-:W-:Y:S02]  /*14dd0*/  LEA.HI.X.SX32 R23, R23, R18, 0x1, P6 ;  /* 0x0000001217177211 */ /* 0x000fe400030f0eff */
[----:B------:R-:W-:Y:S01]  /*14de0*/  LEA R24, P6, R19, R17, 0x1 ;  /* 0x0000001113187211 */ /* 0x000fe200078c08ff */
[----:B------:R2:W-:Y:S01]  /*14df0*/  @P5 STG.E.U16 desc[UR22][R20.64], R11 ;  /* 0x0000000b14005986 */ /* 0x0005e2000c101516 */
[----:B------:R-:W-:Y:S02]  /*14e00*/  ISETP.LT.AND P1, PT, R0, UR15, !P0 ;  /* 0x0000000f00007c0c */ /* 0x000fe4000c721270 */
[----:B------:R-:W-:-:S04]  /*14e10*/  LOP3.LUT R0, R3, 0x16, RZ, 0xfc, !PT ;  /* 0x0000001603007812 */ /* 0x000fc800078efcff */
[----:B------:R-:W-:Y:S01]  /*14e20*/  ISETP.LT.AND P5, PT, R0, UR15, !P0 ;  /* 0x0000000f00007c0c */ /* 0x000fe2000c7a1270 */
[C---:B0-----:R-:W-:Y:S01]  /*14e30*/  IMAD R9, R2.reuse, 0x2, R19 ;  /* 0x0000000202097824 */ /* 0x041fe200078e0213 */
[----:B------:R-:W-:Y:S02]  /*14e40*/  LEA.HI.X.SX32 R25, R19, R18, 0x1, P6 ;  /* 0x0000001213197211 */ /* 0x000fe400030f0eff */
[----:B------:R-:W-:Y:S02]  /*14e50*/  LOP3.LUT R0, R3, 0x18, RZ, 0xfc, !PT ;  /* 0x0000001803007812 */ /* 0x000fe400078efcff */
[----:B--2---:R-:W-:Y:S01]  /*14e60*/  PRMT R21, R11, 0x7632, R21 ;  /* 0x000076320b157816 */ /* 0x004fe20000000015 */
[----:B------:R-:W-:Y:S01]  /*14e70*/  IMAD R11, R2, 0x2, R9 ;  /* 0x00000002020b7824 */ /* 0x000fe200078e0209 */
[----:B------:R-:W-:-:S03]  /*14e80*/  LEA R8, P6, R9, R17, 0x1 ;  /* 0x0000001109087211 */ /* 0x000fc600078c08ff */
[----:B------:R-:W-:Y:S01]  /*14e90*/  IMAD R19, R2, 0x2, R11 ;  /* 0x0000000202137824 */ /* 0x000fe200078e020b */
[-C--:B------:R-:W-:Y:S01]  /*14ea0*/  LEA.HI.X.SX32 R9, R9, R18.reuse, 0x1, P6 ;  /* 0x0000001209097211 */ /* 0x080fe200030f0eff */
[----:B------:R0:W-:Y:S01]  /*14eb0*/  @P4 STG.E.U16 desc[UR22][R22.64], R21 ;  /* 0x0000001516004986 */ /* 0x0001e2000c101516 */
[CC--:B------:R-:W-:Y:S02]  /*14ec0*/  LEA R10, P6, R11.reuse, R17.reuse, 0x1 ;  /* 0x000000110b0a7211 */ /* 0x0c0fe400078c08ff */
[----:B------:R-:W-:Y:S01]  /*14ed0*/  ISETP.LT.AND P4, PT, R0, UR15, !P0 ;  /* 0x0000000f00007c0c */ /* 0x000fe2000c781270 */
[----:B-1----:R1:W-:Y:S01]  /*14ee0*/  @P3 STG.E.U16 desc[UR22][R24.64], R4 ;  /* 0x0000000418003986 */ /* 0x0023e2000c101516 */
[-C--:B------:R-:W-:Y:S02]  /*14ef0*/  LEA.HI.X.SX32 R11, R11, R18.reuse, 0x1, P6 ;  /* 0x000000120b0b7211 */ /* 0x080fe400030f0eff */
[----:B------:R-:W-:Y:S02]  /*14f00*/  LEA R20, P6, R19, R17, 0x1 ;  /* 0x0000001113147211 */ /* 0x000fe400078c08ff */
[----:B------:R-:W-:Y:S01]  /*14f10*/  LOP3.LUT R0, R3, 0x1a, RZ, 0xfc, !PT ;  /* 0x0000001a03007812 */ /* 0x000fe200078efcff */
[----:B0-----:R-:W-:Y:S01]  /*14f20*/  IMAD R23, R2, 0x2, R19 ;  /* 0x0000000202177824 */ /* 0x001fe200078e0213 */
[----:B------:R-:W-:-:S02]  /*14f30*/  LEA.HI.X.SX32 R21, R19, R18, 0x1, P6 ;  /* 0x0000001213157211 */ /* 0x000fc400030f0eff */
[----:B------:R-:W-:Y:S02]  /*14f40*/  ISETP.LT.AND P3, PT, R0, UR15, !P0 ;  /* 0x0000000f00007c0c */ /* 0x000fe4000c761270 */
[----:B-1----:R-:W-:Y:S02]  /*14f50*/  PRMT R25, R4, 0x7632, R25 ;  /* 0x0000763204197816 */ /* 0x002fe40000000019 */
[----:B------:R-:W-:Y:S02]  /*14f60*/  LEA R22, P6, R23, R17, 0x1 ;  /* 0x0000001117167211 */ /* 0x000fe400078c08ff */
[C---:B------:R-:W-:Y:S01]  /*14f70*/  LOP3.LUT R0, R3.reuse, 0x1c, RZ, 0xfc, !PT ;  /* 0x0000001c03007812 */ /* 0x040fe200078efcff */
[----:B------:R0:W-:Y:S03]  /*14f80*/  @P2 STG.E.U16 desc[UR22][R8.64], R25 ;  /* 0x0000001908002986 */ /* 0x0001e6000c101516 */
[----:B------:R-:W-:Y:S01]  /*14f90*/  ISETP.LT.AND P2, PT, R0, UR15, !P0 ;  /* 0x0000000f00007c0c */ /* 0x000fe2000c741270 */
[----:B------:R1:W-:Y:S01]  /*14fa0*/  @P1 STG.E.U16 desc[UR22][R10.64], R5 ;  /* 0x000000050a001986 */ /* 0x0003e2000c101516 */
[----:B------:R-:W-:-:S04]  /*14fb0*/  LOP3.LUT R0, R3, 0x1e, RZ, 0xfc, !PT ;  /* 0x0000001e03007812 */ /* 0x000fc800078efcff */
[----:B------:R-:W-:Y:S02]  /*14fc0*/  ISETP.LT.AND P1, PT, R0, UR15, !P0 ;  /* 0x0000000f00007c0c */ /* 0x000fe4000c721270 */
[----:B------:R-:W-:Y:S01]  /*14fd0*/  LOP3.LUT R0, R3, 0x20, RZ, 0xfc, !PT ;  /* 0x0000002003007812 */ /* 0x000fe200078efcff */
[C---:B0-----:R-:W-:Y:S01]  /*14fe0*/  IMAD R9, R2.reuse, 0x2, R23 ;  /* 0x0000000202097824 */ /* 0x041fe200078e0217 */
[----:B------:R-:W-:Y:S02]  /*14ff0*/  LEA.HI.X.SX32 R23, R23, R18, 0x1, P6 ;  /* 0x0000001217177211 */ /* 0x000fe400030f0eff */
[----:B-1----:R-:W-:Y:S01]  /*15000*/  PRMT R11, R5, 0x7632, R11 ;  /* 0x00007632050b7816 */ /* 0x002fe2000000000b */
        /* <DEDUP_REMOVED lines=9> */
[----:B0-----:R-:W-:Y:S01]  /*150a0*/  IMAD R11, R2, 0x2, R5 ;  /* 0x00000002020b7824 */ /* 0x001fe200078e0205 */
[----:B------:R-:W-:Y:S02]  /*150b0*/  PRMT R21, R6, 0x7632, R21 ;  /* 0x0000763206157816 */ /* 0x000fe40000000015 */
[-C--:B------:R-:W-:Y:S01]  /*150c0*/  LEA.HI.X.SX32 R5, R5, R18.reuse, 0x1, P6 ;  /* 0x0000001205057211 */ /* 0x080fe200030f0eff */
[----:B------:R-:W-:Y:S01]  /*150d0*/  IMAD R19, R2, 0x2, R11 ;  /* 0x0000000202137824 */ /* 0x000fe200078e020b */
[-C--:B------:R-:W-:Y:S01]  /*150e0*/  LEA R10, P6, R11, R17.reuse, 0x1 ;  /* 0x000000110b0a7211 */ /* 0x080fe200078c08ff */
[----:B------:R0:W-:Y:S01]  /*150f0*/  @P3 STG.E.U16 desc[UR22][R8.64], R21 ;  /* 0x0000001508003986 */ /* 0x0001e2000c101516 */
[----:B-1----:R-:W-:Y:S02]  /*15100*/  PRMT R6, R7, 0x7632, R6 ;  /* 0x0000763207067816 */ /* 0x002fe40000000006 */
[----:B------:R-:W-:Y:S01]  /*15110*/  LEA.HI.X.SX32 R11, R11, R18, 0x1, P6 ;  /* 0x000000120b0b7211 */ /* 0x000fe200030f0eff */
[----:B------:R1:W-:Y:S01]  /*15120*/  @P2 STG.E.U16 desc[UR22][R4.64], R7 ;  /* 0x0000000704002986 */ /* 0x0003e2000c101516 */
[----:B------:R-:W-:-:S02]  /*15130*/  LEA R20, P6, R19, R17, 0x1 ;  /* 0x0000001113147211 */ /* 0x000fc400078c08ff */
[----:B------:R-:W-:Y:S01]  /*15140*/  LOP3.LUT R0, R3, 0x24, RZ, 0xfc, !PT ;  /* 0x0000002403007812 */ /* 0x000fe200078efcff */
[----:B------:R2:W-:Y:S03]  /*15150*/  @P1 STG.E.U16 desc[UR22][R10.64], R6 ;  /* 0x000000060a001986 */ /* 0x0005e6000c101516 */
[----:B------:R-:W-:Y:S01]  /*15160*/  ISETP.LT.AND P3, PT, R0, UR15, !P0 ;  /* 0x0000000f00007c0c */ /* 0x000fe2000c761270 */
[C---:B0-----:R-:W-:Y:S01]  /*15170*/  IMAD R9, R2.reuse, 0x2, R19 ;  /* 0x0000000202097824 */ /* 0x041fe200078e0213 */
[----:B------:R-:W-:Y:S02]  /*15180*/  LEA.HI.X.SX32 R21, R19, R18, 0x1, P6 ;  /* 0x0000001213157211 */ /* 0x000fe400030f0eff */
[----:B------:R-:W-:Y:S01]  /*15190*/  LOP3.LUT R0, R3, 0x26, RZ, 0xfc, !PT ;  /* 0x0000002603007812 */ /* 0x000fe200078efcff */
[----:B-1----:R-:W-:Y:S01]  /*151a0*/  IMAD R5, R2, 0x2, R9 ;  /* 0x0000000202057824 */ /* 0x002fe200078e0209 */
[----:B------:R-:W-:Y:S01]  /*151b0*/  LEA R8, P6, R9, R17, 0x1 ;  /* 0x0000001109087211 */ /* 0x000fe200078c08ff */
[----:B------:R0:W-:Y:S01]  /*151c0*/  @P5 STG.E.U16 desc[UR22][R20.64], R12 ;  /* 0x0000000c14005986 */ /* 0x0001e2000c101516 */
[----:B------:R-:W-:-:S02]  /*151d0*/  ISETP.LT.AND P2, PT, R0, UR15, !P0 ;  /* 0x0000000f00007c0c */ /* 0x000fc4000c741270 */
[-C--:B------:R-:W-:Y:S02]  /*151e0*/  LEA.HI.X.SX32 R9, R9, R18.reuse, 0x1, P6 ;  /* 0x0000001209097211 */ /* 0x080fe400030f0eff */
[CC--:B------:R-:W-:Y:S02]  /*151f0*/  LEA R22, P6, R5.reuse, R17.reuse, 0x1 ;  /* 0x0000001105167211 */ /* 0x0c0fe400078c08ff */
[----:B--2---:R-:W-:Y:S02]  /*15200*/  PRMT R11, R12, 0x7632, R11 ;  /* 0x000076320c0b7816 */ /* 0x004fe4000000000b */
[----:B------:R-:W-:Y:S01]  /*15210*/  LEA.HI.X.SX32 R23, R5, R18, 0x1, P6 ;  /* 0x0000001205177211 */ /* 0x000fe200030f0eff */
[C---:B------:R-:W-:Y:S01]  /*15220*/  IMAD R5, R2.reuse, 0x2, R5 ;  /* 0x0000000202057824 */ /* 0x040fe200078e0205 */
[----:B------:R-:W-:Y:S01]  /*15230*/  LOP3.LUT R0, R3, 0x28, RZ, 0xfc, !PT ;  /* 0x0000002803007812 */ /* 0x000fe200078efcff */
[----:B------:R1:W-:Y:S02]  /*15240*/  @P4 STG.E.U16 desc[UR22][R8.64], R11 ;  /* 0x0000000b08004986 */ /* 0x0003e4000c101516 */
[----:B------:R-:W-:Y:S01]  /*15250*/  IMAD R19, R2, 0x2, R5 ;  /* 0x0000000202137824 */ /* 0x000fe200078e0205 */
[----:B------:R-:W-:Y:S01]  /*15260*/  LEA R10, P6, R5, R17, 0x1 ;  /* 0x00000011050a7211 */ /* 0x000fe200078c08ff */
[----:B------:R2:W-:Y:S01]  /*15270*/  @P3 STG.E.U16 desc[UR22][R22.64], R13 ;  /* 0x0000000d16003986 */ /* 0x0005e2000c101516 */
[----:B------:R-:W-:Y:S01]  /*15280*/  ISETP.LT.AND P1, PT, R0, UR15, !P0 ;  /* 0x0000000f00007c0c */ /* 0x000fe2000c721270 */
[----:B0-----:R-:W-:Y:S01]  /*15290*/  IMAD R21, R2, 0x2, R19 ;  /* 0x0000000202157824 */ /* 0x001fe200078e0213 */
[----:B------:R-:W-:-:S04]  /*152a0*/  LOP3.LUT R0, R3, 0x2a, RZ, 0xfc, !PT ;  /* 0x0000002a03007812 */ /* 0x000fc800078efcff */
[----:B------:R-:W-:Y:S02]  /*152b0*/  ISETP.LT.AND P5, PT, R0, UR15, !P0 ;  /* 0x0000000f00007c0c */ /* 0x000fe4000c7a1270 */
[-C--:B-1----:R-:W-:Y:S02]  /*152c0*/  LEA.HI.X.SX32 R11, R5, R18.reuse, 0x1, P6 ;  /* 0x00000012050b7211 */ /* 0x082fe400030f0eff */
[----:B------:R-:W0:Y:S01]  /*152d0*/  LDS.128 R4, [R16+0x800] ;  /* 0x0008000010047984 */ /* 0x000e220000000c00 */
[----:B------:R-:W-:Y:S02]  /*152e0*/  LEA R8, P6, R19, R17, 0x1 ;  /* 0x0000001113087211 */ /* 0x000fe400078c08ff */
[----:B------:R-:W-:Y:S02]  /*152f0*/  LOP3.LUT R0, R3, 0x2c, RZ, 0xfc, !PT ;  /* 0x0000002c03007812 */ /* 0x000fe400078efcff */
[----:B------:R-:W-:Y:S01]  /*15300*/  LEA.HI.X.SX32 R9, R19, R18, 0x1, P6 ;  /* 0x0000001213097211 */ /* 0x000fe200030f0eff */
[----:B------:R-:W-:Y:S01]  /*15310*/  IMAD R19, R2, 0x2, R21 ;  /* 0x0000000202137824 */ /* 0x000fe200078e0215 */
[----:B--2---:R-:W-:-:S02]  /*15320*/  PRMT R23, R13, 0x7632, R23 ;  /* 0x000076320d177816 */ /* 0x004fc40000000017 */
[-C--:B------:R-:W-:Y:S02]  /*15330*/  LEA R12, P6, R21, R17.reuse, 0x1 ;  /* 0x00000011150c7211 */ /* 0x080fe400078c08ff */
[----:B------:R-:W-:Y:S01]  /*15340*/  ISETP.LT.AND P4, PT, R0, UR15, !P0 ;  /* 0x0000000f00007c0c */ /* 0x000fe2000c781270 */
[----:B------:R1:W-:Y:S01]  /*15350*/  @P2 STG.E.U16 desc[UR22][R10.64], R23 ;  /* 0x000000170a002986 */ /* 0x0003e2000c101516 */
[----:B------:R-:W-:Y:S02]  /*15360*/  LOP3.LUT R0, R3, 0x2e, RZ, 0xfc, !PT ;  /* 0x0000002e03007812 */ /* 0x000fe400078efcff */
[----:B------:R-:W-:Y:S01]  /*15370*/  LEA.HI.X.SX32 R13, R21, R18, 0x1, P6 ;  /* 0x00000012150d7211 */ /* 0x000fe200030f0eff */
[----:B------:R2:W-:Y:S01]  /*15380*/  @P1 STG.E.U16 desc[UR22][R8.64], R14 ;  /* 0x0000000e08001986 */ /* 0x0005e2000c101516 */
[----:B------:R-:W-:Y:S02]  /*15390*/  LEA R20, P6, R19, R17, 0x1 ;  /* 0x0000001113147211 */ /* 0x000fe400078c08ff */
[----:B------:R-:W-:-:S02]  /*153a0*/  ISETP.LT.AND P3, PT, R0, UR15, !P0 ;  /* 0x0000000f00007c0c */ /* 0x000fc4000c761270 */
[----:B------:R-:W-:Y:S02]  /*153b0*/  LOP3.LUT R0, R3, 0x30, RZ, 0xfc, !PT ;  /* 0x0000003003007812 */ /* 0x000fe400078efcff */
[----:B------:R-:W-:Y:S01]  /*153c0*/  LEA.HI.X.SX32 R21, R19, R18, 0x1, P6 ;  /* 0x0000001213157211 */ /* 0x000fe200030f0eff */
[----:B-1----:R-:W-:Y:S01]  /*153d0*/  IMAD R11, R2, 0x2, R19 ;  /* 0x00000002020b7824 */ /* 0x002fe200078e0213 */
[----:B------:R-:W-:Y:S02]  /*153e0*/  ISETP.LT.AND P2, PT, R0, UR15, !P0 ;  /* 0x0000000f00007c0c */ /* 0x000fe4000c741270 */
[----:B------:R-:W-:Y:S01]  /*153f0*/  LOP3.LUT R0, R3, 0x32, RZ, 0xfc, !PT ;  /* 0x0000003203007812 */ /* 0x000fe200078efcff */
[----:B------:R-:W-:Y:S01]  /*15400*/  IMAD R19, R2, 0x2, R11 ;  /* 0x0000000202137824 */ /* 0x000fe200078e020b */
[----:B--2---:R-:W-:Y:S02]  /*15410*/  PRMT R9, R14, 0x7632, R9 ;  /* 0x000076320e097816 */ /* 0x004fe40000000009 */
[----:B------:R-:W-:-:S02]  /*15420*/  LEA R8, P6, R11, R17, 0x1 ;  /* 0x000000110b087211 */ /* 0x000fc400078c08ff */
[----:B------:R-:W-:Y:S01]  /*15430*/  PRMT R16, R15, 0x7632, R16 ;  /* 0x000076320f107816 */ /* 0x000fe20000000010 */
[----:B------:R1:W-:Y:S01]  /*15440*/  @P5 STG.E.U16 desc[UR22][R12.64], R9 ;  /* 0x000000090c005986 */ /* 0x0003e2000c101516 */
[----:B------:R-:W-:Y:S02]  /*15450*/  ISETP.LT.AND P1, PT, R0, UR15, !P0 ;  /* 0x0000000f00007c0c */ /* 0x000fe4000c721270 */
[C---:B------:R-:W-:Y:S01]  /*15460*/  LOP3.LUT R0, R3.reuse, 0x34, RZ, 0xfc, !PT ;  /* 0x0000003403007812 */ /* 0x040fe200078efcff */
[----:B------:R2:W-:Y:S03]  /*15470*/  @P4 STG.E.U16 desc[UR22][R20.64], R15 ;  /* 0x0000000f14004986 */ /* 0x0005e6000c101516 */
[----:B------:R-:W-:Y:S02]  /*15480*/  ISETP.LT.AND P5, PT, R0, UR15, !P0 ;  /* 0x0000000f00007c0c */ /* 0x000fe4000c7a1270 */
[----:B------:R-:W-:Y:S01]  /*15490*/  LOP3.LUT R0, R3, 0x36, RZ, 0xfc, !PT ;  /* 0x0000003603007812 */ /* 0x000fe200078efcff */
[----:B-1----:R-:W-:Y:S01]  /*154a0*/  IMAD R13, R2, 0x2, R19 ;  /* 0x00000002020d7824 */ /* 0x002fe200078e0213 */
[----:B------:R-:W-:-:S02]  /*154b0*/  LEA.HI.X.SX32 R9, R11, R18, 0x1, P6 ;  /* 0x000000120b097211 */ /* 0x000fc400030f0eff */
[CC--:B------:R-:W-:Y:S01]  /*154c0*/  LEA R10, P6, R19.reuse, R17.reuse, 0x1 ;  /* 0x00000011130a7211 */ /* 0x0c0fe200078c08ff */
[----:B--2---:R-:W-:Y:S01]  /*154d0*/  IMAD R15, R2, 0x2, R13 ;  /* 0x00000002020f7824 */ /* 0x004fe200078e020d */
[----:B------:R-:W-:Y:S01]  /*154e0*/  ISETP.LT.AND P4, PT, R0, UR15, !P0 ;  /* 0x0000000f00007c0c */ /* 0x000fe2000c781270 */
[----:B------:R1:W-:Y:S01]  /*154f0*/  @P3 STG.E.U16 desc[UR22][R8.64], R16 ;  /* 0x0000001008003986 */ /* 0x0003e2000c101516 */
[-C--:B------:R-:W-:Y:S01]  /*15500*/  LEA.HI.X.SX32 R11, R19, R18.reuse, 0x1, P6 ;  /* 0x00000012130b7211 */ /* 0x080fe200030f0eff */
[C---:B------:R-:W-:Y:S01]  /*15510*/  IMAD R19, R2.reuse, 0x2, R15 ;  /* 0x0000000202137824 */ /* 0x040fe200078e020f */
[-C--:B------:R-:W-:Y:S02]  /*15520*/  LEA R12, P6, R13, R17.reuse, 0x1 ;  /* 0x000000110d0c7211 */ /* 0x080fe400078c08ff */
[----:B------:R-:W-:Y:S01]  /*15530*/  LOP3.LUT R0, R3, 0x38, RZ, 0xfc, !PT ;  /* 0x0000003803007812 */ /* 0x000fe200078efcff */
[C---:B------:R-:W-:Y:S01]  /*15540*/  IMAD R21, R2.reuse, 0x2, R19 ;  /* 0x0000000202157824 */ /* 0x040fe200078e0213 */
[----:B------:R-:W-:Y:S01]  /*15550*/  LEA.HI.X.SX32 R13, R13, R18, 0x1, P6 ;  /* 0x000000120d0d7211 */ /* 0x000fe200030f0eff */
[----:B0-----:R0:W-:Y:S01]  /*15560*/  @P2 STG.E.U16 desc[UR22][R10.64], R4 ;  /* 0x000000040a002986 */ /* 0x0011e2000c101516 */
[----:B------:R-:W-:Y:S01]  /*15570*/  LEA R14, P6, R15, R17, 0x1 ;  /* 0x000000110f0e7211 */ /* 0x000fe200078c08ff */
[----:B------:R-:W-:Y:S01]  /*15580*/  IMAD R23, R2, 0x2, R21 ;  /* 0x0000000202177824 */ /* 0x000fe200078e0215 */
[----:B------:R-:W-:-:S02]  /*15590*/  ISETP.LT.AND P3, PT, R0, UR15, !P0 ;  /* 0x0000000f00007c0c */ /* 0x000fc4000c761270 */
[----:B-1----:R-:W-:Y:S01]  /*155a0*/  PRMT R9, R4, 0x7632, R9 ;  /* 0x0000763204097816 */ /* 0x002fe20000000009 */
[----:B------:R-:W-:Y:S01]  /*155b0*/  IMAD R25, R2, 0x2, R23 ;  /* 0x0000000202197824 */ /* 0x000fe200078e0217 */
[----:B------:R-:W-:Y:S02]  /*155c0*/  LEA.HI.X.SX32 R15, R15, R18, 0x1, P6 ;  /* 0x000000120f0f7211 */ /* 0x000fe400030f0eff */
[----:B------:R-:W-:Y:S01]  /*155d0*/  LOP3.LUT R0, R3, 0x3a, RZ, 0xfc, !PT ;  /* 0x0000003a03007812 */ /* 0x000fe200078efcff */
[----:B------:R1:W-:Y:S01]  /*155e0*/  @P1 STG.E.U16 desc[UR22][R12.64], R9 ;  /* 0x000000090c001986 */ /* 0x0003e2000c101516 */
[-C--:B------:R-:W-:Y:S02]  /*155f0*/  LEA R8, P1, R19, R17.reuse, 0x1 ;  /* 0x0000001113087211 */ /* 0x080fe400078208ff */
[----:B0-----:R-:W-:Y:S01]  /*15600*/  LEA R10, P6, R21, R17, 0x1 ;  /* 0x00000011150a7211 */ /* 0x001fe200078c08ff */
[----:B------:R-:W-:Y:S01]  /*15610*/  @P5 STG.E.U16 desc[UR22][R14.64], R5 ;  /* 0x000000050e005986 */ /* 0x000fe2000c101516 */
[----:B------:R-:W-:Y:S01]  /*15620*/  ISETP.LT.AND P2, PT, R0, UR15, !P0 ;  /* 0x0000000f00007c0c */ /* 0x000fe2000c741270 */
[----:B------:R-:W-:Y:S01]  /*15630*/  IMAD R0, R2, 0x2, R25 ;  /* 0x0000000202007824 */ /* 0x000fe200078e0219 */
[----:B------:R-:W-:-:S02]  /*15640*/  LOP3.LUT R4, R3, 0x3c, RZ, 0xfc, !PT ;  /* 0x0000003c03047812 */ /* 0x000fc400078efcff */
[-C--:B------:R-:W-:Y:S02]  /*15650*/  LEA.HI.X.SX32 R11, R21, R18.reuse, 0x1, P6 ;  /* 0x00000012150b7211 */ /* 0x080fe400030f0eff */
[-C--:B------:R-:W-:Y:S02]  /*15660*/  LEA R22, P6, R25, R17.reuse, 0x1 ;  /* 0x0000001119167211 */ /* 0x080fe400078c08ff */
[-C--:B-1----:R-:W-:Y:S02]  /*15670*/  LEA.HI.X.SX32 R9, R19, R18.reuse, 0x1, P1 ;  /* 0x0000001213097211 */ /* 0x082fe400008f0eff */
[----:B------:R-:W-:Y:S02]  /*15680*/  LEA R20, P1, R23, R17, 0x1 ;  /* 0x0000001117147211 */ /* 0x000fe400078208ff */
[----:B------:R-:W-:Y:S02]  /*15690*/  LOP3.LUT R3, R3, 0x3e, RZ, 0xfc, !PT ;  /* 0x0000003e03037812 */ /* 0x000fe400078efcff */
[----:B------:R-:W-:-:S02]  /*156a0*/  LEA.HI.X.SX32 R21, R23, R18, 0x1, P1 ;  /* 0x0000001217157211 */ /* 0x000fc400008f0eff */
[----:B------:R-:W-:Y:S02]  /*156b0*/  ISETP.LT.AND P1, PT, R4, UR15, !P0 ;  /* 0x0000000f04007c0c */ /* 0x000fe4000c721270 */
[-C--:B------:R-:W-:Y:S02]  /*156c0*/  LEA.HI.X.SX32 R23, R25, R18.reuse, 0x1, P6 ;  /* 0x0000001219177211 */ /* 0x080fe400030f0eff */
[----:B------:R-:W-:Y:S02]  /*156d0*/  ISETP.LT.AND P0, PT, R3, UR15, !P0 ;  /* 0x0000000f03007c0c */ /* 0x000fe4000c701270 */
[C---:B------:R-:W-:Y:S02]  /*156e0*/  LEA R2, P6, R0.reuse, R17, 0x1 ;  /* 0x0000001100027211 */ /* 0x040fe400078c08ff */
[----:B------:R-:W-:Y:S02]  /*156f0*/  PRMT R4, R5, 0x7632, R4 ;  /* 0x0000763205047816 */ /* 0x000fe40000000004 */
[----:B------:R-:W-:-:S02]  /*15700*/  LEA.HI.X.SX32 R3, R0, R18, 0x1, P6 ;  /* 0x0000001200037211 */ /* 0x000fc400030f0eff */
[----:B------:R-:W-:Y:S01]  /*15710*/  PRMT R0, R6, 0x7632, R0 ;  /* 0x0000763206007816 */ /* 0x000fe20000000000 */
[----:B------:R0:W-:Y:S04]  /*15720*/  @P4 STG.E.U16 desc[UR22][R8.64], R4 ;  /* 0x0000000408004986 */ /* 0x0001e8000c101516 */
[----:B------:R1:W-:Y:S04]  /*15730*/  @P3 STG.E.U16 desc[UR22][R10.64], R6 ;  /* 0x000000060a003986 */ /* 0x0003e8000c101516 */
[----:B------:R1:W-:Y:S01]  /*15740*/  @P2 STG.E.U16 desc[UR22][R20.64], R0 ;  /* 0x0000000014002986 */ /* 0x0003e2000c101516 */
[----:B0-----:R-:W-:-:S03]  /*15750*/  PRMT R9, R7, 0x7632, R9 ;  /* 0x0000763207097816 */ /* 0x001fc60000000009 */
[----:B------:R1:W-:Y:S04]  /*15760*/  @P1 STG.E.U16 desc[UR22][R22.64], R7 ;  /* 0x0000000716001986 */ /* 0x0003e8000c101516 */
[----:B------:R1:W-:Y:S01]  /*15770*/  @P0 STG.E.U16 desc[UR22][R2.64], R9 ;  /* 0x0000000902000986 */ /* 0x0003e2000c101516 */
[----:B------:R-:W-:Y:S06]  /*15780*/  BAR.SYNC.DEFER_BLOCKING 0x0 ;  /* 0x0000000000007b1d */ /* 0x000fec0000010000 */
[----:B------:R-:W-:Y:S05]  /*15790*/  BRA.U UP0, `(.L_x_13) ;  /* 0x0000000100a07547 */ /* 0x000fea000b800000 */
[----:B------:R-:W0:Y:S01]  /*157a0*/  S2UR UR5, SR_CgaCtaId ;  /* 0x00000000000579c3 */ /* 0x000e220000008800 */
[----:B------:R-:W-:Y:S01]  /*157b0*/  NOP ;  /* 0x0000000000007918 */ /* 0x000fe20000000000 */
[----:B------:R-:W-:Y:S01]  /*157c0*/  UMOV UR4, 0x50 ;  /* 0x0000005000047882 */ /* 0x000fe20000000000 */
[----:B-1----:R-:W-:Y:S02]  /*157d0*/  IMAD.U32 R0, RZ, RZ, UR9 ;  /* 0x00000009ff007e24 */ /* 0x002fe4000f8e00ff */
[----:B------:R-:W-:Y:S02]  /*157e0*/  IMAD.MOV.U32 R3, RZ, RZ, 0x3 ;  /* 0x00000003ff037424 */ /* 0x000fe400078e00ff */
[----:B------:R-:W-:Y:S01]  /*157f0*/  IMAD.MOV.U32 R7, RZ, RZ, 0x1 ;  /* 0x00000001ff077424 */ /* 0x000fe200078e00ff */
[----:B------:R-:W-:-:S04]  /*15800*/  LOP3.LUT R0, R0, 0xffff, RZ, 0xc0, !PT ;  /* 0x0000ffff00007812 */ /* 0x000fc800078ec0ff */
[----:B------:R-:W-:-:S05]  /*15810*/  SHF.R.U32.HI R0, RZ, 0x5, R0 ;  /* 0x00000005ff007819 */ /* 0x000fca0000011600 */
[----:B------:R-:W-:Y:S01]  /*15820*/  VIADD R2, R0, 0x10 ;  /* 0x0000001000027836 */ /* 0x000fe20000000000 */
[----:B------:R-:W-:Y:S01]  /*15830*/  SHF.L.U32 R0, R3, R0, RZ ;  /* 0x0000000003007219 */ /* 0x000fe200000006ff */
[----:B0-----:R-:W-:-:S03]  /*15840*/  ULEA UR6, UR5, UR4, 0x18 ;  /* 0x0000000405067291 */ /* 0x001fc6000f8ec0ff */
[----:B------:R-:W-:-:S04]  /*15850*/  SHF.L.U32 R3, R7, R2, RZ ;  /* 0x0000000207037219 */ /* 0x000fc800000006ff */
[----:B------:R-:W-:Y:S02]  /*15860*/  LOP3.LUT R0, R3, R0, RZ, 0xfc, !PT ;  /* 0x0000000003007212 */ /* 0x000fe400078efcff */
[----:B------:R-:W0:Y:S02]  /*15870*/  LDS R5, [UR6] ;  /* 0x00000006ff057984 */ /* 0x000e240008000800 */
[C---:B------:R-:W-:Y:S02]  /*15880*/  LOP3.LUT R2, R0.reuse, 0xffff, RZ, 0xc0, !PT ;  /* 0x0000ffff00027812 */ /* 0x040fe400078ec0ff */
[----:B0-----:R-:W-:-:S04]  /*15890*/  LOP3.LUT R3, R0, 0xffff, R5, 0x80, !PT ;  /* 0x0000ffff00037812 */ /* 0x001fc800078e8005 */
[----:B------:R-:W-:-:S13]  /*158a0*/  ISETP.NE.AND P0, PT, R3, R2, PT ;  /* 0x000000020300720c */ /* 0x000fda0003f05270 */
[----:B------:R-:W-:Y:S05]  /*158b0*/  @P0 BRA `(.L_x_14) ;  /* 0x0000000000500947 */ /* 0x000fea0003800000 */
[----:B------:R-:W-:Y:S02]  /*158c0*/  SHF.R.U32.HI R5, RZ, 0x10, R5 ;  /* 0x00000010ff057819 */ /* 0x000fe40000011605 */
[----:B------:R-:W-:-:S04]  /*158d0*/  SHF.R.U32.HI R2, RZ, 0x10, R0 ;  /* 0x00000010ff027819 */ /* 0x000fc80000011600 */
[----:B------:R-:W-:-:S04]  /*158e0*/  LOP3.LUT R5, R5, R2, RZ, 0xc0, !PT ;  /* 0x0000000205057212 */ /* 0x000fc800078ec0ff */
[----:B------:R-:W-:-:S13]  /*158f0*/  ISETP.NE.AND P0, PT, R5, R2, PT ;  /* 0x000000020500720c */ /* 0x000fda0003f05270 */
[----:B------:R-:W-:Y:S05]  /*15900*/  @P0 BRA `(.L_x_15) ;  /* 0x0000000000300947 */ /* 0x000fea0003800000 */
[----:B------:R-:W-:Y:S01]  /*15910*/  R2UR UR4, R0 ;  /* 0x00000000000472ca */ /* 0x000fe200000e0000 */
[----:B------:R-:W-:Y:S01]  /*15920*/  VOTEU.ANY UR5, UPT, PT ;  /* 0x0000000000057886 */ /* 0x000fe200038e0100 */
[----:B------:R-:W0:Y:S01]  /*15930*/  S2R R0, SR_LANEID ;  /* 0x0000000000007919 */ /* 0x000e220000000000 */
[----:B------:R-:W-:-:S10]  /*15940*/  UFLO.U32 UR5, UR5 ;  /* 0x00000005000572bd */ /* 0x000fd400080e0000 */
[----:B------:R-:W-:-:S06]  /*15950*/  ULOP3.LUT UR4, URZ, UR4, URZ, 0x33, !UPT ;  /* 0x00000004ff047292 */ /* 0x000fcc000f8e33ff */
[----:B------:R-:W-:-:S04]  /*15960*/  IMAD.U32 R2, RZ, RZ, UR4 ;  /* 0x00000004ff027e24 */ /* 0x000fc8000f8e00ff */
[----:B------:R-:W1:Y:S02]  /*15970*/  REDUX UR7, R2 ;  /* 0x00000000020773c4 */ /* 0x000e640000000000 */
[----:B------:R2:W-:Y:S01]  /*15980*/  UTCATOMSWS.AND URZ, UR4 ;  /* 0x0000000400ff79e3 */ /* 0x0005e20008000000 */
[----:B0-----:R-:W-:Y:S01]  /*15990*/  ISETP.EQ.U32.AND P0, PT, R0, UR5, PT ;  /* 0x0000000500007c0c */ /* 0x001fe2000bf02070 */
[----:B-1----:R-:W-:-:S12]  /*159a0*/  IMAD.U32 R0, RZ, RZ, UR7 ;  /* 0x00000007ff007e24 */ /* 0x002fd8000f8e00ff */
[----:B------:R2:W-:Y:S01]  /*159b0*/  @P0 ATOMS.AND RZ, [UR6], R0 ;  /* 0x00000000ffff098c */ /* 0x0005e2000a800006 */
[----:B------:R-:W-:Y:S05]  /*159c0*/  BRA `(.L_x_13) ;  /* 0x0000000000147947 */ /* 0x000fea0003800000 */
.L_x_15:
[----:B------:R-:W-:-:S07]  /*159d0*/  MOV R2, 0x159f0 ;  /* 0x000159f000027802 */ /* 0x000fce0000000f00 */
[----:B------:R-:W-:Y:S05]  /*159e0*/  CALL.REL.NOINC `($__internal_0_$__cuda_sm10x_tcgen05_guardrail_trap_col_being_dealloced_not_returned_by_alloc) ;  /* 0x0000000000387944 */ /* 0x000fea0003c00000 */
[----:B------:R-:W-:Y:S05]  /*159f0*/  BRA `(.L_x_13) ;  /* 0x0000000000087947 */ /* 0x000fea0003800000 */
.L_x_14:
[----:B------:R-:W-:-:S07]  /*15a00*/  MOV R2, 0x15a20 ;  /* 0x00015a2000027802 */ /* 0x000fce0000000f00 */
[----:B------:R-:W-:Y:S05]  /*15a10*/  CALL.REL.NOINC `($__internal_2_$__cuda_sm10x_tcgen05_guardrail_trap_unallocated_columns_being_dealloced) ;  /* 0x0000000000447944 */ /* 0x000fea0003c00000 */
.L_x_13:
[----:B------:R-:W-:Y:S01]  /*15a20*/  NOP ;  /* 0x0000000000007918 */ /* 0x000fe20000000000 */
[----:B--2---:R-:W-:Y:S05]  /*15a30*/  EXIT ;  /* 0x000000000000794d */ /* 0x004fea0003800000 */
.L_x_8:
[----:B-----5:R1:W-:Y:S04]  /*15a40*/  STL [R1+0x56c], R0 ;  /* 0x00056c0001007387 */ /* 0x0203e80000100800 */
[----:B-1----:R-:W3:Y:S02]  /*15a50*/  LDL R0, [R1+0x340] ;  /* 0x0003400001007983 */ /* 0x002ee40000100800 */
[----:B---3--:R1:W3:Y:S02]  /*15a60*/  SYNCS.PHASECHK.TRANS64.TRYWAIT P2, [UR12], R0 ;  /* 0x00000000ff0075a7 */ /* 0x0082e4000804110c */
[----:B-1----:R1:W5:Y:S02]  /*15a70*/  LDL.LU R0, [R1+0x56c] ;  /* 0x00056c0001007983 */ /* 0x0023640000300800 */
[----:B-1-3--:R-:W-:Y:S05]  /*15a80*/  @!P2 BRA `(.L_x_8) ;  /* 0xfffffffc00eca947 */ /* 0x00afea000383ffff */
[----:B------:R-:W-:Y:S05]  /*15a90*/  BRA `(.L_x_16) ;  /* 0xffffff8400147947 */ /* 0x000fea000383ffff */
.L_x_12:
[----:B------:R-:W2:Y:S02]  /*15aa0*/  SYNCS.PHASECHK.TRANS64.TRYWAIT P0, [UR12], R0 ;  /* 0x00000000ff0075a7 */ /* 0x000ea4000800110c */
[----:B--2---:R-:W-:Y:S05]  /*15ab0*/  @!P0 BRA `(.L_x_12) ;  /* 0xfffffffc00f88947 */ /* 0x004fea000383ffff */
[----:B------:R-:W-:Y:S05]  /*15ac0*/  BRA `(.L_x_11) ;  /* 0xffffffe800fc7947 */ /* 0x000fea000383ffff */
        .weak           $__internal_0_$__cuda_sm10x_tcgen05_guardrail_trap_col_being_dealloced_not_returned_by_alloc
        .type           $__internal_0_$__cuda_sm10x_tcgen05_guardrail_trap_col_being_dealloced_not_returned_by_alloc,@function
        .size           $__internal_0_$__cuda_sm10x_tcgen05_guardrail_trap_col_being_dealloced_not_returned_by_alloc,($__internal_1_$__cuda_sm10x_tcgen05_guardrail_trap_phase_invalid_during_alloc - $__internal_0_$__cuda_sm10x_tcgen05_guardrail_trap_col_being_dealloced_not_returned_by_alloc)
$__internal_0_$__cuda_sm10x_tcgen05_guardrail_trap_col_being_dealloced_not_returned_by_alloc:
[----:B------:R-:W-:Y:S05]  /*15ad0*/  BPT.TRAP 0x1 ;  /* 0x000000040000795c */ /* 0x000fea0000300000 */
[----:B------:R-:W-:-:S04]  /*15ae0*/  IMAD.MOV.U32 R3, RZ, RZ, 0x0 ;  /* 0x00000000ff037424 */ /* 0x000fc800078e00ff */
[----:B------:R-:W-:Y:S05]  /*15af0*/  RET.REL.NODEC R2 `(matmul_kernel) ;  /* 0xfffffea402407950 */ /* 0x000fea0003c3ffff */
        .weak           $__internal_1_$__cuda_sm10x_tcgen05_guardrail_trap_phase_invalid_during_alloc
        .type           $__internal_1_$__cuda_sm10x_tcgen05_guardrail_trap_phase_invalid_during_alloc,@function
        .size           $__internal_1_$__cuda_sm10x_tcgen05_guardrail_trap_phase_invalid_during_alloc,($__internal_2_$__cuda_sm10x_tcgen05_guardrail_trap_unallocated_columns_being_dealloced - $__internal_1_$__cuda_sm10x_tcgen05_guardrail_trap_phase_invalid_during_alloc)
$__internal_1_$__cuda_sm10x_tcgen05_guardrail_trap_phase_invalid_during_alloc:
[----:B------:R-:W-:Y:S05]  /*15b00*/  BPT.TRAP 0x1 ;  /* 0x000000040000795c */ /* 0x000fea0000300000 */
[----:B------:R-:W-:-:S04]  /*15b10*/  IMAD.MOV.U32 R3, RZ, RZ, 0x0 ;  /* 0x00000000ff037424 */ /* 0x000fc800078e00ff */
[----:B------:R-:W-:Y:S05]  /*15b20*/  RET.REL.NODEC R2 `(matmul_kernel) ;  /* 0xfffffea402347950 */ /* 0x000fea0003c3ffff */
        .weak           $__internal_2_$__cuda_sm10x_tcgen05_guardrail_trap_unallocated_columns_being_dealloced
        .type           $__internal_2_$__cuda_sm10x_tcgen05_guardrail_trap_unallocated_columns_being_dealloced,@function
        .size           $__internal_2_$__cuda_sm10x_tcgen05_guardrail_trap_unallocated_columns_being_dealloced,(.L_x_20 - $__internal_2_$__cuda_sm10x_tcgen05_guardrail_trap_unallocated_columns_being_dealloced)
$__internal_2_$__cuda_sm10x_tcgen05_guardrail_trap_unallocated_columns_being_dealloced:
[----:B------:R-:W-:Y:S05]  /*15b30*/  BPT.TRAP 0x1 ;  /* 0x000000040000795c */ /* 0x000fea0000300000 */
[----:B------:R-:W-:-:S04]  /*15b40*/  IMAD.MOV.U32 R3, RZ, RZ, 0x0 ;  /* 0x00000000ff037424 */ /* 0x000fc800078e00ff */
[----:B------:R-:W-:Y:S05]  /*15b50*/  RET.REL.NODEC R2 `(matmul_kernel) ;  /* 0xfffffea402287950 */ /* 0x000fea0003c3ffff */
.L_x_17:
[----:B------:R-:W-:-:S00]  /*15b60*/  BRA `(.L_x_17) ;  /* 0xfffffffc00fc7947 */ /* 0x000fc0000383ffff */
[----:B------:R-:W-:-:S00]  /*15b70*/  NOP ;  /* 0x0000000000007918 */ /* 0x000fc00000000000 */
        /* <DEDUP_REMOVED lines=8> */
.L_x_20:


//--------------------- .nv.shared.matmul_kernel  --------------------------
	.section	.nv.shared.matmul_kernel,"aw",@nobits
	.sectionflags	@""
	.align	16
	.zero		1024


//--------------------- .nv.shared.reserved.0     --------------------------
	.section	.nv.shared.reserved.0,"aw",@nobits
	.align	8
	.weak		__nv_reservedSMEM_offset_0_alias
	.size		__nv_reservedSMEM_offset_0_alias, 0, 64
	.other		__nv_reservedSMEM_offset_0_alias,@"STO_CUDA_RESERVED_SHARED STV_DEFAULT"
__nv_reservedSMEM_offset_0_alias:
	.zero		0
.nv.shared.reserved.0:
	.zero		64
	.weak		__nv_reservedSMEM_allocation_phase
	.type		__nv_reservedSMEM_allocation_phase,@object
	.size		__nv_reservedSMEM_allocation_phase,(.L_0 - __nv_reservedSMEM_allocation_phase)
__nv_reservedSMEM_allocation_phase:
	.zero		1
.L_0:
	.zero		7
	.weak		__nv_reservedSMEM_devtool_atexit_pc
	.type		__nv_reservedSMEM_devtool_atexit_pc,@object
	.size		__nv_reservedSMEM_devtool_atexit_pc,(__nv_reservedSMEM_allocation_mask - __nv_reservedSMEM_devtool_atexit_pc)
__nv_reservedSMEM_devtool_atexit_pc:
	.zero		8
	.weak		__nv_reservedSMEM_allocation_mask
	.type		__nv_reservedSMEM_allocation_mask,@object
	.size		__nv_reservedSMEM_allocation_mask,(.L_2 - __nv_reservedSMEM_allocation_mask)
__nv_reservedSMEM_allocation_mask:
	.zero		4
.L_2:


//--------------------- .nv.constant0.matmul_kernel --------------------------
	.section	.nv.constant0.matmul_kernel,"a",@progbits
	.sectionflags	@""
	.align	4
.nv.constant0.matmul_kernel:
	.zero		976


//--------------------- SYMBOLS --------------------------

	.type		.nv.reservedSmem.offset0,@object
	.size		.nv.reservedSmem.offset0,0x4
	.type		.nv.reservedSmem.cap,@object
	.size		.nv.reservedSmem.cap,0x4
